	.target	sm_103a

	.elftype	@"ET_EXEC"


//--------------------- .note.nv.tkinfo           --------------------------
	.section	.note.nv.tkinfo,"",@"SHT_NOTE"
	.sectionflags	@"SHF_NOTE_NV_TKINFO"
	.tkinfo
        /*0018*/ 	.word	0x00000002
        /*0030*/ 	.string	""
        /*0030*/ 	.string	"ptxas"
        /*0030*/ 	.string	"Cuda compilation tools, release 13.0, V13.0.88"
        /*0030*/ 	.string	"Build cuda_13.0.r13.0/compiler.36424714_0"
        /*0030*/ 	.string	"-arch sm_103a -m 64 "



//--------------------- .note.nv.cuinfo           --------------------------
	.section	.note.nv.cuinfo,"",@"SHT_NOTE"
	.sectionflags	@"SHF_NOTE_NV_CUINFO"
        /*0018*/ 	.short	0x0002
        /*001a*/ 	.short	0x0067
        /*001c*/ 	.short	0x0082
	.zero		2


//--------------------- .nv.info                  --------------------------
	.section	.nv.info,"",@"SHT_CUDA_INFO"
	.align	4


	//----- nvinfo : EIATTR_REGCOUNT
	.align		4
        /*0000*/ 	.byte	0x04, 0x2f
        /*0002*/ 	.short	(.L_12 - .L_11)
	.align		4
.L_11:
        /*0004*/ 	.word	index@(_ZN7cutlass13device_kernelIN5flash11enable_sm90INS1_16FlashAttnFwdSm90INS1_25CollectiveMainloopFwdSm90ILi2EN4cute5tupleIJNS5_1CILi1EEES8_S8_EEENS6_IJNS7_ILi192EEENS7_ILi128EEENS7_ILi64EEEEEELi64ENS_10bfloat16_tEfNS_4arch4Sm90ELb1ELb0ELb0ELb1ELb0ELb1ELb0ELb1ELb1ELb0ELb0ELb0EEENS1_21CollectiveEpilogueFwdINS6_IJSA_SC_SB_EEES9_SE_SG_Li384ELb1ELb0ELb0ELb0EEENS1_36VarlenDynamicPersistentTileSchedulerILi192ELi128ELi384ELi32ELb0ELb0ELb1ELb1ELb1ELb1EEEEEEEEEvNT_6ParamsE)
        /*0008*/ 	.word	0x00000004


	//----- nvinfo : EIATTR_FRAME_SIZE
	.align		4
.L_12:
        /*000c*/ 	.byte	0x04, 0x11
        /*000e*/ 	.short	(.L_14 - .L_13)
	.align		4
.L_13:
        /*0010*/ 	.word	index@(_ZN7cutlass13device_kernelIN5flash11enable_sm90INS1_16FlashAttnFwdSm90INS1_25CollectiveMainloopFwdSm90ILi2EN4cute5tupleIJNS5_1CILi1EEES8_S8_EEENS6_IJNS7_ILi192EEENS7_ILi128EEENS7_ILi64EEEEEELi64ENS_10bfloat16_tEfNS_4arch4Sm90ELb1ELb0ELb0ELb1ELb0ELb1ELb0ELb1ELb1ELb0ELb0ELb0EEENS1_21CollectiveEpilogueFwdINS6_IJSA_SC_SB_EEES9_SE_SG_Li384ELb1ELb0ELb0ELb0EEENS1_36VarlenDynamicPersistentTileSchedulerILi192ELi128ELi384ELi32ELb0ELb0ELb1ELb1ELb1ELb1EEEEEEEEEvNT_6ParamsE)
        /*0014*/ 	.word	0x00000000


	//----- nvinfo : EIATTR_REGCOUNT
	.align		4
.L_14:
        /*0018*/ 	.byte	0x04, 0x2f
        /*001a*/ 	.short	(.L_16 - .L_15)
	.align		4
.L_15:
        /*001c*/ 	.word	index@(_ZN7cutlass13device_kernelIN5flash11enable_sm90INS1_16FlashAttnFwdSm90INS1_25CollectiveMainloopFwdSm90ILi2EN4cute5tupleIJNS5_1CILi1EEES8_S8_EEENS6_IJNS7_ILi192EEENS7_ILi128EEENS7_ILi64EEEEEELi64ENS_10bfloat16_tEfNS_4arch4Sm90ELb1ELb0ELb0ELb1ELb0ELb0ELb0ELb1ELb1ELb0ELb0ELb0EEENS1_21CollectiveEpilogueFwdINS6_IJSA_SC_SB_EEES9_SE_SG_Li384ELb1ELb0ELb0ELb0EEENS1_36VarlenDynamicPersistentTileSchedulerILi192ELi128ELi384ELi32ELb0ELb0ELb1ELb1ELb1ELb1EEEEEEEEEvNT_6ParamsE)
        /*0020*/ 	.word	0x00000004


	//----- nvinfo : EIATTR_FRAME_SIZE
	.align		4
.L_16:
        /*0024*/ 	.byte	0x04, 0x11
        /*0026*/ 	.short	(.L_18 - .L_17)
	.align		4
.L_17:
        /*0028*/ 	.word	index@(_ZN7cutlass13device_kernelIN5flash11enable_sm90INS1_16FlashAttnFwdSm90INS1_25CollectiveMainloopFwdSm90ILi2EN4cute5tupleIJNS5_1CILi1EEES8_S8_EEENS6_IJNS7_ILi192EEENS7_ILi128EEENS7_ILi64EEEEEELi64ENS_10bfloat16_tEfNS_4arch4Sm90ELb1ELb0ELb0ELb1ELb0ELb0ELb0ELb1ELb1ELb0ELb0ELb0EEENS1_21CollectiveEpilogueFwdINS6_IJSA_SC_SB_EEES9_SE_SG_Li384ELb1ELb0ELb0ELb0EEENS1_36VarlenDynamicPersistentTileSchedulerILi192ELi128ELi384ELi32ELb0ELb0ELb1ELb1ELb1ELb1EEEEEEEEEvNT_6ParamsE)
        /*002c*/ 	.word	0x00000000


	//----- nvinfo : EIATTR_REGCOUNT
	.align		4
.L_18:
        /*0030*/ 	.byte	0x04, 0x2f
        /*0032*/ 	.short	(.L_20 - .L_19)
	.align		4
.L_19:
        /*0034*/ 	.word	index@(_ZN7cutlass13device_kernelIN5flash11enable_sm90INS1_16FlashAttnFwdSm90INS1_25CollectiveMainloopFwdSm90ILi2EN4cute5tupleIJNS5_1CILi1EEES8_S8_EEENS6_IJNS7_ILi192EEENS7_ILi128EEENS7_ILi64EEEEEELi64ENS_10bfloat16_tEfNS_4arch4Sm90ELb1ELb0ELb0ELb0ELb0ELb0ELb0ELb1ELb1ELb0ELb0ELb0EEENS1_21CollectiveEpilogueFwdINS6_IJSA_SC_SB_EEES9_SE_SG_Li384ELb0ELb0ELb0ELb0EEENS1_30DynamicPersistentTileSchedulerILi384ELi32ELb0ELb0ELb1EEEEEEEEEvNT_6ParamsE)
        /*0038*/ 	.word	0x00000004


	//----- nvinfo : EIATTR_FRAME_SIZE
	.align		4
.L_20:
        /*003c*/ 	.byte	0x04, 0x11
        /*003e*/ 	.short	(.L_22 - .L_21)
	.align		4
.L_21:
        /*0040*/ 	.word	index@(_ZN7cutlass13device_kernelIN5flash11enable_sm90INS1_16FlashAttnFwdSm90INS1_25CollectiveMainloopFwdSm90ILi2EN4cute5tupleIJNS5_1CILi1EEES8_S8_EEENS6_IJNS7_ILi192EEENS7_ILi128EEENS7_ILi64EEEEEELi64ENS_10bfloat16_tEfNS_4arch4Sm90ELb1ELb0ELb0ELb0ELb0ELb0ELb0ELb1ELb1ELb0ELb0ELb0EEENS1_21CollectiveEpilogueFwdINS6_IJSA_SC_SB_EEES9_SE_SG_Li384ELb0ELb0ELb0ELb0EEENS1_30DynamicPersistentTileSchedulerILi384ELi32ELb0ELb0ELb1EEEEEEEEEvNT_6ParamsE)
        /*0044*/ 	.word	0x00000000


	//----- nvinfo : EIATTR_REGCOUNT
	.align		4
.L_22:
        /*0048*/ 	.byte	0x04, 0x2f
        /*004a*/ 	.short	(.L_24 - .L_23)
	.align		4
.L_23:
        /*004c*/ 	.word	index@(_ZN7cutlass13device_kernelIN5flash11enable_sm90INS1_16FlashAttnFwdSm90INS1_25CollectiveMainloopFwdSm90ILi2EN4cute5tupleIJNS5_1CILi1EEES8_S8_EEENS6_IJNS7_ILi192EEENS7_ILi128EEENS7_ILi64EEEEEELi64ENS_10bfloat16_tEfNS_4arch4Sm90ELb0ELb1ELb0ELb1ELb0ELb1ELb0ELb1ELb1ELb0ELb0ELb0EEENS1_21CollectiveEpilogueFwdINS6_IJSA_SC_SB_EEES9_SE_SG_Li384ELb1ELb0ELb0ELb0EEENS1_36VarlenDynamicPersistentTileSchedulerILi192ELi128ELi384ELi32ELb0ELb0ELb1ELb1ELb0ELb1EEEEEEEEEvNT_6ParamsE)
        /*0050*/ 	.word	0x00000004


	//----- nvinfo : EIATTR_FRAME_SIZE
	.align		4
.L_24:
        /*0054*/ 	.byte	0x04, 0x11
        /*0056*/ 	.short	(.L_26 - .L_25)
	.align		4
.L_25:
        /*0058*/ 	.word	index@(_ZN7cutlass13device_kernelIN5flash11enable_sm90INS1_16FlashAttnFwdSm90INS1_25CollectiveMainloopFwdSm90ILi2EN4cute5tupleIJNS5_1CILi1EEES8_S8_EEENS6_IJNS7_ILi192EEENS7_ILi128EEENS7_ILi64EEEEEELi64ENS_10bfloat16_tEfNS_4arch4Sm90ELb0ELb1ELb0ELb1ELb0ELb1ELb0ELb1ELb1ELb0ELb0ELb0EEENS1_21CollectiveEpilogueFwdINS6_IJSA_SC_SB_EEES9_SE_SG_Li384ELb1ELb0ELb0ELb0EEENS1_36VarlenDynamicPersistentTileSchedulerILi192ELi128ELi384ELi32ELb0ELb0ELb1ELb1ELb0ELb1EEEEEEEEEvNT_6ParamsE)
        /*005c*/ 	.word	0x00000000


	//----- nvinfo : EIATTR_REGCOUNT
	.align		4
.L_26:
        /*0060*/ 	.byte	0x04, 0x2f
        /*0062*/ 	.short	(.L_28 - .L_27)
	.align		4
.L_27:
        /*0064*/ 	.word	index@(_ZN7cutlass13device_kernelIN5flash11enable_sm90INS1_16FlashAttnFwdSm90INS1_25CollectiveMainloopFwdSm90ILi2EN4cute5tupleIJNS5_1CILi1EEES8_S8_EEENS6_IJNS7_ILi192EEENS7_ILi128EEENS7_ILi64EEEEEELi64ENS_10bfloat16_tEfNS_4arch4Sm90ELb0ELb1ELb0ELb1ELb0ELb0ELb0ELb1ELb1ELb0ELb0ELb0EEENS1_21CollectiveEpilogueFwdINS6_IJSA_SC_SB_EEES9_SE_SG_Li384ELb1ELb0ELb0ELb0EEENS1_36VarlenDynamicPersistentTileSchedulerILi192ELi128ELi384ELi32ELb0ELb0ELb1ELb1ELb0ELb1EEEEEEEEEvNT_6ParamsE)
        /*0068*/ 	.word	0x00000004


	//----- nvinfo : EIATTR_FRAME_SIZE
	.align		4
.L_28:
        /*006c*/ 	.byte	0x04, 0x11
        /*006e*/ 	.short	(.L_30 - .L_29)
	.align		4
.L_29:
        /*0070*/ 	.word	index@(_ZN7cutlass13device_kernelIN5flash11enable_sm90INS1_16FlashAttnFwdSm90INS1_25CollectiveMainloopFwdSm90ILi2EN4cute5tupleIJNS5_1CILi1EEES8_S8_EEENS6_IJNS7_ILi192EEENS7_ILi128EEENS7_ILi64EEEEEELi64ENS_10bfloat16_tEfNS_4arch4Sm90ELb0ELb1ELb0ELb1ELb0ELb0ELb0ELb1ELb1ELb0ELb0ELb0EEENS1_21CollectiveEpilogueFwdINS6_IJSA_SC_SB_EEES9_SE_SG_Li384ELb1ELb0ELb0ELb0EEENS1_36VarlenDynamicPersistentTileSchedulerILi192ELi128ELi384ELi32ELb0ELb0ELb1ELb1ELb0ELb1EEEEEEEEEvNT_6ParamsE)
        /*0074*/ 	.word	0x00000000


	//----- nvinfo : EIATTR_REGCOUNT
	.align		4
.L_30:
        /*0078*/ 	.byte	0x04, 0x2f
        /*007a*/ 	.short	(.L_32 - .L_31)
	.align		4
.L_31:
        /*007c*/ 	.word	index@(_ZN7cutlass13device_kernelIN5flash11enable_sm90INS1_16FlashAttnFwdSm90INS1_25CollectiveMainloopFwdSm90ILi2EN4cute5tupleIJNS5_1CILi1EEES8_S8_EEENS6_IJNS7_ILi192EEENS7_ILi128EEENS7_ILi64EEEEEELi64ENS_10bfloat16_tEfNS_4arch4Sm90ELb0ELb1ELb0ELb0ELb0ELb0ELb0ELb1ELb1ELb0ELb0ELb0EEENS1_21CollectiveEpilogueFwdINS6_IJSA_SC_SB_EEES9_SE_SG_Li384ELb0ELb0ELb0ELb0EEENS1_30DynamicPersistentTileSchedulerILi384ELi32ELb0ELb0ELb1EEEEEEEEEvNT_6ParamsE)
        /*0080*/ 	.word	0x00000004


	//----- nvinfo : EIATTR_FRAME_SIZE
	.align		4
.L_32:
        /*0084*/ 	.byte	0x04, 0x11
        /*0086*/ 	.short	(.L_34 - .L_33)
	.align		4
.L_33:
        /*0088*/ 	.word	index@(_ZN7cutlass13device_kernelIN5flash11enable_sm90INS1_16FlashAttnFwdSm90INS1_25CollectiveMainloopFwdSm90ILi2EN4cute5tupleIJNS5_1CILi1EEES8_S8_EEENS6_IJNS7_ILi192EEENS7_ILi128EEENS7_ILi64EEEEEELi64ENS_10bfloat16_tEfNS_4arch4Sm90ELb0ELb1ELb0ELb0ELb0ELb0ELb0ELb1ELb1ELb0ELb0ELb0EEENS1_21CollectiveEpilogueFwdINS6_IJSA_SC_SB_EEES9_SE_SG_Li384ELb0ELb0ELb0ELb0EEENS1_30DynamicPersistentTileSchedulerILi384ELi32ELb0ELb0ELb1EEEEEEEEEvNT_6ParamsE)
        /*008c*/ 	.word	0x00000000


	//----- nvinfo : EIATTR_REGCOUNT
	.align		4
.L_34:
        /*0090*/ 	.byte	0x04, 0x2f
        /*0092*/ 	.short	(.L_36 - .L_35)
	.align		4
.L_35:
        /*0094*/ 	.word	index@(_ZN7cutlass13device_kernelIN5flash11enable_sm90INS1_16FlashAttnFwdSm90INS1_25CollectiveMainloopFwdSm90ILi2EN4cute5tupleIJNS5_1CILi1EEES8_S8_EEENS6_IJNS7_ILi192EEESA_NS7_ILi64EEEEEELi64ENS_10bfloat16_tEfNS_4arch4Sm90ELb0ELb0ELb0ELb1ELb0ELb1ELb0ELb0ELb1ELb0ELb0ELb0EEENS1_21CollectiveEpilogueFwdINS6_IJSA_SB_SA_EEES9_SD_SF_Li384ELb1ELb0ELb0ELb0EEENS1_36VarlenDynamicPersistentTileSchedulerILi192ELi192ELi384ELi32ELb0ELb0ELb1ELb0ELb1ELb1EEEEEEEEEvNT_6ParamsE)
        /*0098*/ 	.word	0x00000004


	//----- nvinfo : EIATTR_FRAME_SIZE
	.align		4
.L_36:
        /*009c*/ 	.byte	0x04, 0x11
        /*009e*/ 	.short	(.L_38 - .L_37)
	.align		4
.L_37:
        /*00a0*/ 	.word	index@(_ZN7cutlass13device_kernelIN5flash11enable_sm90INS1_16FlashAttnFwdSm90INS1_25CollectiveMainloopFwdSm90ILi2EN4cute5tupleIJNS5_1CILi1EEES8_S8_EEENS6_IJNS7_ILi192EEESA_NS7_ILi64EEEEEELi64ENS_10bfloat16_tEfNS_4arch4Sm90ELb0ELb0ELb0ELb1ELb0ELb1ELb0ELb0ELb1ELb0ELb0ELb0EEENS1_21CollectiveEpilogueFwdINS6_IJSA_SB_SA_EEES9_SD_SF_Li384ELb1ELb0ELb0ELb0EEENS1_36VarlenDynamicPersistentTileSchedulerILi192ELi192ELi384ELi32ELb0ELb0ELb1ELb0ELb1ELb1EEEEEEEEEvNT_6ParamsE)
        /*00a4*/ 	.word	0x00000000


	//----- nvinfo : EIATTR_REGCOUNT
	.align		4
.L_38:
        /*00a8*/ 	.byte	0x04, 0x2f
        /*00aa*/ 	.short	(.L_40 - .L_39)
	.align		4
.L_39:
        /*00ac*/ 	.word	index@(_ZN7cutlass13device_kernelIN5flash11enable_sm90INS1_16FlashAttnFwdSm90INS1_25CollectiveMainloopFwdSm90ILi2EN4cute5tupleIJNS5_1CILi1EEES8_S8_EEENS6_IJNS7_ILi192EEESA_NS7_ILi64EEEEEELi64ENS_10bfloat16_tEfNS_4arch4Sm90ELb0ELb0ELb0ELb1ELb0ELb0ELb0ELb0ELb1ELb0ELb0ELb0EEENS1_21CollectiveEpilogueFwdINS6_IJSA_SB_SA_EEES9_SD_SF_Li384ELb1ELb0ELb0ELb0EEENS1_36VarlenDynamicPersistentTileSchedulerILi192ELi192ELi384ELi32ELb0ELb0ELb1ELb0ELb1ELb1EEEEEEEEEvNT_6ParamsE)
        /*00b0*/ 	.word	0x00000004


	//----- nvinfo : EIATTR_FRAME_SIZE
	.align		4
.L_40:
        /*00b4*/ 	.byte	0x04, 0x11
        /*00b6*/ 	.short	(.L_42 - .L_41)
	.align		4
.L_41:
        /*00b8*/ 	.word	index@(_ZN7cutlass13device_kernelIN5flash11enable_sm90INS1_16FlashAttnFwdSm90INS1_25CollectiveMainloopFwdSm90ILi2EN4cute5tupleIJNS5_1CILi1EEES8_S8_EEENS6_IJNS7_ILi192EEESA_NS7_ILi64EEEEEELi64ENS_10bfloat16_tEfNS_4arch4Sm90ELb0ELb0ELb0ELb1ELb0ELb0ELb0ELb0ELb1ELb0ELb0ELb0EEENS1_21CollectiveEpilogueFwdINS6_IJSA_SB_SA_EEES9_SD_SF_Li384ELb1ELb0ELb0ELb0EEENS1_36VarlenDynamicPersistentTileSchedulerILi192ELi192ELi384ELi32ELb0ELb0ELb1ELb0ELb1ELb1EEEEEEEEEvNT_6ParamsE)
        /*00bc*/ 	.word	0x00000000


	//----- nvinfo : EIATTR_REGCOUNT
	.align		4
.L_42:
        /*00c0*/ 	.byte	0x04, 0x2f
        /*00c2*/ 	.short	(.L_44 - .L_43)
	.align		4
.L_43:
        /*00c4*/ 	.word	index@(_ZN7cutlass13device_kernelIN5flash11enable_sm90INS1_16FlashAttnFwdSm90INS1_25CollectiveMainloopFwdSm90ILi2EN4cute5tupleIJNS5_1CILi1EEES8_S8_EEENS6_IJNS7_ILi192EEESA_NS7_ILi64EEEEEELi64ENS_10bfloat16_tEfNS_4arch4Sm90ELb0ELb0ELb0ELb0ELb0ELb0ELb0ELb0ELb1ELb0ELb0ELb0EEENS1_21CollectiveEpilogueFwdINS6_IJSA_SB_SA_EEES9_SD_SF_Li384ELb0ELb0ELb0ELb0EEENS1_29StaticPersistentTileSchedulerILb0EEEEEEEEEvNT_6ParamsE)
        /*00c8*/ 	.word	0x00000004


	//----- nvinfo : EIATTR_FRAME_SIZE
	.align		4
.L_44:
        /*00cc*/ 	.byte	0x04, 0x11
        /*00ce*/ 	.short	(.L_46 - .L_45)
	.align		4
.L_45:
        /*00d0*/ 	.word	index@(_ZN7cutlass13device_kernelIN5flash11enable_sm90INS1_16FlashAttnFwdSm90INS1_25CollectiveMainloopFwdSm90ILi2EN4cute5tupleIJNS5_1CILi1EEES8_S8_EEENS6_IJNS7_ILi192EEESA_NS7_ILi64EEEEEELi64ENS_10bfloat16_tEfNS_4arch4Sm90ELb0ELb0ELb0ELb0ELb0ELb0ELb0ELb0ELb1ELb0ELb0ELb0EEENS1_21CollectiveEpilogueFwdINS6_IJSA_SB_SA_EEES9_SD_SF_Li384ELb0ELb0ELb0ELb0EEENS1_29StaticPersistentTileSchedulerILb0EEEEEEEEEvNT_6ParamsE)
        /*00d4*/ 	.word	0x00000000


	//----- nvinfo : EIATTR_REGCOUNT
	.align		4
.L_46:
        /*00d8*/ 	.byte	0x04, 0x2f
        /*00da*/ 	.short	(.L_48 - .L_47)
	.align		4
.L_47:
        /*00dc*/ 	.word	index@(_ZN7cutlass13device_kernelIN5flash11enable_sm90INS1_16FlashAttnFwdSm90INS1_25CollectiveMainloopFwdSm90ILi2EN4cute5tupleIJNS5_1CILi1EEES8_S8_EEENS6_IJNS7_ILi192EEENS7_ILi144EEENS7_ILi96EEEEEELi96ENS_10bfloat16_tEfNS_4arch4Sm90ELb1ELb0ELb0ELb1ELb0ELb1ELb0ELb0ELb1ELb0ELb0ELb0EEENS1_21CollectiveEpilogueFwdINS6_IJSA_SC_SB_EEES9_SE_SG_Li384ELb1ELb0ELb0ELb0EEENS1_36VarlenDynamicPersistentTileSchedulerILi192ELi144ELi384ELi32ELb0ELb0ELb1ELb1ELb1ELb1EEEEEEEEEvNT_6ParamsE)
        /*00e0*/ 	.word	0x00000004


	//----- nvinfo : EIATTR_FRAME_SIZE
	.align		4
.L_48:
        /*00e4*/ 	.byte	0x04, 0x11
        /*00e6*/ 	.short	(.L_50 - .L_49)
	.align		4
.L_49:
        /*00e8*/ 	.word	index@(_ZN7cutlass13device_kernelIN5flash11enable_sm90INS1_16FlashAttnFwdSm90INS1_25CollectiveMainloopFwdSm90ILi2EN4cute5tupleIJNS5_1CILi1EEES8_S8_EEENS6_IJNS7_ILi192EEENS7_ILi144EEENS7_ILi96EEEEEELi96ENS_10bfloat16_tEfNS_4arch4Sm90ELb1ELb0ELb0ELb1ELb0ELb1ELb0ELb0ELb1ELb0ELb0ELb0EEENS1_21CollectiveEpilogueFwdINS6_IJSA_SC_SB_EEES9_SE_SG_Li384ELb1ELb0ELb0ELb0EEENS1_36VarlenDynamicPersistentTileSchedulerILi192ELi144ELi384ELi32ELb0ELb0ELb1ELb1ELb1ELb1EEEEEEEEEvNT_6ParamsE)
        /*00ec*/ 	.word	0x00000000


	//----- nvinfo : EIATTR_REGCOUNT
	.align		4
.L_50:
        /*00f0*/ 	.byte	0x04, 0x2f
        /*00f2*/ 	.short	(.L_52 - .L_51)
	.align		4
.L_51:
        /*00f4*/ 	.word	index@(_ZN7cutlass13device_kernelIN5flash11enable_sm90INS1_16FlashAttnFwdSm90INS1_25CollectiveMainloopFwdSm90ILi2EN4cute5tupleIJNS5_1CILi1EEES8_S8_EEENS6_IJNS7_ILi192EEENS7_ILi144EEENS7_ILi96EEEEEELi96ENS_10bfloat16_tEfNS_4arch4Sm90ELb1ELb0ELb0ELb1ELb0ELb0ELb0ELb0ELb1ELb0ELb0ELb0EEENS1_21CollectiveEpilogueFwdINS6_IJSA_SC_SB_EEES9_SE_SG_Li384ELb1ELb0ELb0ELb0EEENS1_36VarlenDynamicPersistentTileSchedulerILi192ELi144ELi384ELi32ELb0ELb0ELb1ELb1ELb1ELb1EEEEEEEEEvNT_6ParamsE)
        /*00f8*/ 	.word	0x00000004


	//----- nvinfo : EIATTR_FRAME_SIZE
	.align		4
.L_52:
        /*00fc*/ 	.byte	0x04, 0x11
        /*00fe*/ 	.short	(.L_54 - .L_53)
	.align		4
.L_53:
        /*0100*/ 	.word	index@(_ZN7cutlass13device_kernelIN5flash11enable_sm90INS1_16FlashAttnFwdSm90INS1_25CollectiveMainloopFwdSm90ILi2EN4cute5tupleIJNS5_1CILi1EEES8_S8_EEENS6_IJNS7_ILi192EEENS7_ILi144EEENS7_ILi96EEEEEELi96ENS_10bfloat16_tEfNS_4arch4Sm90ELb1ELb0ELb0ELb1ELb0ELb0ELb0ELb0ELb1ELb0ELb0ELb0EEENS1_21CollectiveEpilogueFwdINS6_IJSA_SC_SB_EEES9_SE_SG_Li384ELb1ELb0ELb0ELb0EEENS1_36VarlenDynamicPersistentTileSchedulerILi192ELi144ELi384ELi32ELb0ELb0ELb1ELb1ELb1ELb1EEEEEEEEEvNT_6ParamsE)
        /*0104*/ 	.word	0x00000000


	//----- nvinfo : EIATTR_REGCOUNT
	.align		4
.L_54:
        /*0108*/ 	.byte	0x04, 0x2f
        /*010a*/ 	.short	(.L_56 - .L_55)
	.align		4
.L_55:
        /*010c*/ 	.word	index@(_ZN7cutlass13device_kernelIN5flash11enable_sm90INS1_16FlashAttnFwdSm90INS1_25CollectiveMainloopFwdSm90ILi2EN4cute5tupleIJNS5_1CILi1EEES8_S8_EEENS6_IJNS7_ILi192EEENS7_ILi144EEENS7_ILi96EEEEEELi96ENS_10bfloat16_tEfNS_4arch4Sm90ELb1ELb0ELb0ELb0ELb0ELb0ELb0ELb0ELb1ELb0ELb0ELb0EEENS1_21CollectiveEpilogueFwdINS6_IJSA_SC_SB_EEES9_SE_SG_Li384ELb0ELb0ELb0ELb0EEENS1_30DynamicPersistentTileSchedulerILi384ELi32ELb0ELb0ELb1EEEEEEEEEvNT_6ParamsE)
        /*0110*/ 	.word	0x00000004


	//----- nvinfo : EIATTR_FRAME_SIZE
	.align		4
.L_56:
        /*0114*/ 	.byte	0x04, 0x11
        /*0116*/ 	.short	(.L_58 - .L_57)
	.align		4
.L_57:
        /*0118*/ 	.word	index@(_ZN7cutlass13device_kernelIN5flash11enable_sm90INS1_16FlashAttnFwdSm90INS1_25CollectiveMainloopFwdSm90ILi2EN4cute5tupleIJNS5_1CILi1EEES8_S8_EEENS6_IJNS7_ILi192EEENS7_ILi144EEENS7_ILi96EEEEEELi96ENS_10bfloat16_tEfNS_4arch4Sm90ELb1ELb0ELb0ELb0ELb0ELb0ELb0ELb0ELb1ELb0ELb0ELb0EEENS1_21CollectiveEpilogueFwdINS6_IJSA_SC_SB_EEES9_SE_SG_Li384ELb0ELb0ELb0ELb0EEENS1_30DynamicPersistentTileSchedulerILi384ELi32ELb0ELb0ELb1EEEEEEEEEvNT_6ParamsE)
        /*011c*/ 	.word	0x00000000


	//----- nvinfo : EIATTR_REGCOUNT
	.align		4
.L_58:
        /*0120*/ 	.byte	0x04, 0x2f
        /*0122*/ 	.short	(.L_60 - .L_59)
	.align		4
.L_59:
        /*0124*/ 	.word	index@(_ZN7cutlass13device_kernelIN5flash11enable_sm90INS1_16FlashAttnFwdSm90INS1_25CollectiveMainloopFwdSm90ILi2EN4cute5tupleIJNS5_1CILi1EEES8_S8_EEENS6_IJNS7_ILi192EEENS7_ILi128EEENS7_ILi96EEEEEELi96ENS_10bfloat16_tEfNS_4arch4Sm90ELb0ELb1ELb0ELb1ELb0ELb1ELb0ELb0ELb1ELb0ELb0ELb0EEENS1_21CollectiveEpilogueFwdINS6_IJSA_SC_SB_EEES9_SE_SG_Li384ELb1ELb0ELb0ELb0EEENS1_36VarlenDynamicPersistentTileSchedulerILi192ELi128ELi384ELi32ELb0ELb0ELb1ELb1ELb0ELb1EEEEEEEEEvNT_6ParamsE)
        /*0128*/ 	.word	0x00000004


	//----- nvinfo : EIATTR_FRAME_SIZE
	.align		4
.L_60:
        /*012c*/ 	.byte	0x04, 0x11
        /*012e*/ 	.short	(.L_62 - .L_61)
	.align		4
.L_61:
        /*0130*/ 	.word	index@(_ZN7cutlass13device_kernelIN5flash11enable_sm90INS1_16FlashAttnFwdSm90INS1_25CollectiveMainloopFwdSm90ILi2EN4cute5tupleIJNS5_1CILi1EEES8_S8_EEENS6_IJNS7_ILi192EEENS7_ILi128EEENS7_ILi96EEEEEELi96ENS_10bfloat16_tEfNS_4arch4Sm90ELb0ELb1ELb0ELb1ELb0ELb1ELb0ELb0ELb1ELb0ELb0ELb0EEENS1_21CollectiveEpilogueFwdINS6_IJSA_SC_SB_EEES9_SE_SG_Li384ELb1ELb0ELb0ELb0EEENS1_36VarlenDynamicPersistentTileSchedulerILi192ELi128ELi384ELi32ELb0ELb0ELb1ELb1ELb0ELb1EEEEEEEEEvNT_6ParamsE)
        /*0134*/ 	.word	0x00000000


	//----- nvinfo : EIATTR_REGCOUNT
	.align		4
.L_62:
        /*0138*/ 	.byte	0x04, 0x2f
        /*013a*/ 	.short	(.L_64 - .L_63)
	.align		4
.L_63:
        /*013c*/ 	.word	index@(_ZN7cutlass13device_kernelIN5flash11enable_sm90INS1_16FlashAttnFwdSm90INS1_25CollectiveMainloopFwdSm90ILi2EN4cute5tupleIJNS5_1CILi1EEES8_S8_EEENS6_IJNS7_ILi192EEENS7_ILi128EEENS7_ILi96EEEEEELi96ENS_10bfloat16_tEfNS_4arch4Sm90ELb0ELb1ELb0ELb1ELb0ELb0ELb0ELb0ELb1ELb0ELb0ELb0EEENS1_21CollectiveEpilogueFwdINS6_IJSA_SC_SB_EEES9_SE_SG_Li384ELb1ELb0ELb0ELb0EEENS1_36VarlenDynamicPersistentTileSchedulerILi192ELi128ELi384ELi32ELb0ELb0ELb1ELb1ELb0ELb1EEEEEEEEEvNT_6ParamsE)
        /*0140*/ 	.word	0x00000004


	//----- nvinfo : EIATTR_FRAME_SIZE
	.align		4
.L_64:
        /*0144*/ 	.byte	0x04, 0x11
        /*0146*/ 	.short	(.L_66 - .L_65)
	.align		4
.L_65:
        /*0148*/ 	.word	index@(_ZN7cutlass13device_kernelIN5flash11enable_sm90INS1_16FlashAttnFwdSm90INS1_25CollectiveMainloopFwdSm90ILi2EN4cute5tupleIJNS5_1CILi1EEES8_S8_EEENS6_IJNS7_ILi192EEENS7_ILi128EEENS7_ILi96EEEEEELi96ENS_10bfloat16_tEfNS_4arch4Sm90ELb0ELb1ELb0ELb1ELb0ELb0ELb0ELb0ELb1ELb0ELb0ELb0EEENS1_21CollectiveEpilogueFwdINS6_IJSA_SC_SB_EEES9_SE_SG_Li384ELb1ELb0ELb0ELb0EEENS1_36VarlenDynamicPersistentTileSchedulerILi192ELi128ELi384ELi32ELb0ELb0ELb1ELb1ELb0ELb1EEEEEEEEEvNT_6ParamsE)
        /*014c*/ 	.word	0x00000000


	//----- nvinfo : EIATTR_REGCOUNT
	.align		4
.L_66:
        /*0150*/ 	.byte	0x04, 0x2f
        /*0152*/ 	.short	(.L_68 - .L_67)
	.align		4
.L_67:
        /*0154*/ 	.word	index@(_ZN7cutlass13device_kernelIN5flash11enable_sm90INS1_16FlashAttnFwdSm90INS1_25CollectiveMainloopFwdSm90ILi2EN4cute5tupleIJNS5_1CILi1EEES8_S8_EEENS6_IJNS7_ILi192EEENS7_ILi128EEENS7_ILi96EEEEEELi96ENS_10bfloat16_tEfNS_4arch4Sm90ELb0ELb1ELb0ELb0ELb0ELb0ELb0ELb0ELb1ELb0ELb0ELb0EEENS1_21CollectiveEpilogueFwdINS6_IJSA_SC_SB_EEES9_SE_SG_Li384ELb0ELb0ELb0ELb0EEENS1_30DynamicPersistentTileSchedulerILi384ELi32ELb0ELb0ELb1EEEEEEEEEvNT_6ParamsE)
        /*0158*/ 	.word	0x00000004


	//----- nvinfo : EIATTR_FRAME_SIZE
	.align		4
.L_68:
        /*015c*/ 	.byte	0x04, 0x11
        /*015e*/ 	.short	(.L_70 - .L_69)
	.align		4
.L_69:
        /*0160*/ 	.word	index@(_ZN7cutlass13device_kernelIN5flash11enable_sm90INS1_16FlashAttnFwdSm90INS1_25CollectiveMainloopFwdSm90ILi2EN4cute5tupleIJNS5_1CILi1EEES8_S8_EEENS6_IJNS7_ILi192EEENS7_ILi128EEENS7_ILi96EEEEEELi96ENS_10bfloat16_tEfNS_4arch4Sm90ELb0ELb1ELb0ELb0ELb0ELb0ELb0ELb0ELb1ELb0ELb0ELb0EEENS1_21CollectiveEpilogueFwdINS6_IJSA_SC_SB_EEES9_SE_SG_Li384ELb0ELb0ELb0ELb0EEENS1_30DynamicPersistentTileSchedulerILi384ELi32ELb0ELb0ELb1EEEEEEEEEvNT_6ParamsE)
        /*0164*/ 	.word	0x00000000


	//----- nvinfo : EIATTR_REGCOUNT
	.align		4
.L_70:
        /*0168*/ 	.byte	0x04, 0x2f
        /*016a*/ 	.short	(.L_72 - .L_71)
	.align		4
.L_71:
        /*016c*/ 	.word	index@(_ZN7cutlass13device_kernelIN5flash11enable_sm90INS1_16FlashAttnFwdSm90INS1_25CollectiveMainloopFwdSm90ILi2EN4cute5tupleIJNS5_1CILi1EEES8_S8_EEENS6_IJNS7_ILi192EEENS7_ILi144EEENS7_ILi96EEEEEELi96ENS_10bfloat16_tEfNS_4arch4Sm90ELb0ELb0ELb0ELb1ELb0ELb1ELb0ELb0ELb1ELb0ELb0ELb0EEENS1_21CollectiveEpilogueFwdINS6_IJSA_SC_SB_EEES9_SE_SG_Li384ELb1ELb0ELb0ELb0EEENS1_36VarlenDynamicPersistentTileSchedulerILi192ELi144ELi384ELi32ELb0ELb0ELb1ELb0ELb1ELb1EEEEEEEEEvNT_6ParamsE)
        /*0170*/ 	.word	0x00000004


	//----- nvinfo : EIATTR_FRAME_SIZE
	.align		4
.L_72:
        /*0174*/ 	.byte	0x04, 0x11
        /*0176*/ 	.short	(.L_74 - .L_73)
	.align		4
.L_73:
        /*0178*/ 	.word	index@(_ZN7cutlass13device_kernelIN5flash11enable_sm90INS1_16FlashAttnFwdSm90INS1_25CollectiveMainloopFwdSm90ILi2EN4cute5tupleIJNS5_1CILi1EEES8_S8_EEENS6_IJNS7_ILi192EEENS7_ILi144EEENS7_ILi96EEEEEELi96ENS_10bfloat16_tEfNS_4arch4Sm90ELb0ELb0ELb0ELb1ELb0ELb1ELb0ELb0ELb1ELb0ELb0ELb0EEENS1_21CollectiveEpilogueFwdINS6_IJSA_SC_SB_EEES9_SE_SG_Li384ELb1ELb0ELb0ELb0EEENS1_36VarlenDynamicPersistentTileSchedulerILi192ELi144ELi384ELi32ELb0ELb0ELb1ELb0ELb1ELb1EEEEEEEEEvNT_6ParamsE)
        /*017c*/ 	.word	0x00000000


	//----- nvinfo : EIATTR_REGCOUNT
	.align		4
.L_74:
        /*0180*/ 	.byte	0x04, 0x2f
        /*0182*/ 	.short	(.L_76 - .L_75)
	.align		4
.L_75:
        /*0184*/ 	.word	index@(_ZN7cutlass13device_kernelIN5flash11enable_sm90INS1_16FlashAttnFwdSm90INS1_25CollectiveMainloopFwdSm90ILi2EN4cute5tupleIJNS5_1CILi1EEES8_S8_EEENS6_IJNS7_ILi192EEENS7_ILi144EEENS7_ILi96EEEEEELi96ENS_10bfloat16_tEfNS_4arch4Sm90ELb0ELb0ELb0ELb1ELb0ELb0ELb0ELb0ELb1ELb0ELb0ELb0EEENS1_21CollectiveEpilogueFwdINS6_IJSA_SC_SB_EEES9_SE_SG_Li384ELb1ELb0ELb0ELb0EEENS1_36VarlenDynamicPersistentTileSchedulerILi192ELi144ELi384ELi32ELb0ELb0ELb1ELb0ELb1ELb1EEEEEEEEEvNT_6ParamsE)
        /*0188*/ 	.word	0x00000004


	//----- nvinfo : EIATTR_FRAME_SIZE
	.align		4
.L_76:
        /*018c*/ 	.byte	0x04, 0x11
        /*018e*/ 	.short	(.L_78 - .L_77)
	.align		4
.L_77:
        /*0190*/ 	.word	index@(_ZN7cutlass13device_kernelIN5flash11enable_sm90INS1_16FlashAttnFwdSm90INS1_25CollectiveMainloopFwdSm90ILi2EN4cute5tupleIJNS5_1CILi1EEES8_S8_EEENS6_IJNS7_ILi192EEENS7_ILi144EEENS7_ILi96EEEEEELi96ENS_10bfloat16_tEfNS_4arch4Sm90ELb0ELb0ELb0ELb1ELb0ELb0ELb0ELb0ELb1ELb0ELb0ELb0EEENS1_21CollectiveEpilogueFwdINS6_IJSA_SC_SB_EEES9_SE_SG_Li384ELb1ELb0ELb0ELb0EEENS1_36VarlenDynamicPersistentTileSchedulerILi192ELi144ELi384ELi32ELb0ELb0ELb1ELb0ELb1ELb1EEEEEEEEEvNT_6ParamsE)
        /*0194*/ 	.word	0x00000000


	//----- nvinfo : EIATTR_REGCOUNT
	.align		4
.L_78:
        /*0198*/ 	.byte	0x04, 0x2f
        /*019a*/ 	.short	(.L_80 - .L_79)
	.align		4
.L_79:
        /*019c*/ 	.word	index@(_ZN7cutlass13device_kernelIN5flash11enable_sm90INS1_16FlashAttnFwdSm90INS1_25CollectiveMainloopFwdSm90ILi2EN4cute5tupleIJNS5_1CILi1EEES8_S8_EEENS6_IJNS7_ILi192EEENS7_ILi144EEENS7_ILi96EEEEEELi96ENS_10bfloat16_tEfNS_4arch4Sm90ELb0ELb0ELb0ELb0ELb0ELb0ELb0ELb0ELb1ELb0ELb0ELb0EEENS1_21CollectiveEpilogueFwdINS6_IJSA_SC_SB_EEES9_SE_SG_Li384ELb0ELb0ELb0ELb0EEENS1_29StaticPersistentTileSchedulerILb0EEEEEEEEEvNT_6ParamsE)
        /*01a0*/ 	.word	0x00000004


	//----- nvinfo : EIATTR_FRAME_SIZE
	.align		4
.L_80:
        /*01a4*/ 	.byte	0x04, 0x11
        /*01a6*/ 	.short	(.L_82 - .L_81)
	.align		4
.L_81:
        /*01a8*/ 	.word	index@(_ZN7cutlass13device_kernelIN5flash11enable_sm90INS1_16FlashAttnFwdSm90INS1_25CollectiveMainloopFwdSm90ILi2EN4cute5tupleIJNS5_1CILi1EEES8_S8_EEENS6_IJNS7_ILi192EEENS7_ILi144EEENS7_ILi96EEEEEELi96ENS_10bfloat16_tEfNS_4arch4Sm90ELb0ELb0ELb0ELb0ELb0ELb0ELb0ELb0ELb1ELb0ELb0ELb0EEENS1_21CollectiveEpilogueFwdINS6_IJSA_SC_SB_EEES9_SE_SG_Li384ELb0ELb0ELb0ELb0EEENS1_29StaticPersistentTileSchedulerILb0EEEEEEEEEvNT_6ParamsE)
        /*01ac*/ 	.word	0x00000000


	//----- nvinfo : EIATTR_REGCOUNT
	.align		4
.L_82:
        /*01b0*/ 	.byte	0x04, 0x2f
        /*01b2*/ 	.short	(.L_84 - .L_83)
	.align		4
.L_83:
        /*01b4*/ 	.word	index@(_ZN7cutlass13device_kernelIN5flash11enable_sm90INS1_16FlashAttnFwdSm90INS1_25CollectiveMainloopFwdSm90ILi2EN4cute5tupleIJNS5_1CILi1EEES8_S8_EEENS6_IJNS7_ILi128EEESA_SA_EEELi128ENS_10bfloat16_tEfNS_4arch4Sm90ELb1ELb0ELb0ELb1ELb0ELb1ELb0ELb1ELb1ELb0ELb0ELb0EEENS1_21CollectiveEpilogueFwdISB_S9_SC_SE_Li256ELb1ELb0ELb0ELb0EEENS1_36VarlenDynamicPersistentTileSchedulerILi128ELi128ELi256ELi32ELb0ELb0ELb1ELb1ELb1ELb1EEEEEEEEEvNT_6ParamsE)
        /*01b8*/ 	.word	0x00000004


	//----- nvinfo : EIATTR_FRAME_SIZE
	.align		4
.L_84:
        /*01bc*/ 	.byte	0x04, 0x11
        /*01be*/ 	.short	(.L_86 - .L_85)
	.align		4
.L_85:
        /*01c0*/ 	.word	index@(_ZN7cutlass13device_kernelIN5flash11enable_sm90INS1_16FlashAttnFwdSm90INS1_25CollectiveMainloopFwdSm90ILi2EN4cute5tupleIJNS5_1CILi1EEES8_S8_EEENS6_IJNS7_ILi128EEESA_SA_EEELi128ENS_10bfloat16_tEfNS_4arch4Sm90ELb1ELb0ELb0ELb1ELb0ELb1ELb0ELb1ELb1ELb0ELb0ELb0EEENS1_21CollectiveEpilogueFwdISB_S9_SC_SE_Li256ELb1ELb0ELb0ELb0EEENS1_36VarlenDynamicPersistentTileSchedulerILi128ELi128ELi256ELi32ELb0ELb0ELb1ELb1ELb1ELb1EEEEEEEEEvNT_6ParamsE)
        /*01c4*/ 	.word	0x00000000


	//----- nvinfo : EIATTR_REGCOUNT
	.align		4
.L_86:
        /*01c8*/ 	.byte	0x04, 0x2f
        /*01ca*/ 	.short	(.L_88 - .L_87)
	.align		4
.L_87:
        /*01cc*/ 	.word	index@(_ZN7cutlass13device_kernelIN5flash11enable_sm90INS1_16FlashAttnFwdSm90INS1_25CollectiveMainloopFwdSm90ILi2EN4cute5tupleIJNS5_1CILi1EEES8_S8_EEENS6_IJNS7_ILi128EEESA_SA_EEELi128ENS_10bfloat16_tEfNS_4arch4Sm90ELb1ELb0ELb0ELb1ELb0ELb0ELb0ELb1ELb1ELb0ELb0ELb0EEENS1_21CollectiveEpilogueFwdISB_S9_SC_SE_Li256ELb1ELb0ELb0ELb0EEENS1_36VarlenDynamicPersistentTileSchedulerILi128ELi128ELi256ELi32ELb0ELb0ELb1ELb1ELb1ELb1EEEEEEEEEvNT_6ParamsE)
        /*01d0*/ 	.word	0x00000004


	//----- nvinfo : EIATTR_FRAME_SIZE
	.align		4
.L_88:
        /*01d4*/ 	.byte	0x04, 0x11
        /*01d6*/ 	.short	(.L_90 - .L_89)
	.align		4
.L_89:
        /*01d8*/ 	.word	index@(_ZN7cutlass13device_kernelIN5flash11enable_sm90INS1_16FlashAttnFwdSm90INS1_25CollectiveMainloopFwdSm90ILi2EN4cute5tupleIJNS5_1CILi1EEES8_S8_EEENS6_IJNS7_ILi128EEESA_SA_EEELi128ENS_10bfloat16_tEfNS_4arch4Sm90ELb1ELb0ELb0ELb1ELb0ELb0ELb0ELb1ELb1ELb0ELb0ELb0EEENS1_21CollectiveEpilogueFwdISB_S9_SC_SE_Li256ELb1ELb0ELb0ELb0EEENS1_36VarlenDynamicPersistentTileSchedulerILi128ELi128ELi256ELi32ELb0ELb0ELb1ELb1ELb1ELb1EEEEEEEEEvNT_6ParamsE)
        /*01dc*/ 	.word	0x00000000


	//----- nvinfo : EIATTR_REGCOUNT
	.align		4
.L_90:
        /*01e0*/ 	.byte	0x04, 0x2f
        /*01e2*/ 	.short	(.L_92 - .L_91)
	.align		4
.L_91:
        /*01e4*/ 	.word	index@(_ZN7cutlass13device_kernelIN5flash11enable_sm90INS1_16FlashAttnFwdSm90INS1_25CollectiveMainloopFwdSm90ILi2EN4cute5tupleIJNS5_1CILi1EEES8_S8_EEENS6_IJNS7_ILi128EEESA_SA_EEELi128ENS_10bfloat16_tEfNS_4arch4Sm90ELb1ELb0ELb0ELb0ELb0ELb0ELb0ELb1ELb1ELb0ELb0ELb0EEENS1_21CollectiveEpilogueFwdISB_S9_SC_SE_Li256ELb0ELb0ELb0ELb0EEENS1_30DynamicPersistentTileSchedulerILi256ELi32ELb0ELb0ELb1EEEEEEEEEvNT_6ParamsE)
        /*01e8*/ 	.word	0x00000004


	//----- nvinfo : EIATTR_FRAME_SIZE
	.align		4
.L_92:
        /*01ec*/ 	.byte	0x04, 0x11
        /*01ee*/ 	.short	(.L_94 - .L_93)
	.align		4
.L_93:
        /*01f0*/ 	.word	index@(_ZN7cutlass13device_kernelIN5flash11enable_sm90INS1_16FlashAttnFwdSm90INS1_25CollectiveMainloopFwdSm90ILi2EN4cute5tupleIJNS5_1CILi1EEES8_S8_EEENS6_IJNS7_ILi128EEESA_SA_EEELi128ENS_10bfloat16_tEfNS_4arch4Sm90ELb1ELb0ELb0ELb0ELb0ELb0ELb0ELb1ELb1ELb0ELb0ELb0EEENS1_21CollectiveEpilogueFwdISB_S9_SC_SE_Li256ELb0ELb0ELb0ELb0EEENS1_30DynamicPersistentTileSchedulerILi256ELi32ELb0ELb0ELb1EEEEEEEEEvNT_6ParamsE)
        /*01f4*/ 	.word	0x00000000


	//----- nvinfo : EIATTR_REGCOUNT
	.align		4
.L_94:
        /*01f8*/ 	.byte	0x04, 0x2f
        /*01fa*/ 	.short	(.L_96 - .L_95)
	.align		4
.L_95:
        /*01fc*/ 	.word	index@(_ZN7cutlass13device_kernelIN5flash11enable_sm90INS1_16FlashAttnFwdSm90INS1_25CollectiveMainloopFwdSm90ILi2EN4cute5tupleIJNS5_1CILi1EEES8_S8_EEENS6_IJNS7_ILi128EEESA_SA_EEELi128ENS_10bfloat16_tEfNS_4arch4Sm90ELb0ELb1ELb0ELb1ELb0ELb1ELb0ELb1ELb1ELb0ELb0ELb0EEENS1_21CollectiveEpilogueFwdISB_S9_SC_SE_Li256ELb1ELb0ELb0ELb0EEENS1_36VarlenDynamicPersistentTileSchedulerILi128ELi128ELi256ELi32ELb0ELb0ELb1ELb1ELb0ELb1EEEEEEEEEvNT_6ParamsE)
        /*0200*/ 	.word	0x00000004


	//----- nvinfo : EIATTR_FRAME_SIZE
	.align		4
.L_96:
        /*0204*/ 	.byte	0x04, 0x11
        /*0206*/ 	.short	(.L_98 - .L_97)
	.align		4
.L_97:
        /*0208*/ 	.word	index@(_ZN7cutlass13device_kernelIN5flash11enable_sm90INS1_16FlashAttnFwdSm90INS1_25CollectiveMainloopFwdSm90ILi2EN4cute5tupleIJNS5_1CILi1EEES8_S8_EEENS6_IJNS7_ILi128EEESA_SA_EEELi128ENS_10bfloat16_tEfNS_4arch4Sm90ELb0ELb1ELb0ELb1ELb0ELb1ELb0ELb1ELb1ELb0ELb0ELb0EEENS1_21CollectiveEpilogueFwdISB_S9_SC_SE_Li256ELb1ELb0ELb0ELb0EEENS1_36VarlenDynamicPersistentTileSchedulerILi128ELi128ELi256ELi32ELb0ELb0ELb1ELb1ELb0ELb1EEEEEEEEEvNT_6ParamsE)
        /*020c*/ 	.word	0x00000000


	//----- nvinfo : EIATTR_REGCOUNT
	.align		4
.L_98:
        /*0210*/ 	.byte	0x04, 0x2f
        /*0212*/ 	.short	(.L_100 - .L_99)
	.align		4
.L_99:
        /*0214*/ 	.word	index@(_ZN7cutlass13device_kernelIN5flash11enable_sm90INS1_16FlashAttnFwdSm90INS1_25CollectiveMainloopFwdSm90ILi2EN4cute5tupleIJNS5_1CILi1EEES8_S8_EEENS6_IJNS7_ILi128EEESA_SA_EEELi128ENS_10bfloat16_tEfNS_4arch4Sm90ELb0ELb1ELb0ELb1ELb0ELb0ELb0ELb1ELb1ELb0ELb0ELb0EEENS1_21CollectiveEpilogueFwdISB_S9_SC_SE_Li256ELb1ELb0ELb0ELb0EEENS1_36VarlenDynamicPersistentTileSchedulerILi128ELi128ELi256ELi32ELb0ELb0ELb1ELb1ELb0ELb1EEEEEEEEEvNT_6ParamsE)
        /*0218*/ 	.word	0x00000004


	//----- nvinfo : EIATTR_FRAME_SIZE
	.align		4
.L_100:
        /*021c*/ 	.byte	0x04, 0x11
        /*021e*/ 	.short	(.L_102 - .L_101)
	.align		4
.L_101:
        /*0220*/ 	.word	index@(_ZN7cutlass13device_kernelIN5flash11enable_sm90INS1_16FlashAttnFwdSm90INS1_25CollectiveMainloopFwdSm90ILi2EN4cute5tupleIJNS5_1CILi1EEES8_S8_EEENS6_IJNS7_ILi128EEESA_SA_EEELi128ENS_10bfloat16_tEfNS_4arch4Sm90ELb0ELb1ELb0ELb1ELb0ELb0ELb0ELb1ELb1ELb0ELb0ELb0EEENS1_21CollectiveEpilogueFwdISB_S9_SC_SE_Li256ELb1ELb0ELb0ELb0EEENS1_36VarlenDynamicPersistentTileSchedulerILi128ELi128ELi256ELi32ELb0ELb0ELb1ELb1ELb0ELb1EEEEEEEEEvNT_6ParamsE)
        /*0224*/ 	.word	0x00000000


	//----- nvinfo : EIATTR_REGCOUNT
	.align		4
.L_102:
        /*0228*/ 	.byte	0x04, 0x2f
        /*022a*/ 	.short	(.L_104 - .L_103)
	.align		4
.L_103:
        /*022c*/ 	.word	index@(_ZN7cutlass13device_kernelIN5flash11enable_sm90INS1_16FlashAttnFwdSm90INS1_25CollectiveMainloopFwdSm90ILi2EN4cute5tupleIJNS5_1CILi1EEES8_S8_EEENS6_IJNS7_ILi128EEESA_SA_EEELi128ENS_10bfloat16_tEfNS_4arch4Sm90ELb0ELb1ELb0ELb0ELb0ELb0ELb0ELb1ELb1ELb0ELb0ELb0EEENS1_21CollectiveEpilogueFwdISB_S9_SC_SE_Li256ELb0ELb0ELb0ELb0EEENS1_30DynamicPersistentTileSchedulerILi256ELi32ELb0ELb0ELb1EEEEEEEEEvNT_6ParamsE)
        /*0230*/ 	.word	0x00000004


	//----- nvinfo : EIATTR_FRAME_SIZE
	.align		4
.L_104:
        /*0234*/ 	.byte	0x04, 0x11
        /*0236*/ 	.short	(.L_106 - .L_105)
	.align		4
.L_105:
        /*0238*/ 	.word	index@(_ZN7cutlass13device_kernelIN5flash11enable_sm90INS1_16FlashAttnFwdSm90INS1_25CollectiveMainloopFwdSm90ILi2EN4cute5tupleIJNS5_1CILi1EEES8_S8_EEENS6_IJNS7_ILi128EEESA_SA_EEELi128ENS_10bfloat16_tEfNS_4arch4Sm90ELb0ELb1ELb0ELb0ELb0ELb0ELb0ELb1ELb1ELb0ELb0ELb0EEENS1_21CollectiveEpilogueFwdISB_S9_SC_SE_Li256ELb0ELb0ELb0ELb0EEENS1_30DynamicPersistentTileSchedulerILi256ELi32ELb0ELb0ELb1EEEEEEEEEvNT_6ParamsE)
        /*023c*/ 	.word	0x00000000


	//----- nvinfo : EIATTR_REGCOUNT
	.align		4
.L_106:
        /*0240*/ 	.byte	0x04, 0x2f
        /*0242*/ 	.short	(.L_108 - .L_107)
	.align		4
.L_107:
        /*0244*/ 	.word	index@(_ZN7cutlass13device_kernelIN5flash11enable_sm90INS1_16FlashAttnFwdSm90INS1_25CollectiveMainloopFwdSm90ILi2EN4cute5tupleIJNS5_1CILi1EEES8_S8_EEENS6_IJNS7_ILi128EEENS7_ILi176EEESA_EEELi128ENS_10bfloat16_tEfNS_4arch4Sm90ELb0ELb0ELb0ELb1ELb0ELb1ELb0ELb1ELb1ELb0ELb0ELb0EEENS1_21CollectiveEpilogueFwdINS6_IJSA_SA_SB_EEES9_SD_SF_Li256ELb1ELb0ELb0ELb0EEENS1_36VarlenDynamicPersistentTileSchedulerILi128ELi176ELi256ELi32ELb0ELb0ELb1ELb0ELb1ELb1EEEEEEEEEvNT_6ParamsE)
        /*0248*/ 	.word	0x00000004


	//----- nvinfo : EIATTR_FRAME_SIZE
	.align		4
.L_108:
        /*024c*/ 	.byte	0x04, 0x11
        /*024e*/ 	.short	(.L_110 - .L_109)
	.align		4
.L_109:
        /*0250*/ 	.word	index@(_ZN7cutlass13device_kernelIN5flash11enable_sm90INS1_16FlashAttnFwdSm90INS1_25CollectiveMainloopFwdSm90ILi2EN4cute5tupleIJNS5_1CILi1EEES8_S8_EEENS6_IJNS7_ILi128EEENS7_ILi176EEESA_EEELi128ENS_10bfloat16_tEfNS_4arch4Sm90ELb0ELb0ELb0ELb1ELb0ELb1ELb0ELb1ELb1ELb0ELb0ELb0EEENS1_21CollectiveEpilogueFwdINS6_IJSA_SA_SB_EEES9_SD_SF_Li256ELb1ELb0ELb0ELb0EEENS1_36VarlenDynamicPersistentTileSchedulerILi128ELi176ELi256ELi32ELb0ELb0ELb1ELb0ELb1ELb1EEEEEEEEEvNT_6ParamsE)
        /*0254*/ 	.word	0x00000000


	//----- nvinfo : EIATTR_REGCOUNT
	.align		4
.L_110:
        /*0258*/ 	.byte	0x04, 0x2f
        /*025a*/ 	.short	(.L_112 - .L_111)
	.align		4
.L_111:
        /*025c*/ 	.word	index@(_ZN7cutlass13device_kernelIN5flash11enable_sm90INS1_16FlashAttnFwdSm90INS1_25CollectiveMainloopFwdSm90ILi2EN4cute5tupleIJNS5_1CILi1EEES8_S8_EEENS6_IJNS7_ILi128EEENS7_ILi176EEESA_EEELi128ENS_10bfloat16_tEfNS_4arch4Sm90ELb0ELb0ELb0ELb1ELb0ELb0ELb0ELb1ELb1ELb0ELb0ELb0EEENS1_21CollectiveEpilogueFwdINS6_IJSA_SA_SB_EEES9_SD_SF_Li256ELb1ELb0ELb0ELb0EEENS1_36VarlenDynamicPersistentTileSchedulerILi128ELi176ELi256ELi32ELb0ELb0ELb1ELb0ELb1ELb1EEEEEEEEEvNT_6ParamsE)
        /*0260*/ 	.word	0x00000004


	//----- nvinfo : EIATTR_FRAME_SIZE
	.align		4
.L_112:
        /*0264*/ 	.byte	0x04, 0x11
        /*0266*/ 	.short	(.L_114 - .L_113)
	.align		4
.L_113:
        /*0268*/ 	.word	index@(_ZN7cutlass13device_kernelIN5flash11enable_sm90INS1_16FlashAttnFwdSm90INS1_25CollectiveMainloopFwdSm90ILi2EN4cute5tupleIJNS5_1CILi1EEES8_S8_EEENS6_IJNS7_ILi128EEENS7_ILi176EEESA_EEELi128ENS_10bfloat16_tEfNS_4arch4Sm90ELb0ELb0ELb0ELb1ELb0ELb0ELb0ELb1ELb1ELb0ELb0ELb0EEENS1_21CollectiveEpilogueFwdINS6_IJSA_SA_SB_EEES9_SD_SF_Li256ELb1ELb0ELb0ELb0EEENS1_36VarlenDynamicPersistentTileSchedulerILi128ELi176ELi256ELi32ELb0ELb0ELb1ELb0ELb1ELb1EEEEEEEEEvNT_6ParamsE)
        /*026c*/ 	.word	0x00000000


	//----- nvinfo : EIATTR_REGCOUNT
	.align		4
.L_114:
        /*0270*/ 	.byte	0x04, 0x2f
        /*0272*/ 	.short	(.L_116 - .L_115)
	.align		4
.L_115:
        /*0274*/ 	.word	index@(_ZN7cutlass13device_kernelIN5flash11enable_sm90INS1_16FlashAttnFwdSm90INS1_25CollectiveMainloopFwdSm90ILi2EN4cute5tupleIJNS5_1CILi2EEENS7_ILi1EEES9_EEENS6_IJNS7_ILi128EEENS7_ILi176EEESB_EEELi128ENS_10bfloat16_tEfNS_4arch4Sm90ELb0ELb0ELb0ELb0ELb0ELb0ELb0ELb1ELb1ELb0ELb0ELb0EEENS1_21CollectiveEpilogueFwdINS6_IJSB_SB_SC_EEESA_SE_SG_Li256ELb0ELb0ELb0ELb0EEENS1_29StaticPersistentTileSchedulerILb0EEEEEEEEEvNT_6ParamsE)
        /*0278*/ 	.word	0x00000004


	//----- nvinfo : EIATTR_FRAME_SIZE
	.align		4
.L_116:
        /*027c*/ 	.byte	0x04, 0x11
        /*027e*/ 	.short	(.L_118 - .L_117)
	.align		4
.L_117:
        /*0280*/ 	.word	index@(_ZN7cutlass13device_kernelIN5flash11enable_sm90INS1_16FlashAttnFwdSm90INS1_25CollectiveMainloopFwdSm90ILi2EN4cute5tupleIJNS5_1CILi2EEENS7_ILi1EEES9_EEENS6_IJNS7_ILi128EEENS7_ILi176EEESB_EEELi128ENS_10bfloat16_tEfNS_4arch4Sm90ELb0ELb0ELb0ELb0ELb0ELb0ELb0ELb1ELb1ELb0ELb0ELb0EEENS1_21CollectiveEpilogueFwdINS6_IJSB_SB_SC_EEESA_SE_SG_Li256ELb0ELb0ELb0ELb0EEENS1_29StaticPersistentTileSchedulerILb0EEEEEEEEEvNT_6ParamsE)
        /*0284*/ 	.word	0x00000000


	//----- nvinfo : EIATTR_REGCOUNT
	.align		4
.L_118:
        /*0288*/ 	.byte	0x04, 0x2f
        /*028a*/ 	.short	(.L_120 - .L_119)
	.align		4
.L_119:
        /*028c*/ 	.word	index@(_ZN7cutlass13device_kernelIN5flash11enable_sm90INS1_16FlashAttnFwdSm90INS1_25CollectiveMainloopFwdSm90ILi2EN4cute5tupleIJNS5_1CILi1EEES8_S8_EEENS6_IJNS7_ILi128EEENS7_ILi176EEESA_EEELi128ENS_10bfloat16_tEfNS_4arch4Sm90ELb0ELb0ELb0ELb0ELb0ELb0ELb0ELb1ELb1ELb0ELb0ELb0EEENS1_21CollectiveEpilogueFwdINS6_IJSA_SA_SB_EEES9_SD_SF_Li256ELb0ELb0ELb0ELb0EEENS1_29StaticPersistentTileSchedulerILb0EEEEEEEEEvNT_6ParamsE)
        /*0290*/ 	.word	0x00000004


	//----- nvinfo : EIATTR_FRAME_SIZE
	.align		4
.L_120:
        /*0294*/ 	.byte	0x04, 0x11
        /*0296*/ 	.short	(.L_122 - .L_121)
	.align		4
.L_121:
        /*0298*/ 	.word	index@(_ZN7cutlass13device_kernelIN5flash11enable_sm90INS1_16FlashAttnFwdSm90INS1_25CollectiveMainloopFwdSm90ILi2EN4cute5tupleIJNS5_1CILi1EEES8_S8_EEENS6_IJNS7_ILi128EEENS7_ILi176EEESA_EEELi128ENS_10bfloat16_tEfNS_4arch4Sm90ELb0ELb0ELb0ELb0ELb0ELb0ELb0ELb1ELb1ELb0ELb0ELb0EEENS1_21CollectiveEpilogueFwdINS6_IJSA_SA_SB_EEES9_SD_SF_Li256ELb0ELb0ELb0ELb0EEENS1_29StaticPersistentTileSchedulerILb0EEEEEEEEEvNT_6ParamsE)
        /*029c*/ 	.word	0x00000000


	//----- nvinfo : EIATTR_REGCOUNT
	.align		4
.L_122:
        /*02a0*/ 	.byte	0x04, 0x2f
        /*02a2*/ 	.short	(.L_124 - .L_123)
	.align		4
.L_123:
        /*02a4*/ 	.word	index@(_ZN7cutlass13device_kernelIN5flash11enable_sm90INS1_16FlashAttnFwdSm90INS1_25CollectiveMainloopFwdSm90ILi2EN4cute5tupleIJNS5_1CILi1EEES8_S8_EEENS6_IJNS7_ILi128EEENS7_ILi112EEENS7_ILi192EEEEEELi192ENS_10bfloat16_tEfNS_4arch4Sm90ELb1ELb0ELb0ELb1ELb0ELb1ELb0ELb1ELb1ELb0ELb0ELb0EEENS1_21CollectiveEpilogueFwdINS6_IJSA_SC_SB_EEES9_SE_SG_Li256ELb1ELb0ELb0ELb0EEENS1_36VarlenDynamicPersistentTileSchedulerILi128ELi112ELi256ELi32ELb0ELb0ELb1ELb1ELb1ELb1EEEEEEEEEvNT_6ParamsE)
        /*02a8*/ 	.word	0x00000004


	//----- nvinfo : EIATTR_FRAME_SIZE
	.align		4
.L_124:
        /*02ac*/ 	.byte	0x04, 0x11
        /*02ae*/ 	.short	(.L_126 - .L_125)
	.align		4
.L_125:
        /*02b0*/ 	.word	index@(_ZN7cutlass13device_kernelIN5flash11enable_sm90INS1_16FlashAttnFwdSm90INS1_25CollectiveMainloopFwdSm90ILi2EN4cute5tupleIJNS5_1CILi1EEES8_S8_EEENS6_IJNS7_ILi128EEENS7_ILi112EEENS7_ILi192EEEEEELi192ENS_10bfloat16_tEfNS_4arch4Sm90ELb1ELb0ELb0ELb1ELb0ELb1ELb0ELb1ELb1ELb0ELb0ELb0EEENS1_21CollectiveEpilogueFwdINS6_IJSA_SC_SB_EEES9_SE_SG_Li256ELb1ELb0ELb0ELb0EEENS1_36VarlenDynamicPersistentTileSchedulerILi128ELi112ELi256ELi32ELb0ELb0ELb1ELb1ELb1ELb1EEEEEEEEEvNT_6ParamsE)
        /*02b4*/ 	.word	0x00000000


	//----- nvinfo : EIATTR_REGCOUNT
	.align		4
.L_126:
        /*02b8*/ 	.byte	0x04, 0x2f
        /*02ba*/ 	.short	(.L_128 - .L_127)
	.align		4
.L_127:
        /*02bc*/ 	.word	index@(_ZN7cutlass13device_kernelIN5flash11enable_sm90INS1_16FlashAttnFwdSm90INS1_25CollectiveMainloopFwdSm90ILi2EN4cute5tupleIJNS5_1CILi1EEES8_S8_EEENS6_IJNS7_ILi128EEENS7_ILi112EEENS7_ILi192EEEEEELi192ENS_10bfloat16_tEfNS_4arch4Sm90ELb1ELb0ELb0ELb1ELb0ELb0ELb0ELb1ELb1ELb0ELb0ELb0EEENS1_21CollectiveEpilogueFwdINS6_IJSA_SC_SB_EEES9_SE_SG_Li256ELb1ELb0ELb0ELb0EEENS1_36VarlenDynamicPersistentTileSchedulerILi128ELi112ELi256ELi32ELb0ELb0ELb1ELb1ELb1ELb1EEEEEEEEEvNT_6ParamsE)
        /*02c0*/ 	.word	0x00000004


	//----- nvinfo : EIATTR_FRAME_SIZE
	.align		4
.L_128:
        /*02c4*/ 	.byte	0x04, 0x11
        /*02c6*/ 	.short	(.L_130 - .L_129)
	.align		4
.L_129:
        /*02c8*/ 	.word	index@(_ZN7cutlass13device_kernelIN5flash11enable_sm90INS1_16FlashAttnFwdSm90INS1_25CollectiveMainloopFwdSm90ILi2EN4cute5tupleIJNS5_1CILi1EEES8_S8_EEENS6_IJNS7_ILi128EEENS7_ILi112EEENS7_ILi192EEEEEELi192ENS_10bfloat16_tEfNS_4arch4Sm90ELb1ELb0ELb0ELb1ELb0ELb0ELb0ELb1ELb1ELb0ELb0ELb0EEENS1_21CollectiveEpilogueFwdINS6_IJSA_SC_SB_EEES9_SE_SG_Li256ELb1ELb0ELb0ELb0EEENS1_36VarlenDynamicPersistentTileSchedulerILi128ELi112ELi256ELi32ELb0ELb0ELb1ELb1ELb1ELb1EEEEEEEEEvNT_6ParamsE)
        /*02cc*/ 	.word	0x00000000


	//----- nvinfo : EIATTR_REGCOUNT
	.align		4
.L_130:
        /*02d0*/ 	.byte	0x04, 0x2f
        /*02d2*/ 	.short	(.L_132 - .L_131)
	.align		4
.L_131:
        /*02d4*/ 	.word	index@(_ZN7cutlass13device_kernelIN5flash11enable_sm90INS1_16FlashAttnFwdSm90INS1_25CollectiveMainloopFwdSm90ILi2EN4cute5tupleIJNS5_1CILi1EEES8_S8_EEENS6_IJNS7_ILi128EEENS7_ILi112EEENS7_ILi192EEEEEELi192ENS_10bfloat16_tEfNS_4arch4Sm90ELb1ELb0ELb0ELb0ELb0ELb0ELb0ELb1ELb1ELb0ELb0ELb0EEENS1_21CollectiveEpilogueFwdINS6_IJSA_SC_SB_EEES9_SE_SG_Li256ELb0ELb0ELb0ELb0EEENS1_30DynamicPersistentTileSchedulerILi256ELi32ELb0ELb0ELb1EEEEEEEEEvNT_6ParamsE)
        /*02d8*/ 	.word	0x00000004


	//----- nvinfo : EIATTR_FRAME_SIZE
	.align		4
.L_132:
        /*02dc*/ 	.byte	0x04, 0x11
        /*02de*/ 	.short	(.L_134 - .L_133)
	.align		4
.L_133:
        /*02e0*/ 	.word	index@(_ZN7cutlass13device_kernelIN5flash11enable_sm90INS1_16FlashAttnFwdSm90INS1_25CollectiveMainloopFwdSm90ILi2EN4cute5tupleIJNS5_1CILi1EEES8_S8_EEENS6_IJNS7_ILi128EEENS7_ILi112EEENS7_ILi192EEEEEELi192ENS_10bfloat16_tEfNS_4arch4Sm90ELb1ELb0ELb0ELb0ELb0ELb0ELb0ELb1ELb1ELb0ELb0ELb0EEENS1_21CollectiveEpilogueFwdINS6_IJSA_SC_SB_EEES9_SE_SG_Li256ELb0ELb0ELb0ELb0EEENS1_30DynamicPersistentTileSchedulerILi256ELi32ELb0ELb0ELb1EEEEEEEEEvNT_6ParamsE)
        /*02e4*/ 	.word	0x00000000


	//----- nvinfo : EIATTR_REGCOUNT
	.align		4
.L_134:
        /*02e8*/ 	.byte	0x04, 0x2f
        /*02ea*/ 	.short	(.L_136 - .L_135)
	.align		4
.L_135:
        /*02ec*/ 	.word	index@(_ZN7cutlass13device_kernelIN5flash11enable_sm90INS1_16FlashAttnFwdSm90INS1_25CollectiveMainloopFwdSm90ILi2EN4cute5tupleIJNS5_1CILi1EEES8_S8_EEENS6_IJNS7_ILi128EEENS7_ILi96EEENS7_ILi192EEEEEELi192ENS_10bfloat16_tEfNS_4arch4Sm90ELb0ELb1ELb0ELb1ELb0ELb1ELb0ELb1ELb1ELb0ELb0ELb0EEENS1_21CollectiveEpilogueFwdINS6_IJSA_SC_SB_EEES9_SE_SG_Li256ELb1ELb0ELb0ELb0EEENS1_36VarlenDynamicPersistentTileSchedulerILi128ELi96ELi256ELi32ELb0ELb0ELb1ELb1ELb0ELb1EEEEEEEEEvNT_6ParamsE)
        /*02f0*/ 	.word	0x00000004


	//----- nvinfo : EIATTR_FRAME_SIZE
	.align		4
.L_136:
        /*02f4*/ 	.byte	0x04, 0x11
        /*02f6*/ 	.short	(.L_138 - .L_137)
	.align		4
.L_137:
        /*02f8*/ 	.word	index@(_ZN7cutlass13device_kernelIN5flash11enable_sm90INS1_16FlashAttnFwdSm90INS1_25CollectiveMainloopFwdSm90ILi2EN4cute5tupleIJNS5_1CILi1EEES8_S8_EEENS6_IJNS7_ILi128EEENS7_ILi96EEENS7_ILi192EEEEEELi192ENS_10bfloat16_tEfNS_4arch4Sm90ELb0ELb1ELb0ELb1ELb0ELb1ELb0ELb1ELb1ELb0ELb0ELb0EEENS1_21CollectiveEpilogueFwdINS6_IJSA_SC_SB_EEES9_SE_SG_Li256ELb1ELb0ELb0ELb0EEENS1_36VarlenDynamicPersistentTileSchedulerILi128ELi96ELi256ELi32ELb0ELb0ELb1ELb1ELb0ELb1EEEEEEEEEvNT_6ParamsE)
        /*02fc*/ 	.word	0x00000000


	//----- nvinfo : EIATTR_REGCOUNT
	.align		4
.L_138:
        /*0300*/ 	.byte	0x04, 0x2f
        /*0302*/ 	.short	(.L_140 - .L_139)
	.align		4
.L_139:
        /*0304*/ 	.word	index@(_ZN7cutlass13device_kernelIN5flash11enable_sm90INS1_16FlashAttnFwdSm90INS1_25CollectiveMainloopFwdSm90ILi2EN4cute5tupleIJNS5_1CILi1EEES8_S8_EEENS6_IJNS7_ILi128EEENS7_ILi96EEENS7_ILi192EEEEEELi192ENS_10bfloat16_tEfNS_4arch4Sm90ELb0ELb1ELb0ELb1ELb0ELb0ELb0ELb1ELb1ELb0ELb0ELb0EEENS1_21CollectiveEpilogueFwdINS6_IJSA_SC_SB_EEES9_SE_SG_Li256ELb1ELb0ELb0ELb0EEENS1_36VarlenDynamicPersistentTileSchedulerILi128ELi96ELi256ELi32ELb0ELb0ELb1ELb1ELb0ELb1EEEEEEEEEvNT_6ParamsE)
        /*0308*/ 	.word	0x00000004


	//----- nvinfo : EIATTR_FRAME_SIZE
	.align		4
.L_140:
        /*030c*/ 	.byte	0x04, 0x11
        /*030e*/ 	.short	(.L_142 - .L_141)
	.align		4
.L_141:
        /*0310*/ 	.word	index@(_ZN7cutlass13device_kernelIN5flash11enable_sm90INS1_16FlashAttnFwdSm90INS1_25CollectiveMainloopFwdSm90ILi2EN4cute5tupleIJNS5_1CILi1EEES8_S8_EEENS6_IJNS7_ILi128EEENS7_ILi96EEENS7_ILi192EEEEEELi192ENS_10bfloat16_tEfNS_4arch4Sm90ELb0ELb1ELb0ELb1ELb0ELb0ELb0ELb1ELb1ELb0ELb0ELb0EEENS1_21CollectiveEpilogueFwdINS6_IJSA_SC_SB_EEES9_SE_SG_Li256ELb1ELb0ELb0ELb0EEENS1_36VarlenDynamicPersistentTileSchedulerILi128ELi96ELi256ELi32ELb0ELb0ELb1ELb1ELb0ELb1EEEEEEEEEvNT_6ParamsE)
        /*0314*/ 	.word	0x00000000


	//----- nvinfo : EIATTR_REGCOUNT
	.align		4
.L_142:
        /*0318*/ 	.byte	0x04, 0x2f
        /*031a*/ 	.short	(.L_144 - .L_143)
	.align		4
.L_143:
        /*031c*/ 	.word	index@(_ZN7cutlass13device_kernelIN5flash11enable_sm90INS1_16FlashAttnFwdSm90INS1_25CollectiveMainloopFwdSm90ILi2EN4cute5tupleIJNS5_1CILi1EEES8_S8_EEENS6_IJNS7_ILi128EEENS7_ILi96EEENS7_ILi192EEEEEELi192ENS_10bfloat16_tEfNS_4arch4Sm90ELb0ELb1ELb0ELb0ELb0ELb0ELb0ELb1ELb1ELb0ELb0ELb0EEENS1_21CollectiveEpilogueFwdINS6_IJSA_SC_SB_EEES9_SE_SG_Li256ELb0ELb0ELb0ELb0EEENS1_30DynamicPersistentTileSchedulerILi256ELi32ELb0ELb0ELb1EEEEEEEEEvNT_6ParamsE)
        /*0320*/ 	.word	0x00000004


	//----- nvinfo : EIATTR_FRAME_SIZE
	.align		4
.L_144:
        /*0324*/ 	.byte	0x04, 0x11
        /*0326*/ 	.short	(.L_146 - .L_145)
	.align		4
.L_145:
        /*0328*/ 	.word	index@(_ZN7cutlass13device_kernelIN5flash11enable_sm90INS1_16FlashAttnFwdSm90INS1_25CollectiveMainloopFwdSm90ILi2EN4cute5tupleIJNS5_1CILi1EEES8_S8_EEENS6_IJNS7_ILi128EEENS7_ILi96EEENS7_ILi192EEEEEELi192ENS_10bfloat16_tEfNS_4arch4Sm90ELb0ELb1ELb0ELb0ELb0ELb0ELb0ELb1ELb1ELb0ELb0ELb0EEENS1_21CollectiveEpilogueFwdINS6_IJSA_SC_SB_EEES9_SE_SG_Li256ELb0ELb0ELb0ELb0EEENS1_30DynamicPersistentTileSchedulerILi256ELi32ELb0ELb0ELb1EEEEEEEEEvNT_6ParamsE)
        /*032c*/ 	.word	0x00000000


	//----- nvinfo : EIATTR_REGCOUNT
	.align		4
.L_146:
        /*0330*/ 	.byte	0x04, 0x2f
        /*0332*/ 	.short	(.L_148 - .L_147)
	.align		4
.L_147:
        /*0334*/ 	.word	index@(_ZN7cutlass13device_kernelIN5flash11enable_sm90INS1_16FlashAttnFwdSm90INS1_25CollectiveMainloopFwdSm90ILi2EN4cute5tupleIJNS5_1CILi1EEES8_S8_EEENS6_IJNS7_ILi128EEENS7_ILi112EEENS7_ILi192EEEEEELi192ENS_10bfloat16_tEfNS_4arch4Sm90ELb0ELb0ELb0ELb1ELb0ELb1ELb0ELb1ELb1ELb0ELb0ELb0EEENS1_21CollectiveEpilogueFwdINS6_IJSA_SC_SB_EEES9_SE_SG_Li256ELb1ELb0ELb0ELb0EEENS1_36VarlenDynamicPersistentTileSchedulerILi128ELi112ELi256ELi32ELb0ELb0ELb1ELb0ELb1ELb1EEEEEEEEEvNT_6ParamsE)
        /*0338*/ 	.word	0x00000004


	//----- nvinfo : EIATTR_FRAME_SIZE
	.align		4
.L_148:
        /*033c*/ 	.byte	0x04, 0x11
        /*033e*/ 	.short	(.L_150 - .L_149)
	.align		4
.L_149:
        /*0340*/ 	.word	index@(_ZN7cutlass13device_kernelIN5flash11enable_sm90INS1_16FlashAttnFwdSm90INS1_25CollectiveMainloopFwdSm90ILi2EN4cute5tupleIJNS5_1CILi1EEES8_S8_EEENS6_IJNS7_ILi128EEENS7_ILi112EEENS7_ILi192EEEEEELi192ENS_10bfloat16_tEfNS_4arch4Sm90ELb0ELb0ELb0ELb1ELb0ELb1ELb0ELb1ELb1ELb0ELb0ELb0EEENS1_21CollectiveEpilogueFwdINS6_IJSA_SC_SB_EEES9_SE_SG_Li256ELb1ELb0ELb0ELb0EEENS1_36VarlenDynamicPersistentTileSchedulerILi128ELi112ELi256ELi32ELb0ELb0ELb1ELb0ELb1ELb1EEEEEEEEEvNT_6ParamsE)
        /*0344*/ 	.word	0x00000000


	//----- nvinfo : EIATTR_REGCOUNT
	.align		4
.L_150:
        /*0348*/ 	.byte	0x04, 0x2f
        /*034a*/ 	.short	(.L_152 - .L_151)
	.align		4
.L_151:
        /*034c*/ 	.word	index@(_ZN7cutlass13device_kernelIN5flash11enable_sm90INS1_16FlashAttnFwdSm90INS1_25CollectiveMainloopFwdSm90ILi2EN4cute5tupleIJNS5_1CILi1EEES8_S8_EEENS6_IJNS7_ILi128EEENS7_ILi112EEENS7_ILi192EEEEEELi192ENS_10bfloat16_tEfNS_4arch4Sm90ELb0ELb0ELb0ELb1ELb0ELb0ELb0ELb1ELb1ELb0ELb0ELb0EEENS1_21CollectiveEpilogueFwdINS6_IJSA_SC_SB_EEES9_SE_SG_Li256ELb1ELb0ELb0ELb0EEENS1_36VarlenDynamicPersistentTileSchedulerILi128ELi112ELi256ELi32ELb0ELb0ELb1ELb0ELb1ELb1EEEEEEEEEvNT_6ParamsE)
        /*0350*/ 	.word	0x00000004


	//----- nvinfo : EIATTR_FRAME_SIZE
	.align		4
.L_152:
        /*0354*/ 	.byte	0x04, 0x11
        /*0356*/ 	.short	(.L_154 - .L_153)
	.align		4
.L_153:
        /*0358*/ 	.word	index@(_ZN7cutlass13device_kernelIN5flash11enable_sm90INS1_16FlashAttnFwdSm90INS1_25CollectiveMainloopFwdSm90ILi2EN4cute5tupleIJNS5_1CILi1EEES8_S8_EEENS6_IJNS7_ILi128EEENS7_ILi112EEENS7_ILi192EEEEEELi192ENS_10bfloat16_tEfNS_4arch4Sm90ELb0ELb0ELb0ELb1ELb0ELb0ELb0ELb1ELb1ELb0ELb0ELb0EEENS1_21CollectiveEpilogueFwdINS6_IJSA_SC_SB_EEES9_SE_SG_Li256ELb1ELb0ELb0ELb0EEENS1_36VarlenDynamicPersistentTileSchedulerILi128ELi112ELi256ELi32ELb0ELb0ELb1ELb0ELb1ELb1EEEEEEEEEvNT_6ParamsE)
        /*035c*/ 	.word	0x00000000


	//----- nvinfo : EIATTR_REGCOUNT
	.align		4
.L_154:
        /*0360*/ 	.byte	0x04, 0x2f
        /*0362*/ 	.short	(.L_156 - .L_155)
	.align		4
.L_155:
        /*0364*/ 	.word	index@(_ZN7cutlass13device_kernelIN5flash11enable_sm90INS1_16FlashAttnFwdSm90INS1_25CollectiveMainloopFwdSm90ILi2EN4cute5tupleIJNS5_1CILi2EEENS7_ILi1EEES9_EEENS6_IJNS7_ILi128EEENS7_ILi112EEENS7_ILi192EEEEEELi192ENS_10bfloat16_tEfNS_4arch4Sm90ELb0ELb0ELb0ELb0ELb0ELb0ELb0ELb1ELb1ELb0ELb0ELb0EEENS1_21CollectiveEpilogueFwdINS6_IJSB_SD_SC_EEESA_SF_SH_Li256ELb0ELb0ELb0ELb0EEENS1_29StaticPersistentTileSchedulerILb0EEEEEEEEEvNT_6ParamsE)
        /*0368*/ 	.word	0x00000004


	//----- nvinfo : EIATTR_FRAME_SIZE
	.align		4
.L_156:
        /*036c*/ 	.byte	0x04, 0x11
        /*036e*/ 	.short	(.L_158 - .L_157)
	.align		4
.L_157:
        /*0370*/ 	.word	index@(_ZN7cutlass13device_kernelIN5flash11enable_sm90INS1_16FlashAttnFwdSm90INS1_25CollectiveMainloopFwdSm90ILi2EN4cute5tupleIJNS5_1CILi2EEENS7_ILi1EEES9_EEENS6_IJNS7_ILi128EEENS7_ILi112EEENS7_ILi192EEEEEELi192ENS_10bfloat16_tEfNS_4arch4Sm90ELb0ELb0ELb0ELb0ELb0ELb0ELb0ELb1ELb1ELb0ELb0ELb0EEENS1_21CollectiveEpilogueFwdINS6_IJSB_SD_SC_EEESA_SF_SH_Li256ELb0ELb0ELb0ELb0EEENS1_29StaticPersistentTileSchedulerILb0EEEEEEEEEvNT_6ParamsE)
        /*0374*/ 	.word	0x00000000


	//----- nvinfo : EIATTR_REGCOUNT
	.align		4
.L_158:
        /*0378*/ 	.byte	0x04, 0x2f
        /*037a*/ 	.short	(.L_160 - .L_159)
	.align		4
.L_159:
        /*037c*/ 	.word	index@(_ZN7cutlass13device_kernelIN5flash11enable_sm90INS1_16FlashAttnFwdSm90INS1_25CollectiveMainloopFwdSm90ILi2EN4cute5tupleIJNS5_1CILi1EEES8_S8_EEENS6_IJNS7_ILi128EEENS7_ILi112EEENS7_ILi192EEEEEELi192ENS_10bfloat16_tEfNS_4arch4Sm90ELb0ELb0ELb0ELb0ELb0ELb0ELb0ELb1ELb1ELb0ELb0ELb0EEENS1_21CollectiveEpilogueFwdINS6_IJSA_SC_SB_EEES9_SE_SG_Li256ELb0ELb0ELb0ELb0EEENS1_29StaticPersistentTileSchedulerILb0EEEEEEEEEvNT_6ParamsE)
        /*0380*/ 	.word	0x00000004


	//----- nvinfo : EIATTR_FRAME_SIZE
	.align		4
.L_160:
        /*0384*/ 	.byte	0x04, 0x11
        /*0386*/ 	.short	(.L_162 - .L_161)
	.align		4
.L_161:
        /*0388*/ 	.word	index@(_ZN7cutlass13device_kernelIN5flash11enable_sm90INS1_16FlashAttnFwdSm90INS1_25CollectiveMainloopFwdSm90ILi2EN4cute5tupleIJNS5_1CILi1EEES8_S8_EEENS6_IJNS7_ILi128EEENS7_ILi112EEENS7_ILi192EEEEEELi192ENS_10bfloat16_tEfNS_4arch4Sm90ELb0ELb0ELb0ELb0ELb0ELb0ELb0ELb1ELb1ELb0ELb0ELb0EEENS1_21CollectiveEpilogueFwdINS6_IJSA_SC_SB_EEES9_SE_SG_Li256ELb0ELb0ELb0ELb0EEENS1_29StaticPersistentTileSchedulerILb0EEEEEEEEEvNT_6ParamsE)
        /*038c*/ 	.word	0x00000000


	//----- nvinfo : EIATTR_REGCOUNT
	.align		4
.L_162:
        /*0390*/ 	.byte	0x04, 0x2f
        /*0392*/ 	.short	(.L_164 - .L_163)
	.align		4
.L_163:
        /*0394*/ 	.word	index@(_ZN7cutlass13device_kernelIN5flash11enable_sm90INS1_16FlashAttnFwdSm90INS1_25CollectiveMainloopFwdSm90ILi2EN4cute5tupleIJNS5_1CILi1EEES8_S8_EEENS6_IJNS7_ILi128EEENS7_ILi80EEENS7_ILi256EEEEEELi256ENS_10bfloat16_tEfNS_4arch4Sm90ELb1ELb0ELb0ELb1ELb0ELb1ELb0ELb1ELb1ELb0ELb0ELb0EEENS1_21CollectiveEpilogueFwdINS6_IJSA_SC_SB_EEES9_SE_SG_Li256ELb1ELb0ELb0ELb0EEENS1_36VarlenDynamicPersistentTileSchedulerILi128ELi80ELi256ELi32ELb0ELb0ELb1ELb1ELb1ELb1EEEEEEEEEvNT_6ParamsE)
        /*0398*/ 	.word	0x00000004


	//----- nvinfo : EIATTR_FRAME_SIZE
	.align		4
.L_164:
        /*039c*/ 	.byte	0x04, 0x11
        /*039e*/ 	.short	(.L_166 - .L_165)
	.align		4
.L_165:
        /*03a0*/ 	.word	index@(_ZN7cutlass13device_kernelIN5flash11enable_sm90INS1_16FlashAttnFwdSm90INS1_25CollectiveMainloopFwdSm90ILi2EN4cute5tupleIJNS5_1CILi1EEES8_S8_EEENS6_IJNS7_ILi128EEENS7_ILi80EEENS7_ILi256EEEEEELi256ENS_10bfloat16_tEfNS_4arch4Sm90ELb1ELb0ELb0ELb1ELb0ELb1ELb0ELb1ELb1ELb0ELb0ELb0EEENS1_21CollectiveEpilogueFwdINS6_IJSA_SC_SB_EEES9_SE_SG_Li256ELb1ELb0ELb0ELb0EEENS1_36VarlenDynamicPersistentTileSchedulerILi128ELi80ELi256ELi32ELb0ELb0ELb1ELb1ELb1ELb1EEEEEEEEEvNT_6ParamsE)
        /*03a4*/ 	.word	0x00000000


	//----- nvinfo : EIATTR_REGCOUNT
	.align		4
.L_166:
        /*03a8*/ 	.byte	0x04, 0x2f
        /*03aa*/ 	.short	(.L_168 - .L_167)
	.align		4
.L_167:
        /*03ac*/ 	.word	index@(_ZN7cutlass13device_kernelIN5flash11enable_sm90INS1_16FlashAttnFwdSm90INS1_25CollectiveMainloopFwdSm90ILi2EN4cute5tupleIJNS5_1CILi1EEES8_S8_EEENS6_IJNS7_ILi128EEENS7_ILi80EEENS7_ILi256EEEEEELi256ENS_10bfloat16_tEfNS_4arch4Sm90ELb1ELb0ELb0ELb1ELb0ELb0ELb0ELb1ELb1ELb0ELb0ELb0EEENS1_21CollectiveEpilogueFwdINS6_IJSA_SC_SB_EEES9_SE_SG_Li256ELb1ELb0ELb0ELb0EEENS1_36VarlenDynamicPersistentTileSchedulerILi128ELi80ELi256ELi32ELb0ELb0ELb1ELb1ELb1ELb1EEEEEEEEEvNT_6ParamsE)
        /*03b0*/ 	.word	0x00000004


	//----- nvinfo : EIATTR_FRAME_SIZE
	.align		4
.L_168:
        /*03b4*/ 	.byte	0x04, 0x11
        /*03b6*/ 	.short	(.L_170 - .L_169)
	.align		4
.L_169:
        /*03b8*/ 	.word	index@(_ZN7cutlass13device_kernelIN5flash11enable_sm90INS1_16FlashAttnFwdSm90INS1_25CollectiveMainloopFwdSm90ILi2EN4cute5tupleIJNS5_1CILi1EEES8_S8_EEENS6_IJNS7_ILi128EEENS7_ILi80EEENS7_ILi256EEEEEELi256ENS_10bfloat16_tEfNS_4arch4Sm90ELb1ELb0ELb0ELb1ELb0ELb0ELb0ELb1ELb1ELb0ELb0ELb0EEENS1_21CollectiveEpilogueFwdINS6_IJSA_SC_SB_EEES9_SE_SG_Li256ELb1ELb0ELb0ELb0EEENS1_36VarlenDynamicPersistentTileSchedulerILi128ELi80ELi256ELi32ELb0ELb0ELb1ELb1ELb1ELb1EEEEEEEEEvNT_6ParamsE)
        /*03bc*/ 	.word	0x00000000


	//----- nvinfo : EIATTR_REGCOUNT
	.align		4
.L_170:
        /*03c0*/ 	.byte	0x04, 0x2f
        /*03c2*/ 	.short	(.L_172 - .L_171)
	.align		4
.L_171:
        /*03c4*/ 	.word	index@(_ZN7cutlass13device_kernelIN5flash11enable_sm90INS1_16FlashAttnFwdSm90INS1_25CollectiveMainloopFwdSm90ILi2EN4cute5tupleIJNS5_1CILi1EEES8_S8_EEENS6_IJNS7_ILi128EEENS7_ILi80EEENS7_ILi256EEEEEELi256ENS_10bfloat16_tEfNS_4arch4Sm90ELb1ELb0ELb0ELb0ELb0ELb0ELb0ELb1ELb1ELb0ELb0ELb0EEENS1_21CollectiveEpilogueFwdINS6_IJSA_SC_SB_EEES9_SE_SG_Li256ELb0ELb0ELb0ELb0EEENS1_30DynamicPersistentTileSchedulerILi256ELi32ELb0ELb0ELb1EEEEEEEEEvNT_6ParamsE)
        /*03c8*/ 	.word	0x00000004


	//----- nvinfo : EIATTR_FRAME_SIZE
	.align		4
.L_172:
        /*03cc*/ 	.byte	0x04, 0x11
        /*03ce*/ 	.short	(.L_174 - .L_173)
	.align		4
.L_173:
        /*03d0*/ 	.word	index@(_ZN7cutlass13device_kernelIN5flash11enable_sm90INS1_16FlashAttnFwdSm90INS1_25CollectiveMainloopFwdSm90ILi2EN4cute5tupleIJNS5_1CILi1EEES8_S8_EEENS6_IJNS7_ILi128EEENS7_ILi80EEENS7_ILi256EEEEEELi256ENS_10bfloat16_tEfNS_4arch4Sm90ELb1ELb0ELb0ELb0ELb0ELb0ELb0ELb1ELb1ELb0ELb0ELb0EEENS1_21CollectiveEpilogueFwdINS6_IJSA_SC_SB_EEES9_SE_SG_Li256ELb0ELb0ELb0ELb0EEENS1_30DynamicPersistentTileSchedulerILi256ELi32ELb0ELb0ELb1EEEEEEEEEvNT_6ParamsE)
        /*03d4*/ 	.word	0x00000000


	//----- nvinfo : EIATTR_REGCOUNT
	.align		4
.L_174:
        /*03d8*/ 	.byte	0x04, 0x2f
        /*03da*/ 	.short	(.L_176 - .L_175)
	.align		4
.L_175:
        /*03dc*/ 	.word	index@(_ZN7cutlass13device_kernelIN5flash11enable_sm90INS1_16FlashAttnFwdSm90INS1_25CollectiveMainloopFwdSm90ILi2EN4cute5tupleIJNS5_1CILi1EEES8_S8_EEENS6_IJNS7_ILi128EEENS7_ILi64EEENS7_ILi256EEEEEELi256ENS_10bfloat16_tEfNS_4arch4Sm90ELb0ELb1ELb0ELb1ELb0ELb1ELb0ELb1ELb1ELb0ELb0ELb0EEENS1_21CollectiveEpilogueFwdINS6_IJSA_SC_SB_EEES9_SE_SG_Li256ELb1ELb0ELb0ELb0EEENS1_36VarlenDynamicPersistentTileSchedulerILi128ELi64ELi256ELi32ELb0ELb0ELb1ELb1ELb0ELb1EEEEEEEEEvNT_6ParamsE)
        /*03e0*/ 	.word	0x00000004


	//----- nvinfo : EIATTR_FRAME_SIZE
	.align		4
.L_176:
        /*03e4*/ 	.byte	0x04, 0x11
        /*03e6*/ 	.short	(.L_178 - .L_177)
	.align		4
.L_177:
        /*03e8*/ 	.word	index@(_ZN7cutlass13device_kernelIN5flash11enable_sm90INS1_16FlashAttnFwdSm90INS1_25CollectiveMainloopFwdSm90ILi2EN4cute5tupleIJNS5_1CILi1EEES8_S8_EEENS6_IJNS7_ILi128EEENS7_ILi64EEENS7_ILi256EEEEEELi256ENS_10bfloat16_tEfNS_4arch4Sm90ELb0ELb1ELb0ELb1ELb0ELb1ELb0ELb1ELb1ELb0ELb0ELb0EEENS1_21CollectiveEpilogueFwdINS6_IJSA_SC_SB_EEES9_SE_SG_Li256ELb1ELb0ELb0ELb0EEENS1_36VarlenDynamicPersistentTileSchedulerILi128ELi64ELi256ELi32ELb0ELb0ELb1ELb1ELb0ELb1EEEEEEEEEvNT_6ParamsE)
        /*03ec*/ 	.word	0x00000000


	//----- nvinfo : EIATTR_REGCOUNT
	.align		4
.L_178:
        /*03f0*/ 	.byte	0x04, 0x2f
        /*03f2*/ 	.short	(.L_180 - .L_179)
	.align		4
.L_179:
        /*03f4*/ 	.word	index@(_ZN7cutlass13device_kernelIN5flash11enable_sm90INS1_16FlashAttnFwdSm90INS1_25CollectiveMainloopFwdSm90ILi2EN4cute5tupleIJNS5_1CILi1EEES8_S8_EEENS6_IJNS7_ILi128EEENS7_ILi64EEENS7_ILi256EEEEEELi256ENS_10bfloat16_tEfNS_4arch4Sm90ELb0ELb1ELb0ELb1ELb0ELb0ELb0ELb1ELb1ELb0ELb0ELb0EEENS1_21CollectiveEpilogueFwdINS6_IJSA_SC_SB_EEES9_SE_SG_Li256ELb1ELb0ELb0ELb0EEENS1_36VarlenDynamicPersistentTileSchedulerILi128ELi64ELi256ELi32ELb0ELb0ELb1ELb1ELb0ELb1EEEEEEEEEvNT_6ParamsE)
        /*03f8*/ 	.word	0x00000004


	//----- nvinfo : EIATTR_FRAME_SIZE
	.align		4
.L_180:
        /*03fc*/ 	.byte	0x04, 0x11
        /*03fe*/ 	.short	(.L_182 - .L_181)
	.align		4
.L_181:
        /*0400*/ 	.word	index@(_ZN7cutlass13device_kernelIN5flash11enable_sm90INS1_16FlashAttnFwdSm90INS1_25CollectiveMainloopFwdSm90ILi2EN4cute5tupleIJNS5_1CILi1EEES8_S8_EEENS6_IJNS7_ILi128EEENS7_ILi64EEENS7_ILi256EEEEEELi256ENS_10bfloat16_tEfNS_4arch4Sm90ELb0ELb1ELb0ELb1ELb0ELb0ELb0ELb1ELb1ELb0ELb0ELb0EEENS1_21CollectiveEpilogueFwdINS6_IJSA_SC_SB_EEES9_SE_SG_Li256ELb1ELb0ELb0ELb0EEENS1_36VarlenDynamicPersistentTileSchedulerILi128ELi64ELi256ELi32ELb0ELb0ELb1ELb1ELb0ELb1EEEEEEEEEvNT_6ParamsE)
        /*0404*/ 	.word	0x00000000


	//----- nvinfo : EIATTR_REGCOUNT
	.align		4
.L_182:
        /*0408*/ 	.byte	0x04, 0x2f
        /*040a*/ 	.short	(.L_184 - .L_183)
	.align		4
.L_183:
        /*040c*/ 	.word	index@(_ZN7cutlass13device_kernelIN5flash11enable_sm90INS1_16FlashAttnFwdSm90INS1_25CollectiveMainloopFwdSm90ILi2EN4cute5tupleIJNS5_1CILi1EEES8_S8_EEENS6_IJNS7_ILi128EEENS7_ILi64EEENS7_ILi256EEEEEELi256ENS_10bfloat16_tEfNS_4arch4Sm90ELb0ELb1ELb0ELb0ELb0ELb0ELb0ELb1ELb1ELb0ELb0ELb0EEENS1_21CollectiveEpilogueFwdINS6_IJSA_SC_SB_EEES9_SE_SG_Li256ELb0ELb0ELb0ELb0EEENS1_30DynamicPersistentTileSchedulerILi256ELi32ELb0ELb0ELb1EEEEEEEEEvNT_6ParamsE)
        /*0410*/ 	.word	0x00000004


	//----- nvinfo : EIATTR_FRAME_SIZE
	.align		4
.L_184:
        /*0414*/ 	.byte	0x04, 0x11
        /*0416*/ 	.short	(.L_186 - .L_185)
	.align		4
.L_185:
        /*0418*/ 	.word	index@(_ZN7cutlass13device_kernelIN5flash11enable_sm90INS1_16FlashAttnFwdSm90INS1_25CollectiveMainloopFwdSm90ILi2EN4cute5tupleIJNS5_1CILi1EEES8_S8_EEENS6_IJNS7_ILi128EEENS7_ILi64EEENS7_ILi256EEEEEELi256ENS_10bfloat16_tEfNS_4arch4Sm90ELb0ELb1ELb0ELb0ELb0ELb0ELb0ELb1ELb1ELb0ELb0ELb0EEENS1_21CollectiveEpilogueFwdINS6_IJSA_SC_SB_EEES9_SE_SG_Li256ELb0ELb0ELb0ELb0EEENS1_30DynamicPersistentTileSchedulerILi256ELi32ELb0ELb0ELb1EEEEEEEEEvNT_6ParamsE)
        /*041c*/ 	.word	0x00000000


	//----- nvinfo : EIATTR_REGCOUNT
	.align		4
.L_186:
        /*0420*/ 	.byte	0x04, 0x2f
        /*0422*/ 	.short	(.L_188 - .L_187)
	.align		4
.L_187:
        /*0424*/ 	.word	index@(_ZN7cutlass13device_kernelIN5flash11enable_sm90INS1_16FlashAttnFwdSm90INS1_25CollectiveMainloopFwdSm90ILi2EN4cute5tupleIJNS5_1CILi1EEES8_S8_EEENS6_IJNS7_ILi128EEENS7_ILi80EEENS7_ILi256EEEEEELi256ENS_10bfloat16_tEfNS_4arch4Sm90ELb0ELb0ELb0ELb1ELb0ELb1ELb0ELb1ELb1ELb0ELb0ELb0EEENS1_21CollectiveEpilogueFwdINS6_IJSA_SC_SB_EEES9_SE_SG_Li256ELb1ELb0ELb0ELb0EEENS1_36VarlenDynamicPersistentTileSchedulerILi128ELi80ELi256ELi32ELb0ELb0ELb1ELb0ELb1ELb1EEEEEEEEEvNT_6ParamsE)
        /*0428*/ 	.word	0x00000004


	//----- nvinfo : EIATTR_FRAME_SIZE
	.align		4
.L_188:
        /*042c*/ 	.byte	0x04, 0x11
        /*042e*/ 	.short	(.L_190 - .L_189)
	.align		4
.L_189:
        /*0430*/ 	.word	index@(_ZN7cutlass13device_kernelIN5flash11enable_sm90INS1_16FlashAttnFwdSm90INS1_25CollectiveMainloopFwdSm90ILi2EN4cute5tupleIJNS5_1CILi1EEES8_S8_EEENS6_IJNS7_ILi128EEENS7_ILi80EEENS7_ILi256EEEEEELi256ENS_10bfloat16_tEfNS_4arch4Sm90ELb0ELb0ELb0ELb1ELb0ELb1ELb0ELb1ELb1ELb0ELb0ELb0EEENS1_21CollectiveEpilogueFwdINS6_IJSA_SC_SB_EEES9_SE_SG_Li256ELb1ELb0ELb0ELb0EEENS1_36VarlenDynamicPersistentTileSchedulerILi128ELi80ELi256ELi32ELb0ELb0ELb1ELb0ELb1ELb1EEEEEEEEEvNT_6ParamsE)
        /*0434*/ 	.word	0x00000000


	//----- nvinfo : EIATTR_REGCOUNT
	.align		4
.L_190:
        /*0438*/ 	.byte	0x04, 0x2f
        /*043a*/ 	.short	(.L_192 - .L_191)
	.align		4
.L_191:
        /*043c*/ 	.word	index@(_ZN7cutlass13device_kernelIN5flash11enable_sm90INS1_16FlashAttnFwdSm90INS1_25CollectiveMainloopFwdSm90ILi2EN4cute5tupleIJNS5_1CILi1EEES8_S8_EEENS6_IJNS7_ILi128EEENS7_ILi80EEENS7_ILi256EEEEEELi256ENS_10bfloat16_tEfNS_4arch4Sm90ELb0ELb0ELb0ELb1ELb0ELb0ELb0ELb1ELb1ELb0ELb0ELb0EEENS1_21CollectiveEpilogueFwdINS6_IJSA_SC_SB_EEES9_SE_SG_Li256ELb1ELb0ELb0ELb0EEENS1_36VarlenDynamicPersistentTileSchedulerILi128ELi80ELi256ELi32ELb0ELb0ELb1ELb0ELb1ELb1EEEEEEEEEvNT_6ParamsE)
        /*0440*/ 	.word	0x00000004


	//----- nvinfo : EIATTR_FRAME_SIZE
	.align		4
.L_192:
        /*0444*/ 	.byte	0x04, 0x11
        /*0446*/ 	.short	(.L_194 - .L_193)
	.align		4
.L_193:
        /*0448*/ 	.word	index@(_ZN7cutlass13device_kernelIN5flash11enable_sm90INS1_16FlashAttnFwdSm90INS1_25CollectiveMainloopFwdSm90ILi2EN4cute5tupleIJNS5_1CILi1EEES8_S8_EEENS6_IJNS7_ILi128EEENS7_ILi80EEENS7_ILi256EEEEEELi256ENS_10bfloat16_tEfNS_4arch4Sm90ELb0ELb0ELb0ELb1ELb0ELb0ELb0ELb1ELb1ELb0ELb0ELb0EEENS1_21CollectiveEpilogueFwdINS6_IJSA_SC_SB_EEES9_SE_SG_Li256ELb1ELb0ELb0ELb0EEENS1_36VarlenDynamicPersistentTileSchedulerILi128ELi80ELi256ELi32ELb0ELb0ELb1ELb0ELb1ELb1EEEEEEEEEvNT_6ParamsE)
        /*044c*/ 	.word	0x00000000


	//----- nvinfo : EIATTR_REGCOUNT
	.align		4
.L_194:
        /*0450*/ 	.byte	0x04, 0x2f
        /*0452*/ 	.short	(.L_196 - .L_195)
	.align		4
.L_195:
        /*0454*/ 	.word	index@(_ZN7cutlass13device_kernelIN5flash11enable_sm90INS1_16FlashAttnFwdSm90INS1_25CollectiveMainloopFwdSm90ILi2EN4cute5tupleIJNS5_1CILi2EEENS7_ILi1EEES9_EEENS6_IJNS7_ILi128EEENS7_ILi80EEENS7_ILi256EEEEEELi256ENS_10bfloat16_tEfNS_4arch4Sm90ELb0ELb0ELb0ELb0ELb0ELb0ELb0ELb1ELb1ELb0ELb0ELb0EEENS1_21CollectiveEpilogueFwdINS6_IJSB_SD_SC_EEESA_SF_SH_Li256ELb0ELb0ELb0ELb0EEENS1_29StaticPersistentTileSchedulerILb0EEEEEEEEEvNT_6ParamsE)
        /*0458*/ 	.word	0x00000004


	//----- nvinfo : EIATTR_FRAME_SIZE
	.align		4
.L_196:
        /*045c*/ 	.byte	0x04, 0x11
        /*045e*/ 	.short	(.L_198 - .L_197)
	.align		4
.L_197:
        /*0460*/ 	.word	index@(_ZN7cutlass13device_kernelIN5flash11enable_sm90INS1_16FlashAttnFwdSm90INS1_25CollectiveMainloopFwdSm90ILi2EN4cute5tupleIJNS5_1CILi2EEENS7_ILi1EEES9_EEENS6_IJNS7_ILi128EEENS7_ILi80EEENS7_ILi256EEEEEELi256ENS_10bfloat16_tEfNS_4arch4Sm90ELb0ELb0ELb0ELb0ELb0ELb0ELb0ELb1ELb1ELb0ELb0ELb0EEENS1_21CollectiveEpilogueFwdINS6_IJSB_SD_SC_EEESA_SF_SH_Li256ELb0ELb0ELb0ELb0EEENS1_29StaticPersistentTileSchedulerILb0EEEEEEEEEvNT_6ParamsE)
        /*0464*/ 	.word	0x00000000


	//----- nvinfo : EIATTR_REGCOUNT
	.align		4
.L_198:
        /*0468*/ 	.byte	0x04, 0x2f
        /*046a*/ 	.short	(.L_200 - .L_199)
	.align		4
.L_199:
        /*046c*/ 	.word	index@(_ZN7cutlass13device_kernelIN5flash11enable_sm90INS1_16FlashAttnFwdSm90INS1_25CollectiveMainloopFwdSm90ILi2EN4cute5tupleIJNS5_1CILi1EEES8_S8_EEENS6_IJNS7_ILi128EEENS7_ILi80EEENS7_ILi256EEEEEELi256ENS_10bfloat16_tEfNS_4arch4Sm90ELb0ELb0ELb0ELb0ELb0ELb0ELb0ELb1ELb1ELb0ELb0ELb0EEENS1_21CollectiveEpilogueFwdINS6_IJSA_SC_SB_EEES9_SE_SG_Li256ELb0ELb0ELb0ELb0EEENS1_29StaticPersistentTileSchedulerILb0EEEEEEEEEvNT_6ParamsE)
        /*0470*/ 	.word	0x00000004


	//----- nvinfo : EIATTR_FRAME_SIZE
	.align		4
.L_200:
        /*0474*/ 	.byte	0x04, 0x11
        /*0476*/ 	.short	(.L_202 - .L_201)
	.align		4
.L_201:
        /*0478*/ 	.word	index@(_ZN7cutlass13device_kernelIN5flash11enable_sm90INS1_16FlashAttnFwdSm90INS1_25CollectiveMainloopFwdSm90ILi2EN4cute5tupleIJNS5_1CILi1EEES8_S8_EEENS6_IJNS7_ILi128EEENS7_ILi80EEENS7_ILi256EEEEEELi256ENS_10bfloat16_tEfNS_4arch4Sm90ELb0ELb0ELb0ELb0ELb0ELb0ELb0ELb1ELb1ELb0ELb0ELb0EEENS1_21CollectiveEpilogueFwdINS6_IJSA_SC_SB_EEES9_SE_SG_Li256ELb0ELb0ELb0ELb0EEENS1_29StaticPersistentTileSchedulerILb0EEEEEEEEEvNT_6ParamsE)
        /*047c*/ 	.word	0x00000000


	//----- nvinfo : EIATTR_MIN_STACK_SIZE
	.align		4
.L_202:
        /*0480*/ 	.byte	0x04, 0x12
        /*0482*/ 	.short	(.L_204 - .L_203)
	.align		4
.L_203:
        /*0484*/ 	.word	index@(_ZN7cutlass13device_kernelIN5flash11enable_sm90INS1_16FlashAttnFwdSm90INS1_25CollectiveMainloopFwdSm90ILi2EN4cute5tupleIJNS5_1CILi1EEES8_S8_EEENS6_IJNS7_ILi128EEENS7_ILi80EEENS7_ILi256EEEEEELi256ENS_10bfloat16_tEfNS_4arch4Sm90ELb0ELb0ELb0ELb0ELb0ELb0ELb0ELb1ELb1ELb0ELb0ELb0EEENS1_21CollectiveEpilogueFwdINS6_IJSA_SC_SB_EEES9_SE_SG_Li256ELb0ELb0ELb0ELb0EEENS1_29StaticPersistentTileSchedulerILb0EEEEEEEEEvNT_6ParamsE)
        /*0488*/ 	.word	0x00000000


	//----- nvinfo : EIATTR_MIN_STACK_SIZE
	.align		4
.L_204:
        /*048c*/ 	.byte	0x04, 0x12
        /*048e*/ 	.short	(.L_206 - .L_205)
	.align		4
.L_205:
        /*0490*/ 	.word	index@(_ZN7cutlass13device_kernelIN5flash11enable_sm90INS1_16FlashAttnFwdSm90INS1_25CollectiveMainloopFwdSm90ILi2EN4cute5tupleIJNS5_1CILi2EEENS7_ILi1EEES9_EEENS6_IJNS7_ILi128EEENS7_ILi80EEENS7_ILi256EEEEEELi256ENS_10bfloat16_tEfNS_4arch4Sm90ELb0ELb0ELb0ELb0ELb0ELb0ELb0ELb1ELb1ELb0ELb0ELb0EEENS1_21CollectiveEpilogueFwdINS6_IJSB_SD_SC_EEESA_SF_SH_Li256ELb0ELb0ELb0ELb0EEENS1_29StaticPersistentTileSchedulerILb0EEEEEEEEEvNT_6ParamsE)
        /*0494*/ 	.word	0x00000000


	//----- nvinfo : EIATTR_MIN_STACK_SIZE
	.align		4
.L_206:
        /*0498*/ 	.byte	0x04, 0x12
        /*049a*/ 	.short	(.L_208 - .L_207)
	.align		4
.L_207:
        /*049c*/ 	.word	index@(_ZN7cutlass13device_kernelIN5flash11enable_sm90INS1_16FlashAttnFwdSm90INS1_25CollectiveMainloopFwdSm90ILi2EN4cute5tupleIJNS5_1CILi1EEES8_S8_EEENS6_IJNS7_ILi128EEENS7_ILi80EEENS7_ILi256EEEEEELi256ENS_10bfloat16_tEfNS_4arch4Sm90ELb0ELb0ELb0ELb1ELb0ELb0ELb0ELb1ELb1ELb0ELb0ELb0EEENS1_21CollectiveEpilogueFwdINS6_IJSA_SC_SB_EEES9_SE_SG_Li256ELb1ELb0ELb0ELb0EEENS1_36VarlenDynamicPersistentTileSchedulerILi128ELi80ELi256ELi32ELb0ELb0ELb1ELb0ELb1ELb1EEEEEEEEEvNT_6ParamsE)
        /*04a0*/ 	.word	0x00000000


	//----- nvinfo : EIATTR_MIN_STACK_SIZE
	.align		4
.L_208:
        /*04a4*/ 	.byte	0x04, 0x12
        /*04a6*/ 	.short	(.L_210 - .L_209)
	.align		4
.L_209:
        /*04a8*/ 	.word	index@(_ZN7cutlass13device_kernelIN5flash11enable_sm90INS1_16FlashAttnFwdSm90INS1_25CollectiveMainloopFwdSm90ILi2EN4cute5tupleIJNS5_1CILi1EEES8_S8_EEENS6_IJNS7_ILi128EEENS7_ILi80EEENS7_ILi256EEEEEELi256ENS_10bfloat16_tEfNS_4arch4Sm90ELb0ELb0ELb0ELb1ELb0ELb1ELb0ELb1ELb1ELb0ELb0ELb0EEENS1_21CollectiveEpilogueFwdINS6_IJSA_SC_SB_EEES9_SE_SG_Li256ELb1ELb0ELb0ELb0EEENS1_36VarlenDynamicPersistentTileSchedulerILi128ELi80ELi256ELi32ELb0ELb0ELb1ELb0ELb1ELb1EEEEEEEEEvNT_6ParamsE)
        /*04ac*/ 	.word	0x00000000


	//----- nvinfo : EIATTR_MIN_STACK_SIZE
	.align		4
.L_210:
        /*04b0*/ 	.byte	0x04, 0x12
        /*04b2*/ 	.short	(.L_212 - .L_211)
	.align		4
.L_211:
        /*04b4*/ 	.word	index@(_ZN7cutlass13device_kernelIN5flash11enable_sm90INS1_16FlashAttnFwdSm90INS1_25CollectiveMainloopFwdSm90ILi2EN4cute5tupleIJNS5_1CILi1EEES8_S8_EEENS6_IJNS7_ILi128EEENS7_ILi64EEENS7_ILi256EEEEEELi256ENS_10bfloat16_tEfNS_4arch4Sm90ELb0ELb1ELb0ELb0ELb0ELb0ELb0ELb1ELb1ELb0ELb0ELb0EEENS1_21CollectiveEpilogueFwdINS6_IJSA_SC_SB_EEES9_SE_SG_Li256ELb0ELb0ELb0ELb0EEENS1_30DynamicPersistentTileSchedulerILi256ELi32ELb0ELb0ELb1EEEEEEEEEvNT_6ParamsE)
        /*04b8*/ 	.word	0x00000000


	//----- nvinfo : EIATTR_MIN_STACK_SIZE
	.align		4
.L_212:
        /*04bc*/ 	.byte	0x04, 0x12
        /*04be*/ 	.short	(.L_214 - .L_213)
	.align		4
.L_213:
        /*04c0*/ 	.word	index@(_ZN7cutlass13device_kernelIN5flash11enable_sm90INS1_16FlashAttnFwdSm90INS1_25CollectiveMainloopFwdSm90ILi2EN4cute5tupleIJNS5_1CILi1EEES8_S8_EEENS6_IJNS7_ILi128EEENS7_ILi64EEENS7_ILi256EEEEEELi256ENS_10bfloat16_tEfNS_4arch4Sm90ELb0ELb1ELb0ELb1ELb0ELb0ELb0ELb1ELb1ELb0ELb0ELb0EEENS1_21CollectiveEpilogueFwdINS6_IJSA_SC_SB_EEES9_SE_SG_Li256ELb1ELb0ELb0ELb0EEENS1_36VarlenDynamicPersistentTileSchedulerILi128ELi64ELi256ELi32ELb0ELb0ELb1ELb1ELb0ELb1EEEEEEEEEvNT_6ParamsE)
        /*04c4*/ 	.word	0x00000000


	//----- nvinfo : EIATTR_MIN_STACK_SIZE
	.align		4
.L_214:
        /*04c8*/ 	.byte	0x04, 0x12
        /*04ca*/ 	.short	(.L_216 - .L_215)
	.align		4
.L_215:
        /*04cc*/ 	.word	index@(_ZN7cutlass13device_kernelIN5flash11enable_sm90INS1_16FlashAttnFwdSm90INS1_25CollectiveMainloopFwdSm90ILi2EN4cute5tupleIJNS5_1CILi1EEES8_S8_EEENS6_IJNS7_ILi128EEENS7_ILi64EEENS7_ILi256EEEEEELi256ENS_10bfloat16_tEfNS_4arch4Sm90ELb0ELb1ELb0ELb1ELb0ELb1ELb0ELb1ELb1ELb0ELb0ELb0EEENS1_21CollectiveEpilogueFwdINS6_IJSA_SC_SB_EEES9_SE_SG_Li256ELb1ELb0ELb0ELb0EEENS1_36VarlenDynamicPersistentTileSchedulerILi128ELi64ELi256ELi32ELb0ELb0ELb1ELb1ELb0ELb1EEEEEEEEEvNT_6ParamsE)
        /*04d0*/ 	.word	0x00000000


	//----- nvinfo : EIATTR_MIN_STACK_SIZE
	.align		4
.L_216:
        /*04d4*/ 	.byte	0x04, 0x12
        /*04d6*/ 	.short	(.L_218 - .L_217)
	.align		4
.L_217:
        /*04d8*/ 	.word	index@(_ZN7cutlass13device_kernelIN5flash11enable_sm90INS1_16FlashAttnFwdSm90INS1_25CollectiveMainloopFwdSm90ILi2EN4cute5tupleIJNS5_1CILi1EEES8_S8_EEENS6_IJNS7_ILi128EEENS7_ILi80EEENS7_ILi256EEEEEELi256ENS_10bfloat16_tEfNS_4arch4Sm90ELb1ELb0ELb0ELb0ELb0ELb0ELb0ELb1ELb1ELb0ELb0ELb0EEENS1_21CollectiveEpilogueFwdINS6_IJSA_SC_SB_EEES9_SE_SG_Li256ELb0ELb0ELb0ELb0EEENS1_30DynamicPersistentTileSchedulerILi256ELi32ELb0ELb0ELb1EEEEEEEEEvNT_6ParamsE)
        /*04dc*/ 	.word	0x00000000


	//----- nvinfo : EIATTR_MIN_STACK_SIZE
	.align		4
.L_218:
        /*04e0*/ 	.byte	0x04, 0x12
        /*04e2*/ 	.short	(.L_220 - .L_219)
	.align		4
.L_219:
        /*04e4*/ 	.word	index@(_ZN7cutlass13device_kernelIN5flash11enable_sm90INS1_16FlashAttnFwdSm90INS1_25CollectiveMainloopFwdSm90ILi2EN4cute5tupleIJNS5_1CILi1EEES8_S8_EEENS6_IJNS7_ILi128EEENS7_ILi80EEENS7_ILi256EEEEEELi256ENS_10bfloat16_tEfNS_4arch4Sm90ELb1ELb0ELb0ELb1ELb0ELb0ELb0ELb1ELb1ELb0ELb0ELb0EEENS1_21CollectiveEpilogueFwdINS6_IJSA_SC_SB_EEES9_SE_SG_Li256ELb1ELb0ELb0ELb0EEENS1_36VarlenDynamicPersistentTileSchedulerILi128ELi80ELi256ELi32ELb0ELb0ELb1ELb1ELb1ELb1EEEEEEEEEvNT_6ParamsE)
        /*04e8*/ 	.word	0x00000000


	//----- nvinfo : EIATTR_MIN_STACK_SIZE
	.align		4
.L_220:
        /*04ec*/ 	.byte	0x04, 0x12
        /*04ee*/ 	.short	(.L_222 - .L_221)
	.align		4
.L_221:
        /*04f0*/ 	.word	index@(_ZN7cutlass13device_kernelIN5flash11enable_sm90INS1_16FlashAttnFwdSm90INS1_25CollectiveMainloopFwdSm90ILi2EN4cute5tupleIJNS5_1CILi1EEES8_S8_EEENS6_IJNS7_ILi128EEENS7_ILi80EEENS7_ILi256EEEEEELi256ENS_10bfloat16_tEfNS_4arch4Sm90ELb1ELb0ELb0ELb1ELb0ELb1ELb0ELb1ELb1ELb0ELb0ELb0EEENS1_21CollectiveEpilogueFwdINS6_IJSA_SC_SB_EEES9_SE_SG_Li256ELb1ELb0ELb0ELb0EEENS1_36VarlenDynamicPersistentTileSchedulerILi128ELi80ELi256ELi32ELb0ELb0ELb1ELb1ELb1ELb1EEEEEEEEEvNT_6ParamsE)
        /*04f4*/ 	.word	0x00000000


	//----- nvinfo : EIATTR_MIN_STACK_SIZE
	.align		4
.L_222:
        /*04f8*/ 	.byte	0x04, 0x12
        /*04fa*/ 	.short	(.L_224 - .L_223)
	.align		4
.L_223:
        /*04fc*/ 	.word	index@(_ZN7cutlass13device_kernelIN5flash11enable_sm90INS1_16FlashAttnFwdSm90INS1_25CollectiveMainloopFwdSm90ILi2EN4cute5tupleIJNS5_1CILi1EEES8_S8_EEENS6_IJNS7_ILi128EEENS7_ILi112EEENS7_ILi192EEEEEELi192ENS_10bfloat16_tEfNS_4arch4Sm90ELb0ELb0ELb0ELb0ELb0ELb0ELb0ELb1ELb1ELb0ELb0ELb0EEENS1_21CollectiveEpilogueFwdINS6_IJSA_SC_SB_EEES9_SE_SG_Li256ELb0ELb0ELb0ELb0EEENS1_29StaticPersistentTileSchedulerILb0EEEEEEEEEvNT_6ParamsE)
        /*0500*/ 	.word	0x00000000


	//----- nvinfo : EIATTR_MIN_STACK_SIZE
	.align		4
.L_224:
        /*0504*/ 	.byte	0x04, 0x12
        /*0506*/ 	.short	(.L_226 - .L_225)
	.align		4
.L_225:
        /*0508*/ 	.word	index@(_ZN7cutlass13device_kernelIN5flash11enable_sm90INS1_16FlashAttnFwdSm90INS1_25CollectiveMainloopFwdSm90ILi2EN4cute5tupleIJNS5_1CILi2EEENS7_ILi1EEES9_EEENS6_IJNS7_ILi128EEENS7_ILi112EEENS7_ILi192EEEEEELi192ENS_10bfloat16_tEfNS_4arch4Sm90ELb0ELb0ELb0ELb0ELb0ELb0ELb0ELb1ELb1ELb0ELb0ELb0EEENS1_21CollectiveEpilogueFwdINS6_IJSB_SD_SC_EEESA_SF_SH_Li256ELb0ELb0ELb0ELb0EEENS1_29StaticPersistentTileSchedulerILb0EEEEEEEEEvNT_6ParamsE)
        /*050c*/ 	.word	0x00000000


	//----- nvinfo : EIATTR_MIN_STACK_SIZE
	.align		4
.L_226:
        /*0510*/ 	.byte	0x04, 0x12
        /*0512*/ 	.short	(.L_228 - .L_227)
	.align		4
.L_227:
        /*0514*/ 	.word	index@(_ZN7cutlass13device_kernelIN5flash11enable_sm90INS1_16FlashAttnFwdSm90INS1_25CollectiveMainloopFwdSm90ILi2EN4cute5tupleIJNS5_1CILi1EEES8_S8_EEENS6_IJNS7_ILi128EEENS7_ILi112EEENS7_ILi192EEEEEELi192ENS_10bfloat16_tEfNS_4arch4Sm90ELb0ELb0ELb0ELb1ELb0ELb0ELb0ELb1ELb1ELb0ELb0ELb0EEENS1_21CollectiveEpilogueFwdINS6_IJSA_SC_SB_EEES9_SE_SG_Li256ELb1ELb0ELb0ELb0EEENS1_36VarlenDynamicPersistentTileSchedulerILi128ELi112ELi256ELi32ELb0ELb0ELb1ELb0ELb1ELb1EEEEEEEEEvNT_6ParamsE)
        /*0518*/ 	.word	0x00000000


	//----- nvinfo : EIATTR_MIN_STACK_SIZE
	.align		4
.L_228:
        /*051c*/ 	.byte	0x04, 0x12
        /*051e*/ 	.short	(.L_230 - .L_229)
	.align		4
.L_229:
        /*0520*/ 	.word	index@(_ZN7cutlass13device_kernelIN5flash11enable_sm90INS1_16FlashAttnFwdSm90INS1_25CollectiveMainloopFwdSm90ILi2EN4cute5tupleIJNS5_1CILi1EEES8_S8_EEENS6_IJNS7_ILi128EEENS7_ILi112EEENS7_ILi192EEEEEELi192ENS_10bfloat16_tEfNS_4arch4Sm90ELb0ELb0ELb0ELb1ELb0ELb1ELb0ELb1ELb1ELb0ELb0ELb0EEENS1_21CollectiveEpilogueFwdINS6_IJSA_SC_SB_EEES9_SE_SG_Li256ELb1ELb0ELb0ELb0EEENS1_36VarlenDynamicPersistentTileSchedulerILi128ELi112ELi256ELi32ELb0ELb0ELb1ELb0ELb1ELb1EEEEEEEEEvNT_6ParamsE)
        /*0524*/ 	.word	0x00000000


	//----- nvinfo : EIATTR_MIN_STACK_SIZE
	.align		4
.L_230:
        /*0528*/ 	.byte	0x04, 0x12
        /*052a*/ 	.short	(.L_232 - .L_231)
	.align		4
.L_231:
        /*052c*/ 	.word	index@(_ZN7cutlass13device_kernelIN5flash11enable_sm90INS1_16FlashAttnFwdSm90INS1_25CollectiveMainloopFwdSm90ILi2EN4cute5tupleIJNS5_1CILi1EEES8_S8_EEENS6_IJNS7_ILi128EEENS7_ILi96EEENS7_ILi192EEEEEELi192ENS_10bfloat16_tEfNS_4arch4Sm90ELb0ELb1ELb0ELb0ELb0ELb0ELb0ELb1ELb1ELb0ELb0ELb0EEENS1_21CollectiveEpilogueFwdINS6_IJSA_SC_SB_EEES9_SE_SG_Li256ELb0ELb0ELb0ELb0EEENS1_30DynamicPersistentTileSchedulerILi256ELi32ELb0ELb0ELb1EEEEEEEEEvNT_6ParamsE)
        /*0530*/ 	.word	0x00000000


	//----- nvinfo : EIATTR_MIN_STACK_SIZE
	.align		4
.L_232:
        /*0534*/ 	.byte	0x04, 0x12
        /*0536*/ 	.short	(.L_234 - .L_233)
	.align		4
.L_233:
        /*0538*/ 	.word	index@(_ZN7cutlass13device_kernelIN5flash11enable_sm90INS1_16FlashAttnFwdSm90INS1_25CollectiveMainloopFwdSm90ILi2EN4cute5tupleIJNS5_1CILi1EEES8_S8_EEENS6_IJNS7_ILi128EEENS7_ILi96EEENS7_ILi192EEEEEELi192ENS_10bfloat16_tEfNS_4arch4Sm90ELb0ELb1ELb0ELb1ELb0ELb0ELb0ELb1ELb1ELb0ELb0ELb0EEENS1_21CollectiveEpilogueFwdINS6_IJSA_SC_SB_EEES9_SE_SG_Li256ELb1ELb0ELb0ELb0EEENS1_36VarlenDynamicPersistentTileSchedulerILi128ELi96ELi256ELi32ELb0ELb0ELb1ELb1ELb0ELb1EEEEEEEEEvNT_6ParamsE)
        /*053c*/ 	.word	0x00000000


	//----- nvinfo : EIATTR_MIN_STACK_SIZE
	.align		4
.L_234:
        /*0540*/ 	.byte	0x04, 0x12
        /*0542*/ 	.short	(.L_236 - .L_235)
	.align		4
.L_235:
        /*0544*/ 	.word	index@(_ZN7cutlass13device_kernelIN5flash11enable_sm90INS1_16FlashAttnFwdSm90INS1_25CollectiveMainloopFwdSm90ILi2EN4cute5tupleIJNS5_1CILi1EEES8_S8_EEENS6_IJNS7_ILi128EEENS7_ILi96EEENS7_ILi192EEEEEELi192ENS_10bfloat16_tEfNS_4arch4Sm90ELb0ELb1ELb0ELb1ELb0ELb1ELb0ELb1ELb1ELb0ELb0ELb0EEENS1_21CollectiveEpilogueFwdINS6_IJSA_SC_SB_EEES9_SE_SG_Li256ELb1ELb0ELb0ELb0EEENS1_36VarlenDynamicPersistentTileSchedulerILi128ELi96ELi256ELi32ELb0ELb0ELb1ELb1ELb0ELb1EEEEEEEEEvNT_6ParamsE)
        /*0548*/ 	.word	0x00000000


	//----- nvinfo : EIATTR_MIN_STACK_SIZE
	.align		4
.L_236:
        /*054c*/ 	.byte	0x04, 0x12
        /*054e*/ 	.short	(.L_238 - .L_237)
	.align		4
.L_237:
        /*0550*/ 	.word	index@(_ZN7cutlass13device_kernelIN5flash11enable_sm90INS1_16FlashAttnFwdSm90INS1_25CollectiveMainloopFwdSm90ILi2EN4cute5tupleIJNS5_1CILi1EEES8_S8_EEENS6_IJNS7_ILi128EEENS7_ILi112EEENS7_ILi192EEEEEELi192ENS_10bfloat16_tEfNS_4arch4Sm90ELb1ELb0ELb0ELb0ELb0ELb0ELb0ELb1ELb1ELb0ELb0ELb0EEENS1_21CollectiveEpilogueFwdINS6_IJSA_SC_SB_EEES9_SE_SG_Li256ELb0ELb0ELb0ELb0EEENS1_30DynamicPersistentTileSchedulerILi256ELi32ELb0ELb0ELb1EEEEEEEEEvNT_6ParamsE)
        /*0554*/ 	.word	0x00000000


	//----- nvinfo : EIATTR_MIN_STACK_SIZE
	.align		4
.L_238:
        /*0558*/ 	.byte	0x04, 0x12
        /*055a*/ 	.short	(.L_240 - .L_239)
	.align		4
.L_239:
        /*055c*/ 	.word	index@(_ZN7cutlass13device_kernelIN5flash11enable_sm90INS1_16FlashAttnFwdSm90INS1_25CollectiveMainloopFwdSm90ILi2EN4cute5tupleIJNS5_1CILi1EEES8_S8_EEENS6_IJNS7_ILi128EEENS7_ILi112EEENS7_ILi192EEEEEELi192ENS_10bfloat16_tEfNS_4arch4Sm90ELb1ELb0ELb0ELb1ELb0ELb0ELb0ELb1ELb1ELb0ELb0ELb0EEENS1_21CollectiveEpilogueFwdINS6_IJSA_SC_SB_EEES9_SE_SG_Li256ELb1ELb0ELb0ELb0EEENS1_36VarlenDynamicPersistentTileSchedulerILi128ELi112ELi256ELi32ELb0ELb0ELb1ELb1ELb1ELb1EEEEEEEEEvNT_6ParamsE)
        /*0560*/ 	.word	0x00000000


	//----- nvinfo : EIATTR_MIN_STACK_SIZE
	.align		4
.L_240:
        /*0564*/ 	.byte	0x04, 0x12
        /*0566*/ 	.short	(.L_242 - .L_241)
	.align		4
.L_241:
        /*0568*/ 	.word	index@(_ZN7cutlass13device_kernelIN5flash11enable_sm90INS1_16FlashAttnFwdSm90INS1_25CollectiveMainloopFwdSm90ILi2EN4cute5tupleIJNS5_1CILi1EEES8_S8_EEENS6_IJNS7_ILi128EEENS7_ILi112EEENS7_ILi192EEEEEELi192ENS_10bfloat16_tEfNS_4arch4Sm90ELb1ELb0ELb0ELb1ELb0ELb1ELb0ELb1ELb1ELb0ELb0ELb0EEENS1_21CollectiveEpilogueFwdINS6_IJSA_SC_SB_EEES9_SE_SG_Li256ELb1ELb0ELb0ELb0EEENS1_36VarlenDynamicPersistentTileSchedulerILi128ELi112ELi256ELi32ELb0ELb0ELb1ELb1ELb1ELb1EEEEEEEEEvNT_6ParamsE)
        /*056c*/ 	.word	0x00000000


	//----- nvinfo : EIATTR_MIN_STACK_SIZE
	.align		4
.L_242:
        /*0570*/ 	.byte	0x04, 0x12
        /*0572*/ 	.short	(.L_244 - .L_243)
	.align		4
.L_243:
        /*0574*/ 	.word	index@(_ZN7cutlass13device_kernelIN5flash11enable_sm90INS1_16FlashAttnFwdSm90INS1_25CollectiveMainloopFwdSm90ILi2EN4cute5tupleIJNS5_1CILi1EEES8_S8_EEENS6_IJNS7_ILi128EEENS7_ILi176EEESA_EEELi128ENS_10bfloat16_tEfNS_4arch4Sm90ELb0ELb0ELb0ELb0ELb0ELb0ELb0ELb1ELb1ELb0ELb0ELb0EEENS1_21CollectiveEpilogueFwdINS6_IJSA_SA_SB_EEES9_SD_SF_Li256ELb0ELb0ELb0ELb0EEENS1_29StaticPersistentTileSchedulerILb0EEEEEEEEEvNT_6ParamsE)
        /*0578*/ 	.word	0x00000000


	//----- nvinfo : EIATTR_MIN_STACK_SIZE
	.align		4
.L_244:
        /*057c*/ 	.byte	0x04, 0x12
        /*057e*/ 	.short	(.L_246 - .L_245)
	.align		4
.L_245:
        /*0580*/ 	.word	index@(_ZN7cutlass13device_kernelIN5flash11enable_sm90INS1_16FlashAttnFwdSm90INS1_25CollectiveMainloopFwdSm90ILi2EN4cute5tupleIJNS5_1CILi2EEENS7_ILi1EEES9_EEENS6_IJNS7_ILi128EEENS7_ILi176EEESB_EEELi128ENS_10bfloat16_tEfNS_4arch4Sm90ELb0ELb0ELb0ELb0ELb0ELb0ELb0ELb1ELb1ELb0ELb0ELb0EEENS1_21CollectiveEpilogueFwdINS6_IJSB_SB_SC_EEESA_SE_SG_Li256ELb0ELb0ELb0ELb0EEENS1_29StaticPersistentTileSchedulerILb0EEEEEEEEEvNT_6ParamsE)
        /*0584*/ 	.word	0x00000000


	//----- nvinfo : EIATTR_MIN_STACK_SIZE
	.align		4
.L_246:
        /*0588*/ 	.byte	0x04, 0x12
        /*058a*/ 	.short	(.L_248 - .L_247)
	.align		4
.L_247:
        /*058c*/ 	.word	index@(_ZN7cutlass13device_kernelIN5flash11enable_sm90INS1_16FlashAttnFwdSm90INS1_25CollectiveMainloopFwdSm90ILi2EN4cute5tupleIJNS5_1CILi1EEES8_S8_EEENS6_IJNS7_ILi128EEENS7_ILi176EEESA_EEELi128ENS_10bfloat16_tEfNS_4arch4Sm90ELb0ELb0ELb0ELb1ELb0ELb0ELb0ELb1ELb1ELb0ELb0ELb0EEENS1_21CollectiveEpilogueFwdINS6_IJSA_SA_SB_EEES9_SD_SF_Li256ELb1ELb0ELb0ELb0EEENS1_36VarlenDynamicPersistentTileSchedulerILi128ELi176ELi256ELi32ELb0ELb0ELb1ELb0ELb1ELb1EEEEEEEEEvNT_6ParamsE)
        /*0590*/ 	.word	0x00000000


	//----- nvinfo : EIATTR_MIN_STACK_SIZE
	.align		4
.L_248:
        /*0594*/ 	.byte	0x04, 0x12
        /*0596*/ 	.short	(.L_250 - .L_249)
	.align		4
.L_249:
        /*0598*/ 	.word	index@(_ZN7cutlass13device_kernelIN5flash11enable_sm90INS1_16FlashAttnFwdSm90INS1_25CollectiveMainloopFwdSm90ILi2EN4cute5tupleIJNS5_1CILi1EEES8_S8_EEENS6_IJNS7_ILi128EEENS7_ILi176EEESA_EEELi128ENS_10bfloat16_tEfNS_4arch4Sm90ELb0ELb0ELb0ELb1ELb0ELb1ELb0ELb1ELb1ELb0ELb0ELb0EEENS1_21CollectiveEpilogueFwdINS6_IJSA_SA_SB_EEES9_SD_SF_Li256ELb1ELb0ELb0ELb0EEENS1_36VarlenDynamicPersistentTileSchedulerILi128ELi176ELi256ELi32ELb0ELb0ELb1ELb0ELb1ELb1EEEEEEEEEvNT_6ParamsE)
        /*059c*/ 	.word	0x00000000


	//----- nvinfo : EIATTR_MIN_STACK_SIZE
	.align		4
.L_250:
        /*05a0*/ 	.byte	0x04, 0x12
        /*05a2*/ 	.short	(.L_252 - .L_251)
	.align		4
.L_251:
        /*05a4*/ 	.word	index@(_ZN7cutlass13device_kernelIN5flash11enable_sm90INS1_16FlashAttnFwdSm90INS1_25CollectiveMainloopFwdSm90ILi2EN4cute5tupleIJNS5_1CILi1EEES8_S8_EEENS6_IJNS7_ILi128EEESA_SA_EEELi128ENS_10bfloat16_tEfNS_4arch4Sm90ELb0ELb1ELb0ELb0ELb0ELb0ELb0ELb1ELb1ELb0ELb0ELb0EEENS1_21CollectiveEpilogueFwdISB_S9_SC_SE_Li256ELb0ELb0ELb0ELb0EEENS1_30DynamicPersistentTileSchedulerILi256ELi32ELb0ELb0ELb1EEEEEEEEEvNT_6ParamsE)
        /*05a8*/ 	.word	0x00000000


	//----- nvinfo : EIATTR_MIN_STACK_SIZE
	.align		4
.L_252:
        /*05ac*/ 	.byte	0x04, 0x12
        /*05ae*/ 	.short	(.L_254 - .L_253)
	.align		4
.L_253:
        /*05b0*/ 	.word	index@(_ZN7cutlass13device_kernelIN5flash11enable_sm90INS1_16FlashAttnFwdSm90INS1_25CollectiveMainloopFwdSm90ILi2EN4cute5tupleIJNS5_1CILi1EEES8_S8_EEENS6_IJNS7_ILi128EEESA_SA_EEELi128ENS_10bfloat16_tEfNS_4arch4Sm90ELb0ELb1ELb0ELb1ELb0ELb0ELb0ELb1ELb1ELb0ELb0ELb0EEENS1_21CollectiveEpilogueFwdISB_S9_SC_SE_Li256ELb1ELb0ELb0ELb0EEENS1_36VarlenDynamicPersistentTileSchedulerILi128ELi128ELi256ELi32ELb0ELb0ELb1ELb1ELb0ELb1EEEEEEEEEvNT_6ParamsE)
        /*05b4*/ 	.word	0x00000000


	//----- nvinfo : EIATTR_MIN_STACK_SIZE
	.align		4
.L_254:
        /*05b8*/ 	.byte	0x04, 0x12
        /*05ba*/ 	.short	(.L_256 - .L_255)
	.align		4
.L_255:
        /*05bc*/ 	.word	index@(_ZN7cutlass13device_kernelIN5flash11enable_sm90INS1_16FlashAttnFwdSm90INS1_25CollectiveMainloopFwdSm90ILi2EN4cute5tupleIJNS5_1CILi1EEES8_S8_EEENS6_IJNS7_ILi128EEESA_SA_EEELi128ENS_10bfloat16_tEfNS_4arch4Sm90ELb0ELb1ELb0ELb1ELb0ELb1ELb0ELb1ELb1ELb0ELb0ELb0EEENS1_21CollectiveEpilogueFwdISB_S9_SC_SE_Li256ELb1ELb0ELb0ELb0EEENS1_36VarlenDynamicPersistentTileSchedulerILi128ELi128ELi256ELi32ELb0ELb0ELb1ELb1ELb0ELb1EEEEEEEEEvNT_6ParamsE)
        /*05c0*/ 	.word	0x00000000


	//----- nvinfo : EIATTR_MIN_STACK_SIZE
	.align		4
.L_256:
        /*05c4*/ 	.byte	0x04, 0x12
        /*05c6*/ 	.short	(.L_258 - .L_257)
	.align		4
.L_257:
        /*05c8*/ 	.word	index@(_ZN7cutlass13device_kernelIN5flash11enable_sm90INS1_16FlashAttnFwdSm90INS1_25CollectiveMainloopFwdSm90ILi2EN4cute5tupleIJNS5_1CILi1EEES8_S8_EEENS6_IJNS7_ILi128EEESA_SA_EEELi128ENS_10bfloat16_tEfNS_4arch4Sm90ELb1ELb0ELb0ELb0ELb0ELb0ELb0ELb1ELb1ELb0ELb0ELb0EEENS1_21CollectiveEpilogueFwdISB_S9_SC_SE_Li256ELb0ELb0ELb0ELb0EEENS1_30DynamicPersistentTileSchedulerILi256ELi32ELb0ELb0ELb1EEEEEEEEEvNT_6ParamsE)
        /*05cc*/ 	.word	0x00000000


	//----- nvinfo : EIATTR_MIN_STACK_SIZE
	.align		4
.L_258:
        /*05d0*/ 	.byte	0x04, 0x12
        /*05d2*/ 	.short	(.L_260 - .L_259)
	.align		4
.L_259:
        /*05d4*/ 	.word	index@(_ZN7cutlass13device_kernelIN5flash11enable_sm90INS1_16FlashAttnFwdSm90INS1_25CollectiveMainloopFwdSm90ILi2EN4cute5tupleIJNS5_1CILi1EEES8_S8_EEENS6_IJNS7_ILi128EEESA_SA_EEELi128ENS_10bfloat16_tEfNS_4arch4Sm90ELb1ELb0ELb0ELb1ELb0ELb0ELb0ELb1ELb1ELb0ELb0ELb0EEENS1_21CollectiveEpilogueFwdISB_S9_SC_SE_Li256ELb1ELb0ELb0ELb0EEENS1_36VarlenDynamicPersistentTileSchedulerILi128ELi128ELi256ELi32ELb0ELb0ELb1ELb1ELb1ELb1EEEEEEEEEvNT_6ParamsE)
        /*05d8*/ 	.word	0x00000000


	//----- nvinfo : EIATTR_MIN_STACK_SIZE
	.align		4
.L_260:
        /*05dc*/ 	.byte	0x04, 0x12
        /*05de*/ 	.short	(.L_262 - .L_261)
	.align		4
.L_261:
        /*05e0*/ 	.word	index@(_ZN7cutlass13device_kernelIN5flash11enable_sm90INS1_16FlashAttnFwdSm90INS1_25CollectiveMainloopFwdSm90ILi2EN4cute5tupleIJNS5_1CILi1EEES8_S8_EEENS6_IJNS7_ILi128EEESA_SA_EEELi128ENS_10bfloat16_tEfNS_4arch4Sm90ELb1ELb0ELb0ELb1ELb0ELb1ELb0ELb1ELb1ELb0ELb0ELb0EEENS1_21CollectiveEpilogueFwdISB_S9_SC_SE_Li256ELb1ELb0ELb0ELb0EEENS1_36VarlenDynamicPersistentTileSchedulerILi128ELi128ELi256ELi32ELb0ELb0ELb1ELb1ELb1ELb1EEEEEEEEEvNT_6ParamsE)
        /*05e4*/ 	.word	0x00000000


	//----- nvinfo : EIATTR_MIN_STACK_SIZE
	.align		4
.L_262:
        /*05e8*/ 	.byte	0x04, 0x12
        /*05ea*/ 	.short	(.L_264 - .L_263)
	.align		4
.L_263:
        /*05ec*/ 	.word	index@(_ZN7cutlass13device_kernelIN5flash11enable_sm90INS1_16FlashAttnFwdSm90INS1_25CollectiveMainloopFwdSm90ILi2EN4cute5tupleIJNS5_1CILi1EEES8_S8_EEENS6_IJNS7_ILi192EEENS7_ILi144EEENS7_ILi96EEEEEELi96ENS_10bfloat16_tEfNS_4arch4Sm90ELb0ELb0ELb0ELb0ELb0ELb0ELb0ELb0ELb1ELb0ELb0ELb0EEENS1_21CollectiveEpilogueFwdINS6_IJSA_SC_SB_EEES9_SE_SG_Li384ELb0ELb0ELb0ELb0EEENS1_29StaticPersistentTileSchedulerILb0EEEEEEEEEvNT_6ParamsE)
        /*05f0*/ 	.word	0x00000000


	//----- nvinfo : EIATTR_MIN_STACK_SIZE
	.align		4
.L_264:
        /*05f4*/ 	.byte	0x04, 0x12
        /*05f6*/ 	.short	(.L_266 - .L_265)
	.align		4
.L_265:
        /*05f8*/ 	.word	index@(_ZN7cutlass13device_kernelIN5flash11enable_sm90INS1_16FlashAttnFwdSm90INS1_25CollectiveMainloopFwdSm90ILi2EN4cute5tupleIJNS5_1CILi1EEES8_S8_EEENS6_IJNS7_ILi192EEENS7_ILi144EEENS7_ILi96EEEEEELi96ENS_10bfloat16_tEfNS_4arch4Sm90ELb0ELb0ELb0ELb1ELb0ELb0ELb0ELb0ELb1ELb0ELb0ELb0EEENS1_21CollectiveEpilogueFwdINS6_IJSA_SC_SB_EEES9_SE_SG_Li384ELb1ELb0ELb0ELb0EEENS1_36VarlenDynamicPersistentTileSchedulerILi192ELi144ELi384ELi32ELb0ELb0ELb1ELb0ELb1ELb1EEEEEEEEEvNT_6ParamsE)
        /*05fc*/ 	.word	0x00000000


	//----- nvinfo : EIATTR_MIN_STACK_SIZE
	.align		4
.L_266:
        /*0600*/ 	.byte	0x04, 0x12
        /*0602*/ 	.short	(.L_268 - .L_267)
	.align		4
.L_267:
        /*0604*/ 	.word	index@(_ZN7cutlass13device_kernelIN5flash11enable_sm90INS1_16FlashAttnFwdSm90INS1_25CollectiveMainloopFwdSm90ILi2EN4cute5tupleIJNS5_1CILi1EEES8_S8_EEENS6_IJNS7_ILi192EEENS7_ILi144EEENS7_ILi96EEEEEELi96ENS_10bfloat16_tEfNS_4arch4Sm90ELb0ELb0ELb0ELb1ELb0ELb1ELb0ELb0ELb1ELb0ELb0ELb0EEENS1_21CollectiveEpilogueFwdINS6_IJSA_SC_SB_EEES9_SE_SG_Li384ELb1ELb0ELb0ELb0EEENS1_36VarlenDynamicPersistentTileSchedulerILi192ELi144ELi384ELi32ELb0ELb0ELb1ELb0ELb1ELb1EEEEEEEEEvNT_6ParamsE)
        /*0608*/ 	.word	0x00000000


	//----- nvinfo : EIATTR_MIN_STACK_SIZE
	.align		4
.L_268:
        /*060c*/ 	.byte	0x04, 0x12
        /*060e*/ 	.short	(.L_270 - .L_269)
	.align		4
.L_269:
        /*0610*/ 	.word	index@(_ZN7cutlass13device_kernelIN5flash11enable_sm90INS1_16FlashAttnFwdSm90INS1_25CollectiveMainloopFwdSm90ILi2EN4cute5tupleIJNS5_1CILi1EEES8_S8_EEENS6_IJNS7_ILi192EEENS7_ILi128EEENS7_ILi96EEEEEELi96ENS_10bfloat16_tEfNS_4arch4Sm90ELb0ELb1ELb0ELb0ELb0ELb0ELb0ELb0ELb1ELb0ELb0ELb0EEENS1_21CollectiveEpilogueFwdINS6_IJSA_SC_SB_EEES9_SE_SG_Li384ELb0ELb0ELb0ELb0EEENS1_30DynamicPersistentTileSchedulerILi384ELi32ELb0ELb0ELb1EEEEEEEEEvNT_6ParamsE)
        /*0614*/ 	.word	0x00000000


	//----- nvinfo : EIATTR_MIN_STACK_SIZE
	.align		4
.L_270:
        /*0618*/ 	.byte	0x04, 0x12
        /*061a*/ 	.short	(.L_272 - .L_271)
	.align		4
.L_271:
        /*061c*/ 	.word	index@(_ZN7cutlass13device_kernelIN5flash11enable_sm90INS1_16FlashAttnFwdSm90INS1_25CollectiveMainloopFwdSm90ILi2EN4cute5tupleIJNS5_1CILi1EEES8_S8_EEENS6_IJNS7_ILi192EEENS7_ILi128EEENS7_ILi96EEEEEELi96ENS_10bfloat16_tEfNS_4arch4Sm90ELb0ELb1ELb0ELb1ELb0ELb0ELb0ELb0ELb1ELb0ELb0ELb0EEENS1_21CollectiveEpilogueFwdINS6_IJSA_SC_SB_EEES9_SE_SG_Li384ELb1ELb0ELb0ELb0EEENS1_36VarlenDynamicPersistentTileSchedulerILi192ELi128ELi384ELi32ELb0ELb0ELb1ELb1ELb0ELb1EEEEEEEEEvNT_6ParamsE)
        /*0620*/ 	.word	0x00000000


	//----- nvinfo : EIATTR_MIN_STACK_SIZE
	.align		4
.L_272:
        /*0624*/ 	.byte	0x04, 0x12
        /*0626*/ 	.short	(.L_274 - .L_273)
	.align		4
.L_273:
        /*0628*/ 	.word	index@(_ZN7cutlass13device_kernelIN5flash11enable_sm90INS1_16FlashAttnFwdSm90INS1_25CollectiveMainloopFwdSm90ILi2EN4cute5tupleIJNS5_1CILi1EEES8_S8_EEENS6_IJNS7_ILi192EEENS7_ILi128EEENS7_ILi96EEEEEELi96ENS_10bfloat16_tEfNS_4arch4Sm90ELb0ELb1ELb0ELb1ELb0ELb1ELb0ELb0ELb1ELb0ELb0ELb0EEENS1_21CollectiveEpilogueFwdINS6_IJSA_SC_SB_EEES9_SE_SG_Li384ELb1ELb0ELb0ELb0EEENS1_36VarlenDynamicPersistentTileSchedulerILi192ELi128ELi384ELi32ELb0ELb0ELb1ELb1ELb0ELb1EEEEEEEEEvNT_6ParamsE)
        /*062c*/ 	.word	0x00000000


	//----- nvinfo : EIATTR_MIN_STACK_SIZE
	.align		4
.L_274:
        /*0630*/ 	.byte	0x04, 0x12
        /*0632*/ 	.short	(.L_276 - .L_275)
	.align		4
.L_275:
        /*0634*/ 	.word	index@(_ZN7cutlass13device_kernelIN5flash11enable_sm90INS1_16FlashAttnFwdSm90INS1_25CollectiveMainloopFwdSm90ILi2EN4cute5tupleIJNS5_1CILi1EEES8_S8_EEENS6_IJNS7_ILi192EEENS7_ILi144EEENS7_ILi96EEEEEELi96ENS_10bfloat16_tEfNS_4arch4Sm90ELb1ELb0ELb0ELb0ELb0ELb0ELb0ELb0ELb1ELb0ELb0ELb0EEENS1_21CollectiveEpilogueFwdINS6_IJSA_SC_SB_EEES9_SE_SG_Li384ELb0ELb0ELb0ELb0EEENS1_30DynamicPersistentTileSchedulerILi384ELi32ELb0ELb0ELb1EEEEEEEEEvNT_6ParamsE)
        /*0638*/ 	.word	0x00000000


	//----- nvinfo : EIATTR_MIN_STACK_SIZE
	.align		4
.L_276:
        /*063c*/ 	.byte	0x04, 0x12
        /*063e*/ 	.short	(.L_278 - .L_277)
	.align		4
.L_277:
        /*0640*/ 	.word	index@(_ZN7cutlass13device_kernelIN5flash11enable_sm90INS1_16FlashAttnFwdSm90INS1_25CollectiveMainloopFwdSm90ILi2EN4cute5tupleIJNS5_1CILi1EEES8_S8_EEENS6_IJNS7_ILi192EEENS7_ILi144EEENS7_ILi96EEEEEELi96ENS_10bfloat16_tEfNS_4arch4Sm90ELb1ELb0ELb0ELb1ELb0ELb0ELb0ELb0ELb1ELb0ELb0ELb0EEENS1_21CollectiveEpilogueFwdINS6_IJSA_SC_SB_EEES9_SE_SG_Li384ELb1ELb0ELb0ELb0EEENS1_36VarlenDynamicPersistentTileSchedulerILi192ELi144ELi384ELi32ELb0ELb0ELb1ELb1ELb1ELb1EEEEEEEEEvNT_6ParamsE)
        /*0644*/ 	.word	0x00000000


	//----- nvinfo : EIATTR_MIN_STACK_SIZE
	.align		4
.L_278:
        /*0648*/ 	.byte	0x04, 0x12
        /*064a*/ 	.short	(.L_280 - .L_279)
	.align		4
.L_279:
        /*064c*/ 	.word	index@(_ZN7cutlass13device_kernelIN5flash11enable_sm90INS1_16FlashAttnFwdSm90INS1_25CollectiveMainloopFwdSm90ILi2EN4cute5tupleIJNS5_1CILi1EEES8_S8_EEENS6_IJNS7_ILi192EEENS7_ILi144EEENS7_ILi96EEEEEELi96ENS_10bfloat16_tEfNS_4arch4Sm90ELb1ELb0ELb0ELb1ELb0ELb1ELb0ELb0ELb1ELb0ELb0ELb0EEENS1_21CollectiveEpilogueFwdINS6_IJSA_SC_SB_EEES9_SE_SG_Li384ELb1ELb0ELb0ELb0EEENS1_36VarlenDynamicPersistentTileSchedulerILi192ELi144ELi384ELi32ELb0ELb0ELb1ELb1ELb1ELb1EEEEEEEEEvNT_6ParamsE)
        /*0650*/ 	.word	0x00000000


	//----- nvinfo : EIATTR_MIN_STACK_SIZE
	.align		4
.L_280:
        /*0654*/ 	.byte	0x04, 0x12
        /*0656*/ 	.short	(.L_282 - .L_281)
	.align		4
.L_281:
        /*0658*/ 	.word	index@(_ZN7cutlass13device_kernelIN5flash11enable_sm90INS1_16FlashAttnFwdSm90INS1_25CollectiveMainloopFwdSm90ILi2EN4cute5tupleIJNS5_1CILi1EEES8_S8_EEENS6_IJNS7_ILi192EEESA_NS7_ILi64EEEEEELi64ENS_10bfloat16_tEfNS_4arch4Sm90ELb0ELb0ELb0ELb0ELb0ELb0ELb0ELb0ELb1ELb0ELb0ELb0EEENS1_21CollectiveEpilogueFwdINS6_IJSA_SB_SA_EEES9_SD_SF_Li384ELb0ELb0ELb0ELb0EEENS1_29StaticPersistentTileSchedulerILb0EEEEEEEEEvNT_6ParamsE)
        /*065c*/ 	.word	0x00000000


	//----- nvinfo : EIATTR_MIN_STACK_SIZE
	.align		4
.L_282:
        /*0660*/ 	.byte	0x04, 0x12
        /*0662*/ 	.short	(.L_284 - .L_283)
	.align		4
.L_283:
        /*0664*/ 	.word	index@(_ZN7cutlass13device_kernelIN5flash11enable_sm90INS1_16FlashAttnFwdSm90INS1_25CollectiveMainloopFwdSm90ILi2EN4cute5tupleIJNS5_1CILi1EEES8_S8_EEENS6_IJNS7_ILi192EEESA_NS7_ILi64EEEEEELi64ENS_10bfloat16_tEfNS_4arch4Sm90ELb0ELb0ELb0ELb1ELb0ELb0ELb0ELb0ELb1ELb0ELb0ELb0EEENS1_21CollectiveEpilogueFwdINS6_IJSA_SB_SA_EEES9_SD_SF_Li384ELb1ELb0ELb0ELb0EEENS1_36VarlenDynamicPersistentTileSchedulerILi192ELi192ELi384ELi32ELb0ELb0ELb1ELb0ELb1ELb1EEEEEEEEEvNT_6ParamsE)
        /*0668*/ 	.word	0x00000000


	//----- nvinfo : EIATTR_MIN_STACK_SIZE
	.align		4
.L_284:
        /*066c*/ 	.byte	0x04, 0x12
        /*066e*/ 	.short	(.L_286 - .L_285)
	.align		4
.L_285:
        /*0670*/ 	.word	index@(_ZN7cutlass13device_kernelIN5flash11enable_sm90INS1_16FlashAttnFwdSm90INS1_25CollectiveMainloopFwdSm90ILi2EN4cute5tupleIJNS5_1CILi1EEES8_S8_EEENS6_IJNS7_ILi192EEESA_NS7_ILi64EEEEEELi64ENS_10bfloat16_tEfNS_4arch4Sm90ELb0ELb0ELb0ELb1ELb0ELb1ELb0ELb0ELb1ELb0ELb0ELb0EEENS1_21CollectiveEpilogueFwdINS6_IJSA_SB_SA_EEES9_SD_SF_Li384ELb1ELb0ELb0ELb0EEENS1_36VarlenDynamicPersistentTileSchedulerILi192ELi192ELi384ELi32ELb0ELb0ELb1ELb0ELb1ELb1EEEEEEEEEvNT_6ParamsE)
        /*0674*/ 	.word	0x00000000


	//----- nvinfo : EIATTR_MIN_STACK_SIZE
	.align		4
.L_286:
        /*0678*/ 	.byte	0x04, 0x12
        /*067a*/ 	.short	(.L_288 - .L_287)
	.align		4
.L_287:
        /*067c*/ 	.word	index@(_ZN7cutlass13device_kernelIN5flash11enable_sm90INS1_16FlashAttnFwdSm90INS1_25CollectiveMainloopFwdSm90ILi2EN4cute5tupleIJNS5_1CILi1EEES8_S8_EEENS6_IJNS7_ILi192EEENS7_ILi128EEENS7_ILi64EEEEEELi64ENS_10bfloat16_tEfNS_4arch4Sm90ELb0ELb1ELb0ELb0ELb0ELb0ELb0ELb1ELb1ELb0ELb0ELb0EEENS1_21CollectiveEpilogueFwdINS6_IJSA_SC_SB_EEES9_SE_SG_Li384ELb0ELb0ELb0ELb0EEENS1_30DynamicPersistentTileSchedulerILi384ELi32ELb0ELb0ELb1EEEEEEEEEvNT_6ParamsE)
        /*0680*/ 	.word	0x00000000


	//----- nvinfo : EIATTR_MIN_STACK_SIZE
	.align		4
.L_288:
        /*0684*/ 	.byte	0x04, 0x12
        /*0686*/ 	.short	(.L_290 - .L_289)
	.align		4
.L_289:
        /*0688*/ 	.word	index@(_ZN7cutlass13device_kernelIN5flash11enable_sm90INS1_16FlashAttnFwdSm90INS1_25CollectiveMainloopFwdSm90ILi2EN4cute5tupleIJNS5_1CILi1EEES8_S8_EEENS6_IJNS7_ILi192EEENS7_ILi128EEENS7_ILi64EEEEEELi64ENS_10bfloat16_tEfNS_4arch4Sm90ELb0ELb1ELb0ELb1ELb0ELb0ELb0ELb1ELb1ELb0ELb0ELb0EEENS1_21CollectiveEpilogueFwdINS6_IJSA_SC_SB_EEES9_SE_SG_Li384ELb1ELb0ELb0ELb0EEENS1_36VarlenDynamicPersistentTileSchedulerILi192ELi128ELi384ELi32ELb0ELb0ELb1ELb1ELb0ELb1EEEEEEEEEvNT_6ParamsE)
        /*068c*/ 	.word	0x00000000


	//----- nvinfo : EIATTR_MIN_STACK_SIZE
	.align		4
.L_290:
        /*0690*/ 	.byte	0x04, 0x12
        /*0692*/ 	.short	(.L_292 - .L_291)
	.align		4
.L_291:
        /*0694*/ 	.word	index@(_ZN7cutlass13device_kernelIN5flash11enable_sm90INS1_16FlashAttnFwdSm90INS1_25CollectiveMainloopFwdSm90ILi2EN4cute5tupleIJNS5_1CILi1EEES8_S8_EEENS6_IJNS7_ILi192EEENS7_ILi128EEENS7_ILi64EEEEEELi64ENS_10bfloat16_tEfNS_4arch4Sm90ELb0ELb1ELb0ELb1ELb0ELb1ELb0ELb1ELb1ELb0ELb0ELb0EEENS1_21CollectiveEpilogueFwdINS6_IJSA_SC_SB_EEES9_SE_SG_Li384ELb1ELb0ELb0ELb0EEENS1_36VarlenDynamicPersistentTileSchedulerILi192ELi128ELi384ELi32ELb0ELb0ELb1ELb1ELb0ELb1EEEEEEEEEvNT_6ParamsE)
        /*0698*/ 	.word	0x00000000


	//----- nvinfo : EIATTR_MIN_STACK_SIZE
	.align		4
.L_292:
        /*069c*/ 	.byte	0x04, 0x12
        /*069e*/ 	.short	(.L_294 - .L_293)
	.align		4
.L_293:
        /*06a0*/ 	.word	index@(_ZN7cutlass13device_kernelIN5flash11enable_sm90INS1_16FlashAttnFwdSm90INS1_25CollectiveMainloopFwdSm90ILi2EN4cute5tupleIJNS5_1CILi1EEES8_S8_EEENS6_IJNS7_ILi192EEENS7_ILi128EEENS7_ILi64EEEEEELi64ENS_10bfloat16_tEfNS_4arch4Sm90ELb1ELb0ELb0ELb0ELb0ELb0ELb0ELb1ELb1ELb0ELb0ELb0EEENS1_21CollectiveEpilogueFwdINS6_IJSA_SC_SB_EEES9_SE_SG_Li384ELb0ELb0ELb0ELb0EEENS1_30DynamicPersistentTileSchedulerILi384ELi32ELb0ELb0ELb1EEEEEEEEEvNT_6ParamsE)
        /*06a4*/ 	.word	0x00000000


	//----- nvinfo : EIATTR_MIN_STACK_SIZE
	.align		4
.L_294:
        /*06a8*/ 	.byte	0x04, 0x12
        /*06aa*/ 	.short	(.L_296 - .L_295)
	.align		4
.L_295:
        /*06ac*/ 	.word	index@(_ZN7cutlass13device_kernelIN5flash11enable_sm90INS1_16FlashAttnFwdSm90INS1_25CollectiveMainloopFwdSm90ILi2EN4cute5tupleIJNS5_1CILi1EEES8_S8_EEENS6_IJNS7_ILi192EEENS7_ILi128EEENS7_ILi64EEEEEELi64ENS_10bfloat16_tEfNS_4arch4Sm90ELb1ELb0ELb0ELb1ELb0ELb0ELb0ELb1ELb1ELb0ELb0ELb0EEENS1_21CollectiveEpilogueFwdINS6_IJSA_SC_SB_EEES9_SE_SG_Li384ELb1ELb0ELb0ELb0EEENS1_36VarlenDynamicPersistentTileSchedulerILi192ELi128ELi384ELi32ELb0ELb0ELb1ELb1ELb1ELb1EEEEEEEEEvNT_6ParamsE)
        /*06b0*/ 	.word	0x00000000


	//----- nvinfo : EIATTR_MIN_STACK_SIZE
	.align		4
.L_296:
        /*06b4*/ 	.byte	0x04, 0x12
        /*06b6*/ 	.short	(.L_298 - .L_297)
	.align		4
.L_297:
        /*06b8*/ 	.word	index@(_ZN7cutlass13device_kernelIN5flash11enable_sm90INS1_16FlashAttnFwdSm90INS1_25CollectiveMainloopFwdSm90ILi2EN4cute5tupleIJNS5_1CILi1EEES8_S8_EEENS6_IJNS7_ILi192EEENS7_ILi128EEENS7_ILi64EEEEEELi64ENS_10bfloat16_tEfNS_4arch4Sm90ELb1ELb0ELb0ELb1ELb0ELb1ELb0ELb1ELb1ELb0ELb0ELb0EEENS1_21CollectiveEpilogueFwdINS6_IJSA_SC_SB_EEES9_SE_SG_Li384ELb1ELb0ELb0ELb0EEENS1_36VarlenDynamicPersistentTileSchedulerILi192ELi128ELi384ELi32ELb0ELb0ELb1ELb1ELb1ELb1EEEEEEEEEvNT_6ParamsE)
        /*06bc*/ 	.word	0x00000000
.L_298:


//--------------------- .nv.compat                --------------------------
	.section	.nv.compat,"",@"SHT_CUDA_COMPAT_INFO"
	.align	4
        /*0000*/ 	.byte	0x02, 0x09, 0x01, 0x00, 0x02, 0x02, 0x01, 0x00, 0x02, 0x05, 0x05, 0x00, 0x03, 0x07, 0x01, 0x01
        /*0010*/ 	.byte	0x02, 0x03, 0x00, 0x00, 0x02, 0x06, 0x01, 0x00, 0x04, 0x0b, 0x08, 0x00, 0x00, 0x00, 0x00, 0x00
        /*0020*/ 	.byte	0x00, 0x00, 0x00, 0x00


//--------------------- .nv.info._ZN7cutlass13device_kernelIN5flash11enable_sm90INS1_16FlashAttnFwdSm90INS1_25CollectiveMainloopFwdSm90ILi2EN4cute5tupleIJNS5_1CILi1EEES8_S8_EEENS6_IJNS7_ILi128EEENS7_ILi80EEENS7_ILi256EEEEEELi256ENS_10bfloat16_tEfNS_4arch4Sm90ELb0ELb0ELb0ELb0ELb0ELb0ELb0ELb1ELb1ELb0ELb0ELb0EEENS1_21CollectiveEpilogueFwdINS6_IJSA_SC_SB_EEES9_SE_SG_Li256ELb0ELb0ELb0ELb0EEENS1_29StaticPersistentTileSchedulerILb0EEEEEEEEEvNT_6ParamsE --------------------------
	.section	.nv.info._ZN7cutlass13device_kernelIN5flash11enable_sm90INS1_16FlashAttnFwdSm90INS1_25CollectiveMainloopFwdSm90ILi2EN4cute5tupleIJNS5_1CILi1EEES8_S8_EEENS6_IJNS7_ILi128EEENS7_ILi80EEENS7_ILi256EEEEEELi256ENS_10bfloat16_tEfNS_4arch4Sm90ELb0ELb0ELb0ELb0ELb0ELb0ELb0ELb1ELb1ELb0ELb0ELb0EEENS1_21CollectiveEpilogueFwdINS6_IJSA_SC_SB_EEES9_SE_SG_Li256ELb0ELb0ELb0ELb0EEENS1_29StaticPersistentTileSchedulerILb0EEEEEEEEEvNT_6ParamsE,"",@"SHT_CUDA_INFO"
	.sectionflags	@""
	.align	4


	//----- nvinfo : EIATTR_CUDA_API_VERSION
	.align		4
        /*0000*/ 	.byte	0x04, 0x37
        /*0002*/ 	.short	(.L_300 - .L_299)
.L_299:
        /*0004*/ 	.word	0x00000082


	//----- nvinfo : EIATTR_KPARAM_INFO
	.align		4
.L_300:
        /*0008*/ 	.byte	0x04, 0x17
        /*000a*/ 	.short	(.L_302 - .L_301)
.L_301:
        /*000c*/ 	.word	0x00000000
        /*0010*/ 	.short	0x0000
        /*0012*/ 	.short	0x0000
        /*0014*/ 	.byte	0x00, 0xf0, 0x01, 0x2e


	//----- nvinfo : EIATTR_SPARSE_MMA_MASK
	.align		4
.L_302:
        /*0018*/ 	.byte	0x03, 0x50
        /*001a*/ 	.short	0x0000


	//----- nvinfo : EIATTR_MAXREG_COUNT
	.align		4
        /*001c*/ 	.byte	0x03, 0x1b
        /*001e*/ 	.short	0x00a8


	//----- nvinfo : EIATTR_MERCURY_ISA_VERSION
	.align		4
        /*0020*/ 	.byte	0x03, 0x5f
        /*0022*/ 	.short	0x0101


	//----- nvinfo : EIATTR_VRC_CTA_INIT_COUNT
	.align		4
        /*0024*/ 	.byte	0x02, 0x4a
	.zero		1
	.zero		1


	//----- nvinfo : EIATTR_EXIT_INSTR_OFFSETS
	.align		4
        /*0028*/ 	.byte	0x04, 0x1c
        /*002a*/ 	.short	(.L_304 - .L_303)


	//   ....[0]....
.L_303:
        /*002c*/ 	.word	0x00000010


	//----- nvinfo : EIATTR_MAX_THREADS
	.align		4
.L_304:
        /*0030*/ 	.byte	0x04, 0x05
        /*0032*/ 	.short	(.L_306 - .L_305)
.L_305:
        /*0034*/ 	.word	0x00000180
        /*0038*/ 	.word	0x00000001
        /*003c*/ 	.word	0x00000001


	//----- nvinfo : EIATTR_CBANK_PARAM_SIZE
	.align		4
.L_306:
        /*0040*/ 	.byte	0x03, 0x19
        /*0042*/ 	.short	0x0b80


	//----- nvinfo : EIATTR_PARAM_CBANK
	.align		4
        /*0044*/ 	.byte	0x04, 0x0a
        /*0046*/ 	.short	(.L_308 - .L_307)
	.align		4
.L_307:
        /*0048*/ 	.word	index@(.nv.constant0._ZN7cutlass13device_kernelIN5flash11enable_sm90INS1_16FlashAttnFwdSm90INS1_25CollectiveMainloopFwdSm90ILi2EN4cute5tupleIJNS5_1CILi1EEES8_S8_EEENS6_IJNS7_ILi128EEENS7_ILi80EEENS7_ILi256EEEEEELi256ENS_10bfloat16_tEfNS_4arch4Sm90ELb0ELb0ELb0ELb0ELb0ELb0ELb0ELb1ELb1ELb0ELb0ELb0EEENS1_21CollectiveEpilogueFwdINS6_IJSA_SC_SB_EEES9_SE_SG_Li256ELb0ELb0ELb0ELb0EEENS1_29StaticPersistentTileSchedulerILb0EEEEEEEEEvNT_6ParamsE)
        /*004c*/ 	.short	0x0380
        /*004e*/ 	.short	0x0b80


	//----- nvinfo : EIATTR_SW_WAR
	.align		4
.L_308:
        /*0050*/ 	.byte	0x04, 0x36
        /*0052*/ 	.short	(.L_310 - .L_309)
.L_309:
        /*0054*/ 	.word	0x00000008
.L_310:


//--------------------- .nv.info._ZN7cutlass13device_kernelIN5flash11enable_sm90INS1_16FlashAttnFwdSm90INS1_25CollectiveMainloopFwdSm90ILi2EN4cute5tupleIJNS5_1CILi2EEENS7_ILi1EEES9_EEENS6_IJNS7_ILi128EEENS7_ILi80EEENS7_ILi256EEEEEELi256ENS_10bfloat16_tEfNS_4arch4Sm90ELb0ELb0ELb0ELb0ELb0ELb0ELb0ELb1ELb1ELb0ELb0ELb0EEENS1_21CollectiveEpilogueFwdINS6_IJSB_SD_SC_EEESA_SF_SH_Li256ELb0ELb0ELb0ELb0EEENS1_29StaticPersistentTileSchedulerILb0EEEEEEEEEvNT_6ParamsE --------------------------
	.section	.nv.info._ZN7cutlass13device_kernelIN5flash11enable_sm90INS1_16FlashAttnFwdSm90INS1_25CollectiveMainloopFwdSm90ILi2EN4cute5tupleIJNS5_1CILi2EEENS7_ILi1EEES9_EEENS6_IJNS7_ILi128EEENS7_ILi80EEENS7_ILi256EEEEEELi256ENS_10bfloat16_tEfNS_4arch4Sm90ELb0ELb0ELb0ELb0ELb0ELb0ELb0ELb1ELb1ELb0ELb0ELb0EEENS1_21CollectiveEpilogueFwdINS6_IJSB_SD_SC_EEESA_SF_SH_Li256ELb0ELb0ELb0ELb0EEENS1_29StaticPersistentTileSchedulerILb0EEEEEEEEEvNT_6ParamsE,"",@"SHT_CUDA_INFO"
	.sectionflags	@""
	.align	4


	//----- nvinfo : EIATTR_CUDA_API_VERSION
	.align		4
        /*0000*/ 	.byte	0x04, 0x37
        /*0002*/ 	.short	(.L_312 - .L_311)
.L_311:
        /*0004*/ 	.word	0x00000082


	//----- nvinfo : EIATTR_KPARAM_INFO
	.align		4
.L_312:
        /*0008*/ 	.byte	0x04, 0x17
        /*000a*/ 	.short	(.L_314 - .L_313)
.L_313:
        /*000c*/ 	.word	0x00000000
        /*0010*/ 	.short	0x0000
        /*0012*/ 	.short	0x0000
        /*0014*/ 	.byte	0x00, 0xf0, 0x01, 0x2e


	//----- nvinfo : EIATTR_SPARSE_MMA_MASK
	.align		4
.L_314:
        /*0018*/ 	.byte	0x03, 0x50
        /*001a*/ 	.short	0x0000


	//----- nvinfo : EIATTR_MAXREG_COUNT
	.align		4
        /*001c*/ 	.byte	0x03, 0x1b
        /*001e*/ 	.short	0x00a8


	//----- nvinfo : EIATTR_MERCURY_ISA_VERSION
	.align		4
        /*0020*/ 	.byte	0x03, 0x5f
        /*0022*/ 	.short	0x0101


	//----- nvinfo : EIATTR_VRC_CTA_INIT_COUNT
	.align		4
        /*0024*/ 	.byte	0x02, 0x4a
	.zero		1
	.zero		1


	//----- nvinfo : EIATTR_EXIT_INSTR_OFFSETS
	.align		4
        /*0028*/ 	.byte	0x04, 0x1c
        /*002a*/ 	.short	(.L_316 - .L_315)


	//   ....[0]....
.L_315:
        /*002c*/ 	.word	0x00000010


	//----- nvinfo : EIATTR_MAX_THREADS
	.align		4
.L_316:
        /*0030*/ 	.byte	0x04, 0x05
        /*0032*/ 	.short	(.L_318 - .L_317)
.L_317:
        /*0034*/ 	.word	0x00000180
        /*0038*/ 	.word	0x00000001
        /*003c*/ 	.word	0x00000001


	//----- nvinfo : EIATTR_CBANK_PARAM_SIZE
	.align		4
.L_318:
        /*0040*/ 	.byte	0x03, 0x19
        /*0042*/ 	.short	0x0b80


	//----- nvinfo : EIATTR_PARAM_CBANK
	.align		4
        /*0044*/ 	.byte	0x04, 0x0a
        /*0046*/ 	.short	(.L_320 - .L_319)
	.align		4
.L_319:
        /*0048*/ 	.word	index@(.nv.constant0._ZN7cutlass13device_kernelIN5flash11enable_sm90INS1_16FlashAttnFwdSm90INS1_25CollectiveMainloopFwdSm90ILi2EN4cute5tupleIJNS5_1CILi2EEENS7_ILi1EEES9_EEENS6_IJNS7_ILi128EEENS7_ILi80EEENS7_ILi256EEEEEELi256ENS_10bfloat16_tEfNS_4arch4Sm90ELb0ELb0ELb0ELb0ELb0ELb0ELb0ELb1ELb1ELb0ELb0ELb0EEENS1_21CollectiveEpilogueFwdINS6_IJSB_SD_SC_EEESA_SF_SH_Li256ELb0ELb0ELb0ELb0EEENS1_29StaticPersistentTileSchedulerILb0EEEEEEEEEvNT_6ParamsE)
        /*004c*/ 	.short	0x0380
        /*004e*/ 	.short	0x0b80


	//----- nvinfo : EIATTR_SW_WAR
	.align		4
.L_320:
        /*0050*/ 	.byte	0x04, 0x36
        /*0052*/ 	.short	(.L_322 - .L_321)
.L_321:
        /*0054*/ 	.word	0x00000008
.L_322:


//--------------------- .nv.info._ZN7cutlass13device_kernelIN5flash11enable_sm90INS1_16FlashAttnFwdSm90INS1_25CollectiveMainloopFwdSm90ILi2EN4cute5tupleIJNS5_1CILi1EEES8_S8_EEENS6_IJNS7_ILi128EEENS7_ILi80EEENS7_ILi256EEEEEELi256ENS_10bfloat16_tEfNS_4arch4Sm90ELb0ELb0ELb0ELb1ELb0ELb0ELb0ELb1ELb1ELb0ELb0ELb0EEENS1_21CollectiveEpilogueFwdINS6_IJSA_SC_SB_EEES9_SE_SG_Li256ELb1ELb0ELb0ELb0EEENS1_36VarlenDynamicPersistentTileSchedulerILi128ELi80ELi256ELi32ELb0ELb0ELb1ELb0ELb1ELb1EEEEEEEEEvNT_6ParamsE --------------------------
	.section	.nv.info._ZN7cutlass13device_kernelIN5flash11enable_sm90INS1_16FlashAttnFwdSm90INS1_25CollectiveMainloopFwdSm90ILi2EN4cute5tupleIJNS5_1CILi1EEES8_S8_EEENS6_IJNS7_ILi128EEENS7_ILi80EEENS7_ILi256EEEEEELi256ENS_10bfloat16_tEfNS_4arch4Sm90ELb0ELb0ELb0ELb1ELb0ELb0ELb0ELb1ELb1ELb0ELb0ELb0EEENS1_21CollectiveEpilogueFwdINS6_IJSA_SC_SB_EEES9_SE_SG_Li256ELb1ELb0ELb0ELb0EEENS1_36VarlenDynamicPersistentTileSchedulerILi128ELi80ELi256ELi32ELb0ELb0ELb1ELb0ELb1ELb1EEEEEEEEEvNT_6ParamsE,"",@"SHT_CUDA_INFO"
	.sectionflags	@""
	.align	4


	//----- nvinfo : EIATTR_CUDA_API_VERSION
	.align		4
        /*0000*/ 	.byte	0x04, 0x37
        /*0002*/ 	.short	(.L_324 - .L_323)
.L_323:
        /*0004*/ 	.word	0x00000082


	//----- nvinfo : EIATTR_KPARAM_INFO
	.align		4
.L_324:
        /*0008*/ 	.byte	0x04, 0x17
        /*000a*/ 	.short	(.L_326 - .L_325)
.L_325:
        /*000c*/ 	.word	0x00000000
        /*0010*/ 	.short	0x0000
        /*0012*/ 	.short	0x0000
        /*0014*/ 	.byte	0x00, 0xf0, 0x01, 0x28


	//----- nvinfo : EIATTR_SPARSE_MMA_MASK
	.align		4
.L_326:
        /*0018*/ 	.byte	0x03, 0x50
        /*001a*/ 	.short	0x0000


	//----- nvinfo : EIATTR_MAXREG_COUNT
	.align		4
        /*001c*/ 	.byte	0x03, 0x1b
        /*001e*/ 	.short	0x00a8


	//----- nvinfo : EIATTR_MERCURY_ISA_VERSION
	.align		4
        /*0020*/ 	.byte	0x03, 0x5f
        /*0022*/ 	.short	0x0101


	//----- nvinfo : EIATTR_VRC_CTA_INIT_COUNT
	.align		4
        /*0024*/ 	.byte	0x02, 0x4a
	.zero		1
	.zero		1


	//----- nvinfo : EIATTR_EXIT_INSTR_OFFSETS
	.align		4
        /*0028*/ 	.byte	0x04, 0x1c
        /*002a*/ 	.short	(.L_328 - .L_327)


	//   ....[0]....
.L_327:
        /*002c*/ 	.word	0x00000010


	//----- nvinfo : EIATTR_MAX_THREADS
	.align		4
.L_328:
        /*0030*/ 	.byte	0x04, 0x05
        /*0032*/ 	.short	(.L_330 - .L_329)
.L_329:
        /*0034*/ 	.word	0x00000180
        /*0038*/ 	.word	0x00000001
        /*003c*/ 	.word	0x00000001


	//----- nvinfo : EIATTR_CBANK_PARAM_SIZE
	.align		4
.L_330:
        /*0040*/ 	.byte	0x03, 0x19
        /*0042*/ 	.short	0x0a00


	//----- nvinfo : EIATTR_PARAM_CBANK
	.align		4
        /*0044*/ 	.byte	0x04, 0x0a
        /*0046*/ 	.short	(.L_332 - .L_331)
	.align		4
.L_331:
        /*0048*/ 	.word	index@(.nv.constant0._ZN7cutlass13device_kernelIN5flash11enable_sm90INS1_16FlashAttnFwdSm90INS1_25CollectiveMainloopFwdSm90ILi2EN4cute5tupleIJNS5_1CILi1EEES8_S8_EEENS6_IJNS7_ILi128EEENS7_ILi80EEENS7_ILi256EEEEEELi256ENS_10bfloat16_tEfNS_4arch4Sm90ELb0ELb0ELb0ELb1ELb0ELb0ELb0ELb1ELb1ELb0ELb0ELb0EEENS1_21CollectiveEpilogueFwdINS6_IJSA_SC_SB_EEES9_SE_SG_Li256ELb1ELb0ELb0ELb0EEENS1_36VarlenDynamicPersistentTileSchedulerILi128ELi80ELi256ELi32ELb0ELb0ELb1ELb0ELb1ELb1EEEEEEEEEvNT_6ParamsE)
        /*004c*/ 	.short	0x0380
        /*004e*/ 	.short	0x0a00


	//----- nvinfo : EIATTR_SW_WAR
	.align		4
.L_332:
        /*0050*/ 	.byte	0x04, 0x36
        /*0052*/ 	.short	(.L_334 - .L_333)
.L_333:
        /*0054*/ 	.word	0x00000008
.L_334:


//--------------------- .nv.info._ZN7cutlass13device_kernelIN5flash11enable_sm90INS1_16FlashAttnFwdSm90INS1_25CollectiveMainloopFwdSm90ILi2EN4cute5tupleIJNS5_1CILi1EEES8_S8_EEENS6_IJNS7_ILi128EEENS7_ILi80EEENS7_ILi256EEEEEELi256ENS_10bfloat16_tEfNS_4arch4Sm90ELb0ELb0ELb0ELb1ELb0ELb1ELb0ELb1ELb1ELb0ELb0ELb0EEENS1_21CollectiveEpilogueFwdINS6_IJSA_SC_SB_EEES9_SE_SG_Li256ELb1ELb0ELb0ELb0EEENS1_36VarlenDynamicPersistentTileSchedulerILi128ELi80ELi256ELi32ELb0ELb0ELb1ELb0ELb1ELb1EEEEEEEEEvNT_6ParamsE --------------------------
	.section	.nv.info._ZN7cutlass13device_kernelIN5flash11enable_sm90INS1_16FlashAttnFwdSm90INS1_25CollectiveMainloopFwdSm90ILi2EN4cute5tupleIJNS5_1CILi1EEES8_S8_EEENS6_IJNS7_ILi128EEENS7_ILi80EEENS7_ILi256EEEEEELi256ENS_10bfloat16_tEfNS_4arch4Sm90ELb0ELb0ELb0ELb1ELb0ELb1ELb0ELb1ELb1ELb0ELb0ELb0EEENS1_21CollectiveEpilogueFwdINS6_IJSA_SC_SB_EEES9_SE_SG_Li256ELb1ELb0ELb0ELb0EEENS1_36VarlenDynamicPersistentTileSchedulerILi128ELi80ELi256ELi32ELb0ELb0ELb1ELb0ELb1ELb1EEEEEEEEEvNT_6ParamsE,"",@"SHT_CUDA_INFO"
	.sectionflags	@""
	.align	4


	//----- nvinfo : EIATTR_CUDA_API_VERSION
	.align		4
        /*0000*/ 	.byte	0x04, 0x37
        /*0002*/ 	.short	(.L_336 - .L_335)
.L_335:
        /*0004*/ 	.word	0x00000082


	//----- nvinfo : EIATTR_KPARAM_INFO
	.align		4
.L_336:
        /*0008*/ 	.byte	0x04, 0x17
        /*000a*/ 	.short	(.L_338 - .L_337)
.L_337:
        /*000c*/ 	.word	0x00000000
        /*0010*/ 	.short	0x0000
        /*0012*/ 	.short	0x0000
        /*0014*/ 	.byte	0x00, 0xf0, 0x01, 0x28


	//----- nvinfo : EIATTR_SPARSE_MMA_MASK
	.align		4
.L_338:
        /*0018*/ 	.byte	0x03, 0x50
        /*001a*/ 	.short	0x0000


	//----- nvinfo : EIATTR_MAXREG_COUNT
	.align		4
        /*001c*/ 	.byte	0x03, 0x1b
        /*001e*/ 	.short	0x00a8


	//----- nvinfo : EIATTR_MERCURY_ISA_VERSION
	.align		4
        /*0020*/ 	.byte	0x03, 0x5f
        /*0022*/ 	.short	0x0101


	//----- nvinfo : EIATTR_VRC_CTA_INIT_COUNT
	.align		4
        /*0024*/ 	.byte	0x02, 0x4a
	.zero		1
	.zero		1


	//----- nvinfo : EIATTR_EXIT_INSTR_OFFSETS
	.align		4
        /*0028*/ 	.byte	0x04, 0x1c
        /*002a*/ 	.short	(.L_340 - .L_339)


	//   ....[0]....
.L_339:
        /*002c*/ 	.word	0x00000010


	//----- nvinfo : EIATTR_MAX_THREADS
	.align		4
.L_340:
        /*0030*/ 	.byte	0x04, 0x05
        /*0032*/ 	.short	(.L_342 - .L_341)
.L_341:
        /*0034*/ 	.word	0x00000180
        /*0038*/ 	.word	0x00000001
        /*003c*/ 	.word	0x00000001


	//----- nvinfo : EIATTR_CBANK_PARAM_SIZE
	.align		4
.L_342:
        /*0040*/ 	.byte	0x03, 0x19
        /*0042*/ 	.short	0x0a00


	//----- nvinfo : EIATTR_PARAM_CBANK
	.align		4
        /*0044*/ 	.byte	0x04, 0x0a
        /*0046*/ 	.short	(.L_344 - .L_343)
	.align		4
.L_343:
        /*0048*/ 	.word	index@(.nv.constant0._ZN7cutlass13device_kernelIN5flash11enable_sm90INS1_16FlashAttnFwdSm90INS1_25CollectiveMainloopFwdSm90ILi2EN4cute5tupleIJNS5_1CILi1EEES8_S8_EEENS6_IJNS7_ILi128EEENS7_ILi80EEENS7_ILi256EEEEEELi256ENS_10bfloat16_tEfNS_4arch4Sm90ELb0ELb0ELb0ELb1ELb0ELb1ELb0ELb1ELb1ELb0ELb0ELb0EEENS1_21CollectiveEpilogueFwdINS6_IJSA_SC_SB_EEES9_SE_SG_Li256ELb1ELb0ELb0ELb0EEENS1_36VarlenDynamicPersistentTileSchedulerILi128ELi80ELi256ELi32ELb0ELb0ELb1ELb0ELb1ELb1EEEEEEEEEvNT_6ParamsE)
        /*004c*/ 	.short	0x0380
        /*004e*/ 	.short	0x0a00


	//----- nvinfo : EIATTR_SW_WAR
	.align		4
.L_344:
        /*0050*/ 	.byte	0x04, 0x36
        /*0052*/ 	.short	(.L_346 - .L_345)
.L_345:
        /*0054*/ 	.word	0x00000008
.L_346:


//--------------------- .nv.info._ZN7cutlass13device_kernelIN5flash11enable_sm90INS1_16FlashAttnFwdSm90INS1_25CollectiveMainloopFwdSm90ILi2EN4cute5tupleIJNS5_1CILi1EEES8_S8_EEENS6_IJNS7_ILi128EEENS7_ILi64EEENS7_ILi256EEEEEELi256ENS_10bfloat16_tEfNS_4arch4Sm90ELb0ELb1ELb0ELb0ELb0ELb0ELb0ELb1ELb1ELb0ELb0ELb0EEENS1_21CollectiveEpilogueFwdINS6_IJSA_SC_SB_EEES9_SE_SG_Li256ELb0ELb0ELb0ELb0EEENS1_30DynamicPersistentTileSchedulerILi256ELi32ELb0ELb0ELb1EEEEEEEEEvNT_6ParamsE --------------------------
	.section	.nv.info._ZN7cutlass13device_kernelIN5flash11enable_sm90INS1_16FlashAttnFwdSm90INS1_25CollectiveMainloopFwdSm90ILi2EN4cute5tupleIJNS5_1CILi1EEES8_S8_EEENS6_IJNS7_ILi128EEENS7_ILi64EEENS7_ILi256EEEEEELi256ENS_10bfloat16_tEfNS_4arch4Sm90ELb0ELb1ELb0ELb0ELb0ELb0ELb0ELb1ELb1ELb0ELb0ELb0EEENS1_21CollectiveEpilogueFwdINS6_IJSA_SC_SB_EEES9_SE_SG_Li256ELb0ELb0ELb0ELb0EEENS1_30DynamicPersistentTileSchedulerILi256ELi32ELb0ELb0ELb1EEEEEEEEEvNT_6ParamsE,"",@"SHT_CUDA_INFO"
	.sectionflags	@""
	.align	4


	//----- nvinfo : EIATTR_CUDA_API_VERSION
	.align		4
        /*0000*/ 	.byte	0x04, 0x37
        /*0002*/ 	.short	(.L_348 - .L_347)
.L_347:
        /*0004*/ 	.word	0x00000082


	//----- nvinfo : EIATTR_KPARAM_INFO
	.align		4
.L_348:
        /*0008*/ 	.byte	0x04, 0x17
        /*000a*/ 	.short	(.L_350 - .L_349)
.L_349:
        /*000c*/ 	.word	0x00000000
        /*0010*/ 	.short	0x0000
        /*0012*/ 	.short	0x0000
        /*0014*/ 	.byte	0x00, 0xf0, 0x01, 0x2e


	//----- nvinfo : EIATTR_SPARSE_MMA_MASK
	.align		4
.L_350:
        /*0018*/ 	.byte	0x03, 0x50
        /*001a*/ 	.short	0x0000


	//----- nvinfo : EIATTR_MAXREG_COUNT
	.align		4
        /*001c*/ 	.byte	0x03, 0x1b
        /*001e*/ 	.short	0x00a8


	//----- nvinfo : EIATTR_MERCURY_ISA_VERSION
	.align		4
        /*0020*/ 	.byte	0x03, 0x5f
        /*0022*/ 	.short	0x0101


	//----- nvinfo : EIATTR_VRC_CTA_INIT_COUNT
	.align		4
        /*0024*/ 	.byte	0x02, 0x4a
	.zero		1
	.zero		1


	//----- nvinfo : EIATTR_EXIT_INSTR_OFFSETS
	.align		4
        /*0028*/ 	.byte	0x04, 0x1c
        /*002a*/ 	.short	(.L_352 - .L_351)


	//   ....[0]....
.L_351:
        /*002c*/ 	.word	0x00000010


	//----- nvinfo : EIATTR_MAX_THREADS
	.align		4
.L_352:
        /*0030*/ 	.byte	0x04, 0x05
        /*0032*/ 	.short	(.L_354 - .L_353)
.L_353:
        /*0034*/ 	.word	0x00000180
        /*0038*/ 	.word	0x00000001
        /*003c*/ 	.word	0x00000001


	//----- nvinfo : EIATTR_CBANK_PARAM_SIZE
	.align		4
.L_354:
        /*0040*/ 	.byte	0x03, 0x19
        /*0042*/ 	.short	0x0b80


	//----- nvinfo : EIATTR_PARAM_CBANK
	.align		4
        /*0044*/ 	.byte	0x04, 0x0a
        /*0046*/ 	.short	(.L_356 - .L_355)
	.align		4
.L_355:
        /*0048*/ 	.word	index@(.nv.constant0._ZN7cutlass13device_kernelIN5flash11enable_sm90INS1_16FlashAttnFwdSm90INS1_25CollectiveMainloopFwdSm90ILi2EN4cute5tupleIJNS5_1CILi1EEES8_S8_EEENS6_IJNS7_ILi128EEENS7_ILi64EEENS7_ILi256EEEEEELi256ENS_10bfloat16_tEfNS_4arch4Sm90ELb0ELb1ELb0ELb0ELb0ELb0ELb0ELb1ELb1ELb0ELb0ELb0EEENS1_21CollectiveEpilogueFwdINS6_IJSA_SC_SB_EEES9_SE_SG_Li256ELb0ELb0ELb0ELb0EEENS1_30DynamicPersistentTileSchedulerILi256ELi32ELb0ELb0ELb1EEEEEEEEEvNT_6ParamsE)
        /*004c*/ 	.short	0x0380
        /*004e*/ 	.short	0x0b80


	//----- nvinfo : EIATTR_SW_WAR
	.align		4
.L_356:
        /*0050*/ 	.byte	0x04, 0x36
        /*0052*/ 	.short	(.L_358 - .L_357)
.L_357:
        /*0054*/ 	.word	0x00000008
.L_358:


//--------------------- .nv.info._ZN7cutlass13device_kernelIN5flash11enable_sm90INS1_16FlashAttnFwdSm90INS1_25CollectiveMainloopFwdSm90ILi2EN4cute5tupleIJNS5_1CILi1EEES8_S8_EEENS6_IJNS7_ILi128EEENS7_ILi64EEENS7_ILi256EEEEEELi256ENS_10bfloat16_tEfNS_4arch4Sm90ELb0ELb1ELb0ELb1ELb0ELb0ELb0ELb1ELb1ELb0ELb0ELb0EEENS1_21CollectiveEpilogueFwdINS6_IJSA_SC_SB_EEES9_SE_SG_Li256ELb1ELb0ELb0ELb0EEENS1_36VarlenDynamicPersistentTileSchedulerILi128ELi64ELi256ELi32ELb0ELb0ELb1ELb1ELb0ELb1EEEEEEEEEvNT_6ParamsE --------------------------
	.section	.nv.info._ZN7cutlass13device_kernelIN5flash11enable_sm90INS1_16FlashAttnFwdSm90INS1_25CollectiveMainloopFwdSm90ILi2EN4cute5tupleIJNS5_1CILi1EEES8_S8_EEENS6_IJNS7_ILi128EEENS7_ILi64EEENS7_ILi256EEEEEELi256ENS_10bfloat16_tEfNS_4arch4Sm90ELb0ELb1ELb0ELb1ELb0ELb0ELb0ELb1ELb1ELb0ELb0ELb0EEENS1_21CollectiveEpilogueFwdINS6_IJSA_SC_SB_EEES9_SE_SG_Li256ELb1ELb0ELb0ELb0EEENS1_36VarlenDynamicPersistentTileSchedulerILi128ELi64ELi256ELi32ELb0ELb0ELb1ELb1ELb0ELb1EEEEEEEEEvNT_6ParamsE,"",@"SHT_CUDA_INFO"
	.sectionflags	@""
	.align	4


	//----- nvinfo : EIATTR_CUDA_API_VERSION
	.align		4
        /*0000*/ 	.byte	0x04, 0x37
        /*0002*/ 	.short	(.L_360 - .L_359)
.L_359:
        /*0004*/ 	.word	0x00000082


	//----- nvinfo : EIATTR_KPARAM_INFO
	.align		4
.L_360:
        /*0008*/ 	.byte	0x04, 0x17
        /*000a*/ 	.short	(.L_362 - .L_361)
.L_361:
        /*000c*/ 	.word	0x00000000
        /*0010*/ 	.short	0x0000
        /*0012*/ 	.short	0x0000
        /*0014*/ 	.byte	0x00, 0xf0, 0x01, 0x28


	//----- nvinfo : EIATTR_SPARSE_MMA_MASK
	.align		4
.L_362:
        /*0018*/ 	.byte	0x03, 0x50
        /*001a*/ 	.short	0x0000


	//----- nvinfo : EIATTR_MAXREG_COUNT
	.align		4
        /*001c*/ 	.byte	0x03, 0x1b
        /*001e*/ 	.short	0x00a8


	//----- nvinfo : EIATTR_MERCURY_ISA_VERSION
	.align		4
        /*0020*/ 	.byte	0x03, 0x5f
        /*0022*/ 	.short	0x0101


	//----- nvinfo : EIATTR_VRC_CTA_INIT_COUNT
	.align		4
        /*0024*/ 	.byte	0x02, 0x4a
	.zero		1
	.zero		1


	//----- nvinfo : EIATTR_EXIT_INSTR_OFFSETS
	.align		4
        /*0028*/ 	.byte	0x04, 0x1c
        /*002a*/ 	.short	(.L_364 - .L_363)


	//   ....[0]....
.L_363:
        /*002c*/ 	.word	0x00000010


	//----- nvinfo : EIATTR_MAX_THREADS
	.align		4
.L_364:
        /*0030*/ 	.byte	0x04, 0x05
        /*0032*/ 	.short	(.L_366 - .L_365)
.L_365:
        /*0034*/ 	.word	0x00000180
        /*0038*/ 	.word	0x00000001
        /*003c*/ 	.word	0x00000001


	//----- nvinfo : EIATTR_CBANK_PARAM_SIZE
	.align		4
.L_366:
        /*0040*/ 	.byte	0x03, 0x19
        /*0042*/ 	.short	0x0a00


	//----- nvinfo : EIATTR_PARAM_CBANK
	.align		4
        /*0044*/ 	.byte	0x04, 0x0a
        /*0046*/ 	.short	(.L_368 - .L_367)
	.align		4
.L_367:
        /*0048*/ 	.word	index@(.nv.constant0._ZN7cutlass13device_kernelIN5flash11enable_sm90INS1_16FlashAttnFwdSm90INS1_25CollectiveMainloopFwdSm90ILi2EN4cute5tupleIJNS5_1CILi1EEES8_S8_EEENS6_IJNS7_ILi128EEENS7_ILi64EEENS7_ILi256EEEEEELi256ENS_10bfloat16_tEfNS_4arch4Sm90ELb0ELb1ELb0ELb1ELb0ELb0ELb0ELb1ELb1ELb0ELb0ELb0EEENS1_21CollectiveEpilogueFwdINS6_IJSA_SC_SB_EEES9_SE_SG_Li256ELb1ELb0ELb0ELb0EEENS1_36VarlenDynamicPersistentTileSchedulerILi128ELi64ELi256ELi32ELb0ELb0ELb1ELb1ELb0ELb1EEEEEEEEEvNT_6ParamsE)
        /*004c*/ 	.short	0x0380
        /*004e*/ 	.short	0x0a00


	//----- nvinfo : EIATTR_SW_WAR
	.align		4
.L_368:
        /*0050*/ 	.byte	0x04, 0x36
        /*0052*/ 	.short	(.L_370 - .L_369)
.L_369:
        /*0054*/ 	.word	0x00000008
.L_370:


//--------------------- .nv.info._ZN7cutlass13device_kernelIN5flash11enable_sm90INS1_16FlashAttnFwdSm90INS1_25CollectiveMainloopFwdSm90ILi2EN4cute5tupleIJNS5_1CILi1EEES8_S8_EEENS6_IJNS7_ILi128EEENS7_ILi64EEENS7_ILi256EEEEEELi256ENS_10bfloat16_tEfNS_4arch4Sm90ELb0ELb1ELb0ELb1ELb0ELb1ELb0ELb1ELb1ELb0ELb0ELb0EEENS1_21CollectiveEpilogueFwdINS6_IJSA_SC_SB_EEES9_SE_SG_Li256ELb1ELb0ELb0ELb0EEENS1_36VarlenDynamicPersistentTileSchedulerILi128ELi64ELi256ELi32ELb0ELb0ELb1ELb1ELb0ELb1EEEEEEEEEvNT_6ParamsE --------------------------
	.section	.nv.info._ZN7cutlass13device_kernelIN5flash11enable_sm90INS1_16FlashAttnFwdSm90INS1_25CollectiveMainloopFwdSm90ILi2EN4cute5tupleIJNS5_1CILi1EEES8_S8_EEENS6_IJNS7_ILi128EEENS7_ILi64EEENS7_ILi256EEEEEELi256ENS_10bfloat16_tEfNS_4arch4Sm90ELb0ELb1ELb0ELb1ELb0ELb1ELb0ELb1ELb1ELb0ELb0ELb0EEENS1_21CollectiveEpilogueFwdINS6_IJSA_SC_SB_EEES9_SE_SG_Li256ELb1ELb0ELb0ELb0EEENS1_36VarlenDynamicPersistentTileSchedulerILi128ELi64ELi256ELi32ELb0ELb0ELb1ELb1ELb0ELb1EEEEEEEEEvNT_6ParamsE,"",@"SHT_CUDA_INFO"
	.sectionflags	@""
	.align	4


	//----- nvinfo : EIATTR_CUDA_API_VERSION
	.align		4
        /*0000*/ 	.byte	0x04, 0x37
        /*0002*/ 	.short	(.L_372 - .L_371)
.L_371:
        /*0004*/ 	.word	0x00000082


	//----- nvinfo : EIATTR_KPARAM_INFO
	.align		4
.L_372:
        /*0008*/ 	.byte	0x04, 0x17
        /*000a*/ 	.short	(.L_374 - .L_373)
.L_373:
        /*000c*/ 	.word	0x00000000
        /*0010*/ 	.short	0x0000
        /*0012*/ 	.short	0x0000
        /*0014*/ 	.byte	0x00, 0xf0, 0x01, 0x28


	//----- nvinfo : EIATTR_SPARSE_MMA_MASK
	.align		4
.L_374:
        /*0018*/ 	.byte	0x03, 0x50
        /*001a*/ 	.short	0x0000


	//----- nvinfo : EIATTR_MAXREG_COUNT
	.align		4
        /*001c*/ 	.byte	0x03, 0x1b
        /*001e*/ 	.short	0x00a8


	//----- nvinfo : EIATTR_MERCURY_ISA_VERSION
	.align		4
        /*0020*/ 	.byte	0x03, 0x5f
        /*0022*/ 	.short	0x0101


	//----- nvinfo : EIATTR_VRC_CTA_INIT_COUNT
	.align		4
        /*0024*/ 	.byte	0x02, 0x4a
	.zero		1
	.zero		1


	//----- nvinfo : EIATTR_EXIT_INSTR_OFFSETS
	.align		4
        /*0028*/ 	.byte	0x04, 0x1c
        /*002a*/ 	.short	(.L_376 - .L_375)


	//   ....[0]....
.L_375:
        /*002c*/ 	.word	0x00000010


	//----- nvinfo : EIATTR_MAX_THREADS
	.align		4
.L_376:
        /*0030*/ 	.byte	0x04, 0x05
        /*0032*/ 	.short	(.L_378 - .L_377)
.L_377:
        /*0034*/ 	.word	0x00000180
        /*0038*/ 	.word	0x00000001
        /*003c*/ 	.word	0x00000001


	//----- nvinfo : EIATTR_CBANK_PARAM_SIZE
	.align		4
.L_378:
        /*0040*/ 	.byte	0x03, 0x19
        /*0042*/ 	.short	0x0a00


	//----- nvinfo : EIATTR_PARAM_CBANK
	.align		4
        /*0044*/ 	.byte	0x04, 0x0a
        /*0046*/ 	.short	(.L_380 - .L_379)
	.align		4
.L_379:
        /*0048*/ 	.word	index@(.nv.constant0._ZN7cutlass13device_kernelIN5flash11enable_sm90INS1_16FlashAttnFwdSm90INS1_25CollectiveMainloopFwdSm90ILi2EN4cute5tupleIJNS5_1CILi1EEES8_S8_EEENS6_IJNS7_ILi128EEENS7_ILi64EEENS7_ILi256EEEEEELi256ENS_10bfloat16_tEfNS_4arch4Sm90ELb0ELb1ELb0ELb1ELb0ELb1ELb0ELb1ELb1ELb0ELb0ELb0EEENS1_21CollectiveEpilogueFwdINS6_IJSA_SC_SB_EEES9_SE_SG_Li256ELb1ELb0ELb0ELb0EEENS1_36VarlenDynamicPersistentTileSchedulerILi128ELi64ELi256ELi32ELb0ELb0ELb1ELb1ELb0ELb1EEEEEEEEEvNT_6ParamsE)
        /*004c*/ 	.short	0x0380
        /*004e*/ 	.short	0x0a00


	//----- nvinfo : EIATTR_SW_WAR
	.align		4
.L_380:
        /*0050*/ 	.byte	0x04, 0x36
        /*0052*/ 	.short	(.L_382 - .L_381)
.L_381:
        /*0054*/ 	.word	0x00000008
.L_382:


//--------------------- .nv.info._ZN7cutlass13device_kernelIN5flash11enable_sm90INS1_16FlashAttnFwdSm90INS1_25CollectiveMainloopFwdSm90ILi2EN4cute5tupleIJNS5_1CILi1EEES8_S8_EEENS6_IJNS7_ILi128EEENS7_ILi80EEENS7_ILi256EEEEEELi256ENS_10bfloat16_tEfNS_4arch4Sm90ELb1ELb0ELb0ELb0ELb0ELb0ELb0ELb1ELb1ELb0ELb0ELb0EEENS1_21CollectiveEpilogueFwdINS6_IJSA_SC_SB_EEES9_SE_SG_Li256ELb0ELb0ELb0ELb0EEENS1_30DynamicPersistentTileSchedulerILi256ELi32ELb0ELb0ELb1EEEEEEEEEvNT_6ParamsE --------------------------
	.section	.nv.info._ZN7cutlass13device_kernelIN5flash11enable_sm90INS1_16FlashAttnFwdSm90INS1_25CollectiveMainloopFwdSm90ILi2EN4cute5tupleIJNS5_1CILi1EEES8_S8_EEENS6_IJNS7_ILi128EEENS7_ILi80EEENS7_ILi256EEEEEELi256ENS_10bfloat16_tEfNS_4arch4Sm90ELb1ELb0ELb0ELb0ELb0ELb0ELb0ELb1ELb1ELb0ELb0ELb0EEENS1_21CollectiveEpilogueFwdINS6_IJSA_SC_SB_EEES9_SE_SG_Li256ELb0ELb0ELb0ELb0EEENS1_30DynamicPersistentTileSchedulerILi256ELi32ELb0ELb0ELb1EEEEEEEEEvNT_6ParamsE,"",@"SHT_CUDA_INFO"
	.sectionflags	@""
	.align	4


	//----- nvinfo : EIATTR_CUDA_API_VERSION
	.align		4
        /*0000*/ 	.byte	0x04, 0x37
        /*0002*/ 	.short	(.L_384 - .L_383)
.L_383:
        /*0004*/ 	.word	0x00000082


	//----- nvinfo : EIATTR_KPARAM_INFO
	.align		4
.L_384:
        /*0008*/ 	.byte	0x04, 0x17
        /*000a*/ 	.short	(.L_386 - .L_385)
.L_385:
        /*000c*/ 	.word	0x00000000
        /*0010*/ 	.short	0x0000
        /*0012*/ 	.short	0x0000
        /*0014*/ 	.byte	0x00, 0xf0, 0x01, 0x2e


	//----- nvinfo : EIATTR_SPARSE_MMA_MASK
	.align		4
.L_386:
        /*0018*/ 	.byte	0x03, 0x50
        /*001a*/ 	.short	0x0000


	//----- nvinfo : EIATTR_MAXREG_COUNT
	.align		4
        /*001c*/ 	.byte	0x03, 0x1b
        /*001e*/ 	.short	0x00a8


	//----- nvinfo : EIATTR_MERCURY_ISA_VERSION
	.align		4
        /*0020*/ 	.byte	0x03, 0x5f
        /*0022*/ 	.short	0x0101


	//----- nvinfo : EIATTR_VRC_CTA_INIT_COUNT
	.align		4
        /*0024*/ 	.byte	0x02, 0x4a
	.zero		1
	.zero		1


	//----- nvinfo : EIATTR_EXIT_INSTR_OFFSETS
	.align		4
        /*0028*/ 	.byte	0x04, 0x1c
        /*002a*/ 	.short	(.L_388 - .L_387)


	//   ....[0]....
.L_387:
        /*002c*/ 	.word	0x00000010


	//----- nvinfo : EIATTR_MAX_THREADS
	.align		4
.L_388:
        /*0030*/ 	.byte	0x04, 0x05
        /*0032*/ 	.short	(.L_390 - .L_389)
.L_389:
        /*0034*/ 	.word	0x00000180
        /*0038*/ 	.word	0x00000001
        /*003c*/ 	.word	0x00000001


	//----- nvinfo : EIATTR_CBANK_PARAM_SIZE
	.align		4
.L_390:
        /*0040*/ 	.byte	0x03, 0x19
        /*0042*/ 	.short	0x0b80


	//----- nvinfo : EIATTR_PARAM_CBANK
	.align		4
        /*0044*/ 	.byte	0x04, 0x0a
        /*0046*/ 	.short	(.L_392 - .L_391)
	.align		4
.L_391:
        /*0048*/ 	.word	index@(.nv.constant0._ZN7cutlass13device_kernelIN5flash11enable_sm90INS1_16FlashAttnFwdSm90INS1_25CollectiveMainloopFwdSm90ILi2EN4cute5tupleIJNS5_1CILi1EEES8_S8_EEENS6_IJNS7_ILi128EEENS7_ILi80EEENS7_ILi256EEEEEELi256ENS_10bfloat16_tEfNS_4arch4Sm90ELb1ELb0ELb0ELb0ELb0ELb0ELb0ELb1ELb1ELb0ELb0ELb0EEENS1_21CollectiveEpilogueFwdINS6_IJSA_SC_SB_EEES9_SE_SG_Li256ELb0ELb0ELb0ELb0EEENS1_30DynamicPersistentTileSchedulerILi256ELi32ELb0ELb0ELb1EEEEEEEEEvNT_6ParamsE)
        /*004c*/ 	.short	0x0380
        /*004e*/ 	.short	0x0b80


	//----- nvinfo : EIATTR_SW_WAR
	.align		4
.L_392:
        /*0050*/ 	.byte	0x04, 0x36
        /*0052*/ 	.short	(.L_394 - .L_393)
.L_393:
        /*0054*/ 	.word	0x00000008
.L_394:


//--------------------- .nv.info._ZN7cutlass13device_kernelIN5flash11enable_sm90INS1_16FlashAttnFwdSm90INS1_25CollectiveMainloopFwdSm90ILi2EN4cute5tupleIJNS5_1CILi1EEES8_S8_EEENS6_IJNS7_ILi128EEENS7_ILi80EEENS7_ILi256EEEEEELi256ENS_10bfloat16_tEfNS_4arch4Sm90ELb1ELb0ELb0ELb1ELb0ELb0ELb0ELb1ELb1ELb0ELb0ELb0EEENS1_21CollectiveEpilogueFwdINS6_IJSA_SC_SB_EEES9_SE_SG_Li256ELb1ELb0ELb0ELb0EEENS1_36VarlenDynamicPersistentTileSchedulerILi128ELi80ELi256ELi32ELb0ELb0ELb1ELb1ELb1ELb1EEEEEEEEEvNT_6ParamsE --------------------------
	.section	.nv.info._ZN7cutlass13device_kernelIN5flash11enable_sm90INS1_16FlashAttnFwdSm90INS1_25CollectiveMainloopFwdSm90ILi2EN4cute5tupleIJNS5_1CILi1EEES8_S8_EEENS6_IJNS7_ILi128EEENS7_ILi80EEENS7_ILi256EEEEEELi256ENS_10bfloat16_tEfNS_4arch4Sm90ELb1ELb0ELb0ELb1ELb0ELb0ELb0ELb1ELb1ELb0ELb0ELb0EEENS1_21CollectiveEpilogueFwdINS6_IJSA_SC_SB_EEES9_SE_SG_Li256ELb1ELb0ELb0ELb0EEENS1_36VarlenDynamicPersistentTileSchedulerILi128ELi80ELi256ELi32ELb0ELb0ELb1ELb1ELb1ELb1EEEEEEEEEvNT_6ParamsE,"",@"SHT_CUDA_INFO"
	.sectionflags	@""
	.align	4


	//----- nvinfo : EIATTR_CUDA_API_VERSION
	.align		4
        /*0000*/ 	.byte	0x04, 0x37
        /*0002*/ 	.short	(.L_396 - .L_395)
.L_395:
        /*0004*/ 	.word	0x00000082


	//----- nvinfo : EIATTR_KPARAM_INFO
	.align		4
.L_396:
        /*0008*/ 	.byte	0x04, 0x17
        /*000a*/ 	.short	(.L_398 - .L_397)
.L_397:
        /*000c*/ 	.word	0x00000000
        /*0010*/ 	.short	0x0000
        /*0012*/ 	.short	0x0000
        /*0014*/ 	.byte	0x00, 0xf0, 0x01, 0x28


	//----- nvinfo : EIATTR_SPARSE_MMA_MASK
	.align		4
.L_398:
        /*0018*/ 	.byte	0x03, 0x50
        /*001a*/ 	.short	0x0000


	//----- nvinfo : EIATTR_MAXREG_COUNT
	.align		4
        /*001c*/ 	.byte	0x03, 0x1b
        /*001e*/ 	.short	0x00a8


	//----- nvinfo : EIATTR_MERCURY_ISA_VERSION
	.align		4
        /*0020*/ 	.byte	0x03, 0x5f
        /*0022*/ 	.short	0x0101


	//----- nvinfo : EIATTR_VRC_CTA_INIT_COUNT
	.align		4
        /*0024*/ 	.byte	0x02, 0x4a
	.zero		1
	.zero		1


	//----- nvinfo : EIATTR_EXIT_INSTR_OFFSETS
	.align		4
        /*0028*/ 	.byte	0x04, 0x1c
        /*002a*/ 	.short	(.L_400 - .L_399)


	//   ....[0]....
.L_399:
        /*002c*/ 	.word	0x00000010


	//----- nvinfo : EIATTR_MAX_THREADS
	.align		4
.L_400:
        /*0030*/ 	.byte	0x04, 0x05
        /*0032*/ 	.short	(.L_402 - .L_401)
.L_401:
        /*0034*/ 	.word	0x00000180
        /*0038*/ 	.word	0x00000001
        /*003c*/ 	.word	0x00000001


	//----- nvinfo : EIATTR_CBANK_PARAM_SIZE
	.align		4
.L_402:
        /*0040*/ 	.byte	0x03, 0x19
        /*0042*/ 	.short	0x0a00


	//----- nvinfo : EIATTR_PARAM_CBANK
	.align		4
        /*0044*/ 	.byte	0x04, 0x0a
        /*0046*/ 	.short	(.L_404 - .L_403)
	.align		4
.L_403:
        /*0048*/ 	.word	index@(.nv.constant0._ZN7cutlass13device_kernelIN5flash11enable_sm90INS1_16FlashAttnFwdSm90INS1_25CollectiveMainloopFwdSm90ILi2EN4cute5tupleIJNS5_1CILi1EEES8_S8_EEENS6_IJNS7_ILi128EEENS7_ILi80EEENS7_ILi256EEEEEELi256ENS_10bfloat16_tEfNS_4arch4Sm90ELb1ELb0ELb0ELb1ELb0ELb0ELb0ELb1ELb1ELb0ELb0ELb0EEENS1_21CollectiveEpilogueFwdINS6_IJSA_SC_SB_EEES9_SE_SG_Li256ELb1ELb0ELb0ELb0EEENS1_36VarlenDynamicPersistentTileSchedulerILi128ELi80ELi256ELi32ELb0ELb0ELb1ELb1ELb1ELb1EEEEEEEEEvNT_6ParamsE)
        /*004c*/ 	.short	0x0380
        /*004e*/ 	.short	0x0a00


	//----- nvinfo : EIATTR_SW_WAR
	.align		4
.L_404:
        /*0050*/ 	.byte	0x04, 0x36
        /*0052*/ 	.short	(.L_406 - .L_405)
.L_405:
        /*0054*/ 	.word	0x00000008
.L_406:


//--------------------- .nv.info._ZN7cutlass13device_kernelIN5flash11enable_sm90INS1_16FlashAttnFwdSm90INS1_25CollectiveMainloopFwdSm90ILi2EN4cute5tupleIJNS5_1CILi1EEES8_S8_EEENS6_IJNS7_ILi128EEENS7_ILi80EEENS7_ILi256EEEEEELi256ENS_10bfloat16_tEfNS_4arch4Sm90ELb1ELb0ELb0ELb1ELb0ELb1ELb0ELb1ELb1ELb0ELb0ELb0EEENS1_21CollectiveEpilogueFwdINS6_IJSA_SC_SB_EEES9_SE_SG_Li256ELb1ELb0ELb0ELb0EEENS1_36VarlenDynamicPersistentTileSchedulerILi128ELi80ELi256ELi32ELb0ELb0ELb1ELb1ELb1ELb1EEEEEEEEEvNT_6ParamsE --------------------------
	.section	.nv.info._ZN7cutlass13device_kernelIN5flash11enable_sm90INS1_16FlashAttnFwdSm90INS1_25CollectiveMainloopFwdSm90ILi2EN4cute5tupleIJNS5_1CILi1EEES8_S8_EEENS6_IJNS7_ILi128EEENS7_ILi80EEENS7_ILi256EEEEEELi256ENS_10bfloat16_tEfNS_4arch4Sm90ELb1ELb0ELb0ELb1ELb0ELb1ELb0ELb1ELb1ELb0ELb0ELb0EEENS1_21CollectiveEpilogueFwdINS6_IJSA_SC_SB_EEES9_SE_SG_Li256ELb1ELb0ELb0ELb0EEENS1_36VarlenDynamicPersistentTileSchedulerILi128ELi80ELi256ELi32ELb0ELb0ELb1ELb1ELb1ELb1EEEEEEEEEvNT_6ParamsE,"",@"SHT_CUDA_INFO"
	.sectionflags	@""
	.align	4


	//----- nvinfo : EIATTR_CUDA_API_VERSION
	.align		4
        /*0000*/ 	.byte	0x04, 0x37
        /*0002*/ 	.short	(.L_408 - .L_407)
.L_407:
        /*0004*/ 	.word	0x00000082


	//----- nvinfo : EIATTR_KPARAM_INFO
	.align		4
.L_408:
        /*0008*/ 	.byte	0x04, 0x17
        /*000a*/ 	.short	(.L_410 - .L_409)
.L_409:
        /*000c*/ 	.word	0x00000000
        /*0010*/ 	.short	0x0000
        /*0012*/ 	.short	0x0000
        /*0014*/ 	.byte	0x00, 0xf0, 0x01, 0x28


	//----- nvinfo : EIATTR_SPARSE_MMA_MASK
	.align		4
.L_410:
        /*0018*/ 	.byte	0x03, 0x50
        /*001a*/ 	.short	0x0000


	//----- nvinfo : EIATTR_MAXREG_COUNT
	.align		4
        /*001c*/ 	.byte	0x03, 0x1b
        /*001e*/ 	.short	0x00a8


	//----- nvinfo : EIATTR_MERCURY_ISA_VERSION
	.align		4
        /*0020*/ 	.byte	0x03, 0x5f
        /*0022*/ 	.short	0x0101


	//----- nvinfo : EIATTR_VRC_CTA_INIT_COUNT
	.align		4
        /*0024*/ 	.byte	0x02, 0x4a
	.zero		1
	.zero		1


	//----- nvinfo : EIATTR_EXIT_INSTR_OFFSETS
	.align		4
        /*0028*/ 	.byte	0x04, 0x1c
        /*002a*/ 	.short	(.L_412 - .L_411)


	//   ....[0]....
.L_411:
        /*002c*/ 	.word	0x00000010


	//----- nvinfo : EIATTR_MAX_THREADS
	.align		4
.L_412:
        /*0030*/ 	.byte	0x04, 0x05
        /*0032*/ 	.short	(.L_414 - .L_413)
.L_413:
        /*0034*/ 	.word	0x00000180
        /*0038*/ 	.word	0x00000001
        /*003c*/ 	.word	0x00000001


	//----- nvinfo : EIATTR_CBANK_PARAM_SIZE
	.align		4
.L_414:
        /*0040*/ 	.byte	0x03, 0x19
        /*0042*/ 	.short	0x0a00


	//----- nvinfo : EIATTR_PARAM_CBANK
	.align		4
        /*0044*/ 	.byte	0x04, 0x0a
        /*0046*/ 	.short	(.L_416 - .L_415)
	.align		4
.L_415:
        /*0048*/ 	.word	index@(.nv.constant0._ZN7cutlass13device_kernelIN5flash11enable_sm90INS1_16FlashAttnFwdSm90INS1_25CollectiveMainloopFwdSm90ILi2EN4cute5tupleIJNS5_1CILi1EEES8_S8_EEENS6_IJNS7_ILi128EEENS7_ILi80EEENS7_ILi256EEEEEELi256ENS_10bfloat16_tEfNS_4arch4Sm90ELb1ELb0ELb0ELb1ELb0ELb1ELb0ELb1ELb1ELb0ELb0ELb0EEENS1_21CollectiveEpilogueFwdINS6_IJSA_SC_SB_EEES9_SE_SG_Li256ELb1ELb0ELb0ELb0EEENS1_36VarlenDynamicPersistentTileSchedulerILi128ELi80ELi256ELi32ELb0ELb0ELb1ELb1ELb1ELb1EEEEEEEEEvNT_6ParamsE)
        /*004c*/ 	.short	0x0380
        /*004e*/ 	.short	0x0a00


	//----- nvinfo : EIATTR_SW_WAR
	.align		4
.L_416:
        /*0050*/ 	.byte	0x04, 0x36
        /*0052*/ 	.short	(.L_418 - .L_417)
.L_417:
        /*0054*/ 	.word	0x00000008
.L_418:


//--------------------- .nv.info._ZN7cutlass13device_kernelIN5flash11enable_sm90INS1_16FlashAttnFwdSm90INS1_25CollectiveMainloopFwdSm90ILi2EN4cute5tupleIJNS5_1CILi1EEES8_S8_EEENS6_IJNS7_ILi128EEENS7_ILi112EEENS7_ILi192EEEEEELi192ENS_10bfloat16_tEfNS_4arch4Sm90ELb0ELb0ELb0ELb0ELb0ELb0ELb0ELb1ELb1ELb0ELb0ELb0EEENS1_21CollectiveEpilogueFwdINS6_IJSA_SC_SB_EEES9_SE_SG_Li256ELb0ELb0ELb0ELb0EEENS1_29StaticPersistentTileSchedulerILb0EEEEEEEEEvNT_6ParamsE --------------------------
	.section	.nv.info._ZN7cutlass13device_kernelIN5flash11enable_sm90INS1_16FlashAttnFwdSm90INS1_25CollectiveMainloopFwdSm90ILi2EN4cute5tupleIJNS5_1CILi1EEES8_S8_EEENS6_IJNS7_ILi128EEENS7_ILi112EEENS7_ILi192EEEEEELi192ENS_10bfloat16_tEfNS_4arch4Sm90ELb0ELb0ELb0ELb0ELb0ELb0ELb0ELb1ELb1ELb0ELb0ELb0EEENS1_21CollectiveEpilogueFwdINS6_IJSA_SC_SB_EEES9_SE_SG_Li256ELb0ELb0ELb0ELb0EEENS1_29StaticPersistentTileSchedulerILb0EEEEEEEEEvNT_6ParamsE,"",@"SHT_CUDA_INFO"
	.sectionflags	@""
	.align	4


	//----- nvinfo : EIATTR_CUDA_API_VERSION
	.align		4
        /*0000*/ 	.byte	0x04, 0x37
        /*0002*/ 	.short	(.L_420 - .L_419)
.L_419:
        /*0004*/ 	.word	0x00000082


	//----- nvinfo : EIATTR_KPARAM_INFO
	.align		4
.L_420:
        /*0008*/ 	.byte	0x04, 0x17
        /*000a*/ 	.short	(.L_422 - .L_421)
.L_421:
        /*000c*/ 	.word	0x00000000
        /*0010*/ 	.short	0x0000
        /*0012*/ 	.short	0x0000
        /*0014*/ 	.byte	0x00, 0xf0, 0x01, 0x2e


	//----- nvinfo : EIATTR_SPARSE_MMA_MASK
	.align		4
.L_422:
        /*0018*/ 	.byte	0x03, 0x50
        /*001a*/ 	.short	0x0000


	//----- nvinfo : EIATTR_MAXREG_COUNT
	.align		4
        /*001c*/ 	.byte	0x03, 0x1b
        /*001e*/ 	.short	0x00a8


	//----- nvinfo : EIATTR_MERCURY_ISA_VERSION
	.align		4
        /*0020*/ 	.byte	0x03, 0x5f
        /*0022*/ 	.short	0x0101


	//----- nvinfo : EIATTR_VRC_CTA_INIT_COUNT
	.align		4
        /*0024*/ 	.byte	0x02, 0x4a
	.zero		1
	.zero		1


	//----- nvinfo : EIATTR_EXIT_INSTR_OFFSETS
	.align		4
        /*0028*/ 	.byte	0x04, 0x1c
        /*002a*/ 	.short	(.L_424 - .L_423)


	//   ....[0]....
.L_423:
        /*002c*/ 	.word	0x00000010


	//----- nvinfo : EIATTR_MAX_THREADS
	.align		4
.L_424:
        /*0030*/ 	.byte	0x04, 0x05
        /*0032*/ 	.short	(.L_426 - .L_425)
.L_425:
        /*0034*/ 	.word	0x00000180
        /*0038*/ 	.word	0x00000001
        /*003c*/ 	.word	0x00000001


	//----- nvinfo : EIATTR_CBANK_PARAM_SIZE
	.align		4
.L_426:
        /*0040*/ 	.byte	0x03, 0x19
        /*0042*/ 	.short	0x0b80


	//----- nvinfo : EIATTR_PARAM_CBANK
	.align		4
        /*0044*/ 	.byte	0x04, 0x0a
        /*0046*/ 	.short	(.L_428 - .L_427)
	.align		4
.L_427:
        /*0048*/ 	.word	index@(.nv.constant0._ZN7cutlass13device_kernelIN5flash11enable_sm90INS1_16FlashAttnFwdSm90INS1_25CollectiveMainloopFwdSm90ILi2EN4cute5tupleIJNS5_1CILi1EEES8_S8_EEENS6_IJNS7_ILi128EEENS7_ILi112EEENS7_ILi192EEEEEELi192ENS_10bfloat16_tEfNS_4arch4Sm90ELb0ELb0ELb0ELb0ELb0ELb0ELb0ELb1ELb1ELb0ELb0ELb0EEENS1_21CollectiveEpilogueFwdINS6_IJSA_SC_SB_EEES9_SE_SG_Li256ELb0ELb0ELb0ELb0EEENS1_29StaticPersistentTileSchedulerILb0EEEEEEEEEvNT_6ParamsE)
        /*004c*/ 	.short	0x0380
        /*004e*/ 	.short	0x0b80


	//----- nvinfo : EIATTR_SW_WAR
	.align		4
.L_428:
        /*0050*/ 	.byte	0x04, 0x36
        /*0052*/ 	.short	(.L_430 - .L_429)
.L_429:
        /*0054*/ 	.word	0x00000008
.L_430:


//--------------------- .nv.info._ZN7cutlass13device_kernelIN5flash11enable_sm90INS1_16FlashAttnFwdSm90INS1_25CollectiveMainloopFwdSm90ILi2EN4cute5tupleIJNS5_1CILi2EEENS7_ILi1EEES9_EEENS6_IJNS7_ILi128EEENS7_ILi112EEENS7_ILi192EEEEEELi192ENS_10bfloat16_tEfNS_4arch4Sm90ELb0ELb0ELb0ELb0ELb0ELb0ELb0ELb1ELb1ELb0ELb0ELb0EEENS1_21CollectiveEpilogueFwdINS6_IJSB_SD_SC_EEESA_SF_SH_Li256ELb0ELb0ELb0ELb0EEENS1_29StaticPersistentTileSchedulerILb0EEEEEEEEEvNT_6ParamsE --------------------------
	.section	.nv.info._ZN7cutlass13device_kernelIN5flash11enable_sm90INS1_16FlashAttnFwdSm90INS1_25CollectiveMainloopFwdSm90ILi2EN4cute5tupleIJNS5_1CILi2EEENS7_ILi1EEES9_EEENS6_IJNS7_ILi128EEENS7_ILi112EEENS7_ILi192EEEEEELi192ENS_10bfloat16_tEfNS_4arch4Sm90ELb0ELb0ELb0ELb0ELb0ELb0ELb0ELb1ELb1ELb0ELb0ELb0EEENS1_21CollectiveEpilogueFwdINS6_IJSB_SD_SC_EEESA_SF_SH_Li256ELb0ELb0ELb0ELb0EEENS1_29StaticPersistentTileSchedulerILb0EEEEEEEEEvNT_6ParamsE,"",@"SHT_CUDA_INFO"
	.sectionflags	@""
	.align	4


	//----- nvinfo : EIATTR_CUDA_API_VERSION
	.align		4
        /*0000*/ 	.byte	0x04, 0x37
        /*0002*/ 	.short	(.L_432 - .L_431)
.L_431:
        /*0004*/ 	.word	0x00000082


	//----- nvinfo : EIATTR_KPARAM_INFO
	.align		4
.L_432:
        /*0008*/ 	.byte	0x04, 0x17
        /*000a*/ 	.short	(.L_434 - .L_433)
.L_433:
        /*000c*/ 	.word	0x00000000
        /*0010*/ 	.short	0x0000
        /*0012*/ 	.short	0x0000
        /*0014*/ 	.byte	0x00, 0xf0, 0x01, 0x2e


	//----- nvinfo : EIATTR_SPARSE_MMA_MASK
	.align		4
.L_434:
        /*0018*/ 	.byte	0x03, 0x50
        /*001a*/ 	.short	0x0000


	//----- nvinfo : EIATTR_MAXREG_COUNT
	.align		4
        /*001c*/ 	.byte	0x03, 0x1b
        /*001e*/ 	.short	0x00a8


	//----- nvinfo : EIATTR_MERCURY_ISA_VERSION
	.align		4
        /*0020*/ 	.byte	0x03, 0x5f
        /*0022*/ 	.short	0x0101


	//----- nvinfo : EIATTR_VRC_CTA_INIT_COUNT
	.align		4
        /*0024*/ 	.byte	0x02, 0x4a
	.zero		1
	.zero		1


	//----- nvinfo : EIATTR_EXIT_INSTR_OFFSETS
	.align		4
        /*0028*/ 	.byte	0x04, 0x1c
        /*002a*/ 	.short	(.L_436 - .L_435)


	//   ....[0]....
.L_435:
        /*002c*/ 	.word	0x00000010


	//----- nvinfo : EIATTR_MAX_THREADS
	.align		4
.L_436:
        /*0030*/ 	.byte	0x04, 0x05
        /*0032*/ 	.short	(.L_438 - .L_437)
.L_437:
        /*0034*/ 	.word	0x00000180
        /*0038*/ 	.word	0x00000001
        /*003c*/ 	.word	0x00000001


	//----- nvinfo : EIATTR_CBANK_PARAM_SIZE
	.align		4
.L_438:
        /*0040*/ 	.byte	0x03, 0x19
        /*0042*/ 	.short	0x0b80


	//----- nvinfo : EIATTR_PARAM_CBANK
	.align		4
        /*0044*/ 	.byte	0x04, 0x0a
        /*0046*/ 	.short	(.L_440 - .L_439)
	.align		4
.L_439:
        /*0048*/ 	.word	index@(.nv.constant0._ZN7cutlass13device_kernelIN5flash11enable_sm90INS1_16FlashAttnFwdSm90INS1_25CollectiveMainloopFwdSm90ILi2EN4cute5tupleIJNS5_1CILi2EEENS7_ILi1EEES9_EEENS6_IJNS7_ILi128EEENS7_ILi112EEENS7_ILi192EEEEEELi192ENS_10bfloat16_tEfNS_4arch4Sm90ELb0ELb0ELb0ELb0ELb0ELb0ELb0ELb1ELb1ELb0ELb0ELb0EEENS1_21CollectiveEpilogueFwdINS6_IJSB_SD_SC_EEESA_SF_SH_Li256ELb0ELb0ELb0ELb0EEENS1_29StaticPersistentTileSchedulerILb0EEEEEEEEEvNT_6ParamsE)
        /*004c*/ 	.short	0x0380
        /*004e*/ 	.short	0x0b80


	//----- nvinfo : EIATTR_SW_WAR
	.align		4
.L_440:
        /*0050*/ 	.byte	0x04, 0x36
        /*0052*/ 	.short	(.L_442 - .L_441)
.L_441:
        /*0054*/ 	.word	0x00000008
.L_442:


//--------------------- .nv.info._ZN7cutlass13device_kernelIN5flash11enable_sm90INS1_16FlashAttnFwdSm90INS1_25CollectiveMainloopFwdSm90ILi2EN4cute5tupleIJNS5_1CILi1EEES8_S8_EEENS6_IJNS7_ILi128EEENS7_ILi112EEENS7_ILi192EEEEEELi192ENS_10bfloat16_tEfNS_4arch4Sm90ELb0ELb0ELb0ELb1ELb0ELb0ELb0ELb1ELb1ELb0ELb0ELb0EEENS1_21CollectiveEpilogueFwdINS6_IJSA_SC_SB_EEES9_SE_SG_Li256ELb1ELb0ELb0ELb0EEENS1_36VarlenDynamicPersistentTileSchedulerILi128ELi112ELi256ELi32ELb0ELb0ELb1ELb0ELb1ELb1EEEEEEEEEvNT_6ParamsE --------------------------
	.section	.nv.info._ZN7cutlass13device_kernelIN5flash11enable_sm90INS1_16FlashAttnFwdSm90INS1_25CollectiveMainloopFwdSm90ILi2EN4cute5tupleIJNS5_1CILi1EEES8_S8_EEENS6_IJNS7_ILi128EEENS7_ILi112EEENS7_ILi192EEEEEELi192ENS_10bfloat16_tEfNS_4arch4Sm90ELb0ELb0ELb0ELb1ELb0ELb0ELb0ELb1ELb1ELb0ELb0ELb0EEENS1_21CollectiveEpilogueFwdINS6_IJSA_SC_SB_EEES9_SE_SG_Li256ELb1ELb0ELb0ELb0EEENS1_36VarlenDynamicPersistentTileSchedulerILi128ELi112ELi256ELi32ELb0ELb0ELb1ELb0ELb1ELb1EEEEEEEEEvNT_6ParamsE,"",@"SHT_CUDA_INFO"
	.sectionflags	@""
	.align	4


	//----- nvinfo : EIATTR_CUDA_API_VERSION
	.align		4
        /*0000*/ 	.byte	0x04, 0x37
        /*0002*/ 	.short	(.L_444 - .L_443)
.L_443:
        /*0004*/ 	.word	0x00000082


	//----- nvinfo : EIATTR_KPARAM_INFO
	.align		4
.L_444:
        /*0008*/ 	.byte	0x04, 0x17
        /*000a*/ 	.short	(.L_446 - .L_445)
.L_445:
        /*000c*/ 	.word	0x00000000
        /*0010*/ 	.short	0x0000
        /*0012*/ 	.short	0x0000
        /*0014*/ 	.byte	0x00, 0xf0, 0x01, 0x28


	//----- nvinfo : EIATTR_SPARSE_MMA_MASK
	.align		4
.L_446:
        /*0018*/ 	.byte	0x03, 0x50
        /*001a*/ 	.short	0x0000


	//----- nvinfo : EIATTR_MAXREG_COUNT
	.align		4
        /*001c*/ 	.byte	0x03, 0x1b
        /*001e*/ 	.short	0x00a8


	//----- nvinfo : EIATTR_MERCURY_ISA_VERSION
	.align		4
        /*0020*/ 	.byte	0x03, 0x5f
        /*0022*/ 	.short	0x0101


	//----- nvinfo : EIATTR_VRC_CTA_INIT_COUNT
	.align		4
        /*0024*/ 	.byte	0x02, 0x4a
	.zero		1
	.zero		1


	//----- nvinfo : EIATTR_EXIT_INSTR_OFFSETS
	.align		4
        /*0028*/ 	.byte	0x04, 0x1c
        /*002a*/ 	.short	(.L_448 - .L_447)


	//   ....[0]....
.L_447:
        /*002c*/ 	.word	0x00000010


	//----- nvinfo : EIATTR_MAX_THREADS
	.align		4
.L_448:
        /*0030*/ 	.byte	0x04, 0x05
        /*0032*/ 	.short	(.L_450 - .L_449)
.L_449:
        /*0034*/ 	.word	0x00000180
        /*0038*/ 	.word	0x00000001
        /*003c*/ 	.word	0x00000001


	//----- nvinfo : EIATTR_CBANK_PARAM_SIZE
	.align		4
.L_450:
        /*0040*/ 	.byte	0x03, 0x19
        /*0042*/ 	.short	0x0a00


	//----- nvinfo : EIATTR_PARAM_CBANK
	.align		4
        /*0044*/ 	.byte	0x04, 0x0a
        /*0046*/ 	.short	(.L_452 - .L_451)
	.align		4
.L_451:
        /*0048*/ 	.word	index@(.nv.constant0._ZN7cutlass13device_kernelIN5flash11enable_sm90INS1_16FlashAttnFwdSm90INS1_25CollectiveMainloopFwdSm90ILi2EN4cute5tupleIJNS5_1CILi1EEES8_S8_EEENS6_IJNS7_ILi128EEENS7_ILi112EEENS7_ILi192EEEEEELi192ENS_10bfloat16_tEfNS_4arch4Sm90ELb0ELb0ELb0ELb1ELb0ELb0ELb0ELb1ELb1ELb0ELb0ELb0EEENS1_21CollectiveEpilogueFwdINS6_IJSA_SC_SB_EEES9_SE_SG_Li256ELb1ELb0ELb0ELb0EEENS1_36VarlenDynamicPersistentTileSchedulerILi128ELi112ELi256ELi32ELb0ELb0ELb1ELb0ELb1ELb1EEEEEEEEEvNT_6ParamsE)
        /*004c*/ 	.short	0x0380
        /*004e*/ 	.short	0x0a00


	//----- nvinfo : EIATTR_SW_WAR
	.align		4
.L_452:
        /*0050*/ 	.byte	0x04, 0x36
        /*0052*/ 	.short	(.L_454 - .L_453)
.L_453:
        /*0054*/ 	.word	0x00000008
.L_454:


//--------------------- .nv.info._ZN7cutlass13device_kernelIN5flash11enable_sm90INS1_16FlashAttnFwdSm90INS1_25CollectiveMainloopFwdSm90ILi2EN4cute5tupleIJNS5_1CILi1EEES8_S8_EEENS6_IJNS7_ILi128EEENS7_ILi112EEENS7_ILi192EEEEEELi192ENS_10bfloat16_tEfNS_4arch4Sm90ELb0ELb0ELb0ELb1ELb0ELb1ELb0ELb1ELb1ELb0ELb0ELb0EEENS1_21CollectiveEpilogueFwdINS6_IJSA_SC_SB_EEES9_SE_SG_Li256ELb1ELb0ELb0ELb0EEENS1_36VarlenDynamicPersistentTileSchedulerILi128ELi112ELi256ELi32ELb0ELb0ELb1ELb0ELb1ELb1EEEEEEEEEvNT_6ParamsE --------------------------
	.section	.nv.info._ZN7cutlass13device_kernelIN5flash11enable_sm90INS1_16FlashAttnFwdSm90INS1_25CollectiveMainloopFwdSm90ILi2EN4cute5tupleIJNS5_1CILi1EEES8_S8_EEENS6_IJNS7_ILi128EEENS7_ILi112EEENS7_ILi192EEEEEELi192ENS_10bfloat16_tEfNS_4arch4Sm90ELb0ELb0ELb0ELb1ELb0ELb1ELb0ELb1ELb1ELb0ELb0ELb0EEENS1_21CollectiveEpilogueFwdINS6_IJSA_SC_SB_EEES9_SE_SG_Li256ELb1ELb0ELb0ELb0EEENS1_36VarlenDynamicPersistentTileSchedulerILi128ELi112ELi256ELi32ELb0ELb0ELb1ELb0ELb1ELb1EEEEEEEEEvNT_6ParamsE,"",@"SHT_CUDA_INFO"
	.sectionflags	@""
	.align	4


	//----- nvinfo : EIATTR_CUDA_API_VERSION
	.align		4
        /*0000*/ 	.byte	0x04, 0x37
        /*0002*/ 	.short	(.L_456 - .L_455)
.L_455:
        /*0004*/ 	.word	0x00000082


	//----- nvinfo : EIATTR_KPARAM_INFO
	.align		4
.L_456:
        /*0008*/ 	.byte	0x04, 0x17
        /*000a*/ 	.short	(.L_458 - .L_457)
.L_457:
        /*000c*/ 	.word	0x00000000
        /*0010*/ 	.short	0x0000
        /*0012*/ 	.short	0x0000
        /*0014*/ 	.byte	0x00, 0xf0, 0x01, 0x28


	//----- nvinfo : EIATTR_SPARSE_MMA_MASK
	.align		4
.L_458:
        /*0018*/ 	.byte	0x03, 0x50
        /*001a*/ 	.short	0x0000


	//----- nvinfo : EIATTR_MAXREG_COUNT
	.align		4
        /*001c*/ 	.byte	0x03, 0x1b
        /*001e*/ 	.short	0x00a8


	//----- nvinfo : EIATTR_MERCURY_ISA_VERSION
	.align		4
        /*0020*/ 	.byte	0x03, 0x5f
        /*0022*/ 	.short	0x0101


	//----- nvinfo : EIATTR_VRC_CTA_INIT_COUNT
	.align		4
        /*0024*/ 	.byte	0x02, 0x4a
	.zero		1
	.zero		1


	//----- nvinfo : EIATTR_EXIT_INSTR_OFFSETS
	.align		4
        /*0028*/ 	.byte	0x04, 0x1c
        /*002a*/ 	.short	(.L_460 - .L_459)


	//   ....[0]....
.L_459:
        /*002c*/ 	.word	0x00000010


	//----- nvinfo : EIATTR_MAX_THREADS
	.align		4
.L_460:
        /*0030*/ 	.byte	0x04, 0x05
        /*0032*/ 	.short	(.L_462 - .L_461)
.L_461:
        /*0034*/ 	.word	0x00000180
        /*0038*/ 	.word	0x00000001
        /*003c*/ 	.word	0x00000001


	//----- nvinfo : EIATTR_CBANK_PARAM_SIZE
	.align		4
.L_462:
        /*0040*/ 	.byte	0x03, 0x19
        /*0042*/ 	.short	0x0a00


	//----- nvinfo : EIATTR_PARAM_CBANK
	.align		4
        /*0044*/ 	.byte	0x04, 0x0a
        /*0046*/ 	.short	(.L_464 - .L_463)
	.align		4
.L_463:
        /*0048*/ 	.word	index@(.nv.constant0._ZN7cutlass13device_kernelIN5flash11enable_sm90INS1_16FlashAttnFwdSm90INS1_25CollectiveMainloopFwdSm90ILi2EN4cute5tupleIJNS5_1CILi1EEES8_S8_EEENS6_IJNS7_ILi128EEENS7_ILi112EEENS7_ILi192EEEEEELi192ENS_10bfloat16_tEfNS_4arch4Sm90ELb0ELb0ELb0ELb1ELb0ELb1ELb0ELb1ELb1ELb0ELb0ELb0EEENS1_21CollectiveEpilogueFwdINS6_IJSA_SC_SB_EEES9_SE_SG_Li256ELb1ELb0ELb0ELb0EEENS1_36VarlenDynamicPersistentTileSchedulerILi128ELi112ELi256ELi32ELb0ELb0ELb1ELb0ELb1ELb1EEEEEEEEEvNT_6ParamsE)
        /*004c*/ 	.short	0x0380
        /*004e*/ 	.short	0x0a00


	//----- nvinfo : EIATTR_SW_WAR
	.align		4
.L_464:
        /*0050*/ 	.byte	0x04, 0x36
        /*0052*/ 	.short	(.L_466 - .L_465)
.L_465:
        /*0054*/ 	.word	0x00000008
.L_466:


//--------------------- .nv.info._ZN7cutlass13device_kernelIN5flash11enable_sm90INS1_16FlashAttnFwdSm90INS1_25CollectiveMainloopFwdSm90ILi2EN4cute5tupleIJNS5_1CILi1EEES8_S8_EEENS6_IJNS7_ILi128EEENS7_ILi96EEENS7_ILi192EEEEEELi192ENS_10bfloat16_tEfNS_4arch4Sm90ELb0ELb1ELb0ELb0ELb0ELb0ELb0ELb1ELb1ELb0ELb0ELb0EEENS1_21CollectiveEpilogueFwdINS6_IJSA_SC_SB_EEES9_SE_SG_Li256ELb0ELb0ELb0ELb0EEENS1_30DynamicPersistentTileSchedulerILi256ELi32ELb0ELb0ELb1EEEEEEEEEvNT_6ParamsE --------------------------
	.section	.nv.info._ZN7cutlass13device_kernelIN5flash11enable_sm90INS1_16FlashAttnFwdSm90INS1_25CollectiveMainloopFwdSm90ILi2EN4cute5tupleIJNS5_1CILi1EEES8_S8_EEENS6_IJNS7_ILi128EEENS7_ILi96EEENS7_ILi192EEEEEELi192ENS_10bfloat16_tEfNS_4arch4Sm90ELb0ELb1ELb0ELb0ELb0ELb0ELb0ELb1ELb1ELb0ELb0ELb0EEENS1_21CollectiveEpilogueFwdINS6_IJSA_SC_SB_EEES9_SE_SG_Li256ELb0ELb0ELb0ELb0EEENS1_30DynamicPersistentTileSchedulerILi256ELi32ELb0ELb0ELb1EEEEEEEEEvNT_6ParamsE,"",@"SHT_CUDA_INFO"
	.sectionflags	@""
	.align	4


	//----- nvinfo : EIATTR_CUDA_API_VERSION
	.align		4
        /*0000*/ 	.byte	0x04, 0x37
        /*0002*/ 	.short	(.L_468 - .L_467)
.L_467:
        /*0004*/ 	.word	0x00000082


	//----- nvinfo : EIATTR_KPARAM_INFO
	.align		4
.L_468:
        /*0008*/ 	.byte	0x04, 0x17
        /*000a*/ 	.short	(.L_470 - .L_469)
.L_469:
        /*000c*/ 	.word	0x00000000
        /*0010*/ 	.short	0x0000
        /*0012*/ 	.short	0x0000
        /*0014*/ 	.byte	0x00, 0xf0, 0x01, 0x2e


	//----- nvinfo : EIATTR_SPARSE_MMA_MASK
	.align		4
.L_470:
        /*0018*/ 	.byte	0x03, 0x50
        /*001a*/ 	.short	0x0000


	//----- nvinfo : EIATTR_MAXREG_COUNT
	.align		4
        /*001c*/ 	.byte	0x03, 0x1b
        /*001e*/ 	.short	0x00a8


	//----- nvinfo : EIATTR_MERCURY_ISA_VERSION
	.align		4
        /*0020*/ 	.byte	0x03, 0x5f
        /*0022*/ 	.short	0x0101


	//----- nvinfo : EIATTR_VRC_CTA_INIT_COUNT
	.align		4
        /*0024*/ 	.byte	0x02, 0x4a
	.zero		1
	.zero		1


	//----- nvinfo : EIATTR_EXIT_INSTR_OFFSETS
	.align		4
        /*0028*/ 	.byte	0x04, 0x1c
        /*002a*/ 	.short	(.L_472 - .L_471)


	//   ....[0]....
.L_471:
        /*002c*/ 	.word	0x00000010


	//----- nvinfo : EIATTR_MAX_THREADS
	.align		4
.L_472:
        /*0030*/ 	.byte	0x04, 0x05
        /*0032*/ 	.short	(.L_474 - .L_473)
.L_473:
        /*0034*/ 	.word	0x00000180
        /*0038*/ 	.word	0x00000001
        /*003c*/ 	.word	0x00000001


	//----- nvinfo : EIATTR_CBANK_PARAM_SIZE
	.align		4
.L_474:
        /*0040*/ 	.byte	0x03, 0x19
        /*0042*/ 	.short	0x0b80


	//----- nvinfo : EIATTR_PARAM_CBANK
	.align		4
        /*0044*/ 	.byte	0x04, 0x0a
        /*0046*/ 	.short	(.L_476 - .L_475)
	.align		4
.L_475:
        /*0048*/ 	.word	index@(.nv.constant0._ZN7cutlass13device_kernelIN5flash11enable_sm90INS1_16FlashAttnFwdSm90INS1_25CollectiveMainloopFwdSm90ILi2EN4cute5tupleIJNS5_1CILi1EEES8_S8_EEENS6_IJNS7_ILi128EEENS7_ILi96EEENS7_ILi192EEEEEELi192ENS_10bfloat16_tEfNS_4arch4Sm90ELb0ELb1ELb0ELb0ELb0ELb0ELb0ELb1ELb1ELb0ELb0ELb0EEENS1_21CollectiveEpilogueFwdINS6_IJSA_SC_SB_EEES9_SE_SG_Li256ELb0ELb0ELb0ELb0EEENS1_30DynamicPersistentTileSchedulerILi256ELi32ELb0ELb0ELb1EEEEEEEEEvNT_6ParamsE)
        /*004c*/ 	.short	0x0380
        /*004e*/ 	.short	0x0b80


	//----- nvinfo : EIATTR_SW_WAR
	.align		4
.L_476:
        /*0050*/ 	.byte	0x04, 0x36
        /*0052*/ 	.short	(.L_478 - .L_477)
.L_477:
        /*0054*/ 	.word	0x00000008
.L_478:


//--------------------- .nv.info._ZN7cutlass13device_kernelIN5flash11enable_sm90INS1_16FlashAttnFwdSm90INS1_25CollectiveMainloopFwdSm90ILi2EN4cute5tupleIJNS5_1CILi1EEES8_S8_EEENS6_IJNS7_ILi128EEENS7_ILi96EEENS7_ILi192EEEEEELi192ENS_10bfloat16_tEfNS_4arch4Sm90ELb0ELb1ELb0ELb1ELb0ELb0ELb0ELb1ELb1ELb0ELb0ELb0EEENS1_21CollectiveEpilogueFwdINS6_IJSA_SC_SB_EEES9_SE_SG_Li256ELb1ELb0ELb0ELb0EEENS1_36VarlenDynamicPersistentTileSchedulerILi128ELi96ELi256ELi32ELb0ELb0ELb1ELb1ELb0ELb1EEEEEEEEEvNT_6ParamsE --------------------------
	.section	.nv.info._ZN7cutlass13device_kernelIN5flash11enable_sm90INS1_16FlashAttnFwdSm90INS1_25CollectiveMainloopFwdSm90ILi2EN4cute5tupleIJNS5_1CILi1EEES8_S8_EEENS6_IJNS7_ILi128EEENS7_ILi96EEENS7_ILi192EEEEEELi192ENS_10bfloat16_tEfNS_4arch4Sm90ELb0ELb1ELb0ELb1ELb0ELb0ELb0ELb1ELb1ELb0ELb0ELb0EEENS1_21CollectiveEpilogueFwdINS6_IJSA_SC_SB_EEES9_SE_SG_Li256ELb1ELb0ELb0ELb0EEENS1_36VarlenDynamicPersistentTileSchedulerILi128ELi96ELi256ELi32ELb0ELb0ELb1ELb1ELb0ELb1EEEEEEEEEvNT_6ParamsE,"",@"SHT_CUDA_INFO"
	.sectionflags	@""
	.align	4


	//----- nvinfo : EIATTR_CUDA_API_VERSION
	.align		4
        /*0000*/ 	.byte	0x04, 0x37
        /*0002*/ 	.short	(.L_480 - .L_479)
.L_479:
        /*0004*/ 	.word	0x00000082


	//----- nvinfo : EIATTR_KPARAM_INFO
	.align		4
.L_480:
        /*0008*/ 	.byte	0x04, 0x17
        /*000a*/ 	.short	(.L_482 - .L_481)
.L_481:
        /*000c*/ 	.word	0x00000000
        /*0010*/ 	.short	0x0000
        /*0012*/ 	.short	0x0000
        /*0014*/ 	.byte	0x00, 0xf0, 0x01, 0x28


	//----- nvinfo : EIATTR_SPARSE_MMA_MASK
	.align		4
.L_482:
        /*0018*/ 	.byte	0x03, 0x50
        /*001a*/ 	.short	0x0000


	//----- nvinfo : EIATTR_MAXREG_COUNT
	.align		4
        /*001c*/ 	.byte	0x03, 0x1b
        /*001e*/ 	.short	0x00a8


	//----- nvinfo : EIATTR_MERCURY_ISA_VERSION
	.align		4
        /*0020*/ 	.byte	0x03, 0x5f
        /*0022*/ 	.short	0x0101


	//----- nvinfo : EIATTR_VRC_CTA_INIT_COUNT
	.align		4
        /*0024*/ 	.byte	0x02, 0x4a
	.zero		1
	.zero		1


	//----- nvinfo : EIATTR_EXIT_INSTR_OFFSETS
	.align		4
        /*0028*/ 	.byte	0x04, 0x1c
        /*002a*/ 	.short	(.L_484 - .L_483)


	//   ....[0]....
.L_483:
        /*002c*/ 	.word	0x00000010


	//----- nvinfo : EIATTR_MAX_THREADS
	.align		4
.L_484:
        /*0030*/ 	.byte	0x04, 0x05
        /*0032*/ 	.short	(.L_486 - .L_485)
.L_485:
        /*0034*/ 	.word	0x00000180
        /*0038*/ 	.word	0x00000001
        /*003c*/ 	.word	0x00000001


	//----- nvinfo : EIATTR_CBANK_PARAM_SIZE
	.align		4
.L_486:
        /*0040*/ 	.byte	0x03, 0x19
        /*0042*/ 	.short	0x0a00


	//----- nvinfo : EIATTR_PARAM_CBANK
	.align		4
        /*0044*/ 	.byte	0x04, 0x0a
        /*0046*/ 	.short	(.L_488 - .L_487)
	.align		4
.L_487:
        /*0048*/ 	.word	index@(.nv.constant0._ZN7cutlass13device_kernelIN5flash11enable_sm90INS1_16FlashAttnFwdSm90INS1_25CollectiveMainloopFwdSm90ILi2EN4cute5tupleIJNS5_1CILi1EEES8_S8_EEENS6_IJNS7_ILi128EEENS7_ILi96EEENS7_ILi192EEEEEELi192ENS_10bfloat16_tEfNS_4arch4Sm90ELb0ELb1ELb0ELb1ELb0ELb0ELb0ELb1ELb1ELb0ELb0ELb0EEENS1_21CollectiveEpilogueFwdINS6_IJSA_SC_SB_EEES9_SE_SG_Li256ELb1ELb0ELb0ELb0EEENS1_36VarlenDynamicPersistentTileSchedulerILi128ELi96ELi256ELi32ELb0ELb0ELb1ELb1ELb0ELb1EEEEEEEEEvNT_6ParamsE)
        /*004c*/ 	.short	0x0380
        /*004e*/ 	.short	0x0a00


	//----- nvinfo : EIATTR_SW_WAR
	.align		4
.L_488:
        /*0050*/ 	.byte	0x04, 0x36
        /*0052*/ 	.short	(.L_490 - .L_489)
.L_489:
        /*0054*/ 	.word	0x00000008
.L_490:


//--------------------- .nv.info._ZN7cutlass13device_kernelIN5flash11enable_sm90INS1_16FlashAttnFwdSm90INS1_25CollectiveMainloopFwdSm90ILi2EN4cute5tupleIJNS5_1CILi1EEES8_S8_EEENS6_IJNS7_ILi128EEENS7_ILi96EEENS7_ILi192EEEEEELi192ENS_10bfloat16_tEfNS_4arch4Sm90ELb0ELb1ELb0ELb1ELb0ELb1ELb0ELb1ELb1ELb0ELb0ELb0EEENS1_21CollectiveEpilogueFwdINS6_IJSA_SC_SB_EEES9_SE_SG_Li256ELb1ELb0ELb0ELb0EEENS1_36VarlenDynamicPersistentTileSchedulerILi128ELi96ELi256ELi32ELb0ELb0ELb1ELb1ELb0ELb1EEEEEEEEEvNT_6ParamsE --------------------------
	.section	.nv.info._ZN7cutlass13device_kernelIN5flash11enable_sm90INS1_16FlashAttnFwdSm90INS1_25CollectiveMainloopFwdSm90ILi2EN4cute5tupleIJNS5_1CILi1EEES8_S8_EEENS6_IJNS7_ILi128EEENS7_ILi96EEENS7_ILi192EEEEEELi192ENS_10bfloat16_tEfNS_4arch4Sm90ELb0ELb1ELb0ELb1ELb0ELb1ELb0ELb1ELb1ELb0ELb0ELb0EEENS1_21CollectiveEpilogueFwdINS6_IJSA_SC_SB_EEES9_SE_SG_Li256ELb1ELb0ELb0ELb0EEENS1_36VarlenDynamicPersistentTileSchedulerILi128ELi96ELi256ELi32ELb0ELb0ELb1ELb1ELb0ELb1EEEEEEEEEvNT_6ParamsE,"",@"SHT_CUDA_INFO"
	.sectionflags	@""
	.align	4


	//----- nvinfo : EIATTR_CUDA_API_VERSION
	.align		4
        /*0000*/ 	.byte	0x04, 0x37
        /*0002*/ 	.short	(.L_492 - .L_491)
.L_491:
        /*0004*/ 	.word	0x00000082


	//----- nvinfo : EIATTR_KPARAM_INFO
	.align		4
.L_492:
        /*0008*/ 	.byte	0x04, 0x17
        /*000a*/ 	.short	(.L_494 - .L_493)
.L_493:
        /*000c*/ 	.word	0x00000000
        /*0010*/ 	.short	0x0000
        /*0012*/ 	.short	0x0000
        /*0014*/ 	.byte	0x00, 0xf0, 0x01, 0x28


	//----- nvinfo : EIATTR_SPARSE_MMA_MASK
	.align		4
.L_494:
        /*0018*/ 	.byte	0x03, 0x50
        /*001a*/ 	.short	0x0000


	//----- nvinfo : EIATTR_MAXREG_COUNT
	.align		4
        /*001c*/ 	.byte	0x03, 0x1b
        /*001e*/ 	.short	0x00a8


	//----- nvinfo : EIATTR_MERCURY_ISA_VERSION
	.align		4
        /*0020*/ 	.byte	0x03, 0x5f
        /*0022*/ 	.short	0x0101


	//----- nvinfo : EIATTR_VRC_CTA_INIT_COUNT
	.align		4
        /*0024*/ 	.byte	0x02, 0x4a
	.zero		1
	.zero		1


	//----- nvinfo : EIATTR_EXIT_INSTR_OFFSETS
	.align		4
        /*0028*/ 	.byte	0x04, 0x1c
        /*002a*/ 	.short	(.L_496 - .L_495)


	//   ....[0]....
.L_495:
        /*002c*/ 	.word	0x00000010


	//----- nvinfo : EIATTR_MAX_THREADS
	.align		4
.L_496:
        /*0030*/ 	.byte	0x04, 0x05
        /*0032*/ 	.short	(.L_498 - .L_497)
.L_497:
        /*0034*/ 	.word	0x00000180
        /*0038*/ 	.word	0x00000001
        /*003c*/ 	.word	0x00000001


	//----- nvinfo : EIATTR_CBANK_PARAM_SIZE
	.align		4
.L_498:
        /*0040*/ 	.byte	0x03, 0x19
        /*0042*/ 	.short	0x0a00


	//----- nvinfo : EIATTR_PARAM_CBANK
	.align		4
        /*0044*/ 	.byte	0x04, 0x0a
        /*0046*/ 	.short	(.L_500 - .L_499)
	.align		4
.L_499:
        /*0048*/ 	.word	index@(.nv.constant0._ZN7cutlass13device_kernelIN5flash11enable_sm90INS1_16FlashAttnFwdSm90INS1_25CollectiveMainloopFwdSm90ILi2EN4cute5tupleIJNS5_1CILi1EEES8_S8_EEENS6_IJNS7_ILi128EEENS7_ILi96EEENS7_ILi192EEEEEELi192ENS_10bfloat16_tEfNS_4arch4Sm90ELb0ELb1ELb0ELb1ELb0ELb1ELb0ELb1ELb1ELb0ELb0ELb0EEENS1_21CollectiveEpilogueFwdINS6_IJSA_SC_SB_EEES9_SE_SG_Li256ELb1ELb0ELb0ELb0EEENS1_36VarlenDynamicPersistentTileSchedulerILi128ELi96ELi256ELi32ELb0ELb0ELb1ELb1ELb0ELb1EEEEEEEEEvNT_6ParamsE)
        /*004c*/ 	.short	0x0380
        /*004e*/ 	.short	0x0a00


	//----- nvinfo : EIATTR_SW_WAR
	.align		4
.L_500:
        /*0050*/ 	.byte	0x04, 0x36
        /*0052*/ 	.short	(.L_502 - .L_501)
.L_501:
        /*0054*/ 	.word	0x00000008
.L_502:


//--------------------- .nv.info._ZN7cutlass13device_kernelIN5flash11enable_sm90INS1_16FlashAttnFwdSm90INS1_25CollectiveMainloopFwdSm90ILi2EN4cute5tupleIJNS5_1CILi1EEES8_S8_EEENS6_IJNS7_ILi128EEENS7_ILi112EEENS7_ILi192EEEEEELi192ENS_10bfloat16_tEfNS_4arch4Sm90ELb1ELb0ELb0ELb0ELb0ELb0ELb0ELb1ELb1ELb0ELb0ELb0EEENS1_21CollectiveEpilogueFwdINS6_IJSA_SC_SB_EEES9_SE_SG_Li256ELb0ELb0ELb0ELb0EEENS1_30DynamicPersistentTileSchedulerILi256ELi32ELb0ELb0ELb1EEEEEEEEEvNT_6ParamsE --------------------------
	.section	.nv.info._ZN7cutlass13device_kernelIN5flash11enable_sm90INS1_16FlashAttnFwdSm90INS1_25CollectiveMainloopFwdSm90ILi2EN4cute5tupleIJNS5_1CILi1EEES8_S8_EEENS6_IJNS7_ILi128EEENS7_ILi112EEENS7_ILi192EEEEEELi192ENS_10bfloat16_tEfNS_4arch4Sm90ELb1ELb0ELb0ELb0ELb0ELb0ELb0ELb1ELb1ELb0ELb0ELb0EEENS1_21CollectiveEpilogueFwdINS6_IJSA_SC_SB_EEES9_SE_SG_Li256ELb0ELb0ELb0ELb0EEENS1_30DynamicPersistentTileSchedulerILi256ELi32ELb0ELb0ELb1EEEEEEEEEvNT_6ParamsE,"",@"SHT_CUDA_INFO"
	.sectionflags	@""
	.align	4


	//----- nvinfo : EIATTR_CUDA_API_VERSION
	.align		4
        /*0000*/ 	.byte	0x04, 0x37
        /*0002*/ 	.short	(.L_504 - .L_503)
.L_503:
        /*0004*/ 	.word	0x00000082


	//----- nvinfo : EIATTR_KPARAM_INFO
	.align		4
.L_504:
        /*0008*/ 	.byte	0x04, 0x17
        /*000a*/ 	.short	(.L_506 - .L_505)
.L_505:
        /*000c*/ 	.word	0x00000000
        /*0010*/ 	.short	0x0000
        /*0012*/ 	.short	0x0000
        /*0014*/ 	.byte	0x00, 0xf0, 0x01, 0x2e


	//----- nvinfo : EIATTR_SPARSE_MMA_MASK
	.align		4
.L_506:
        /*0018*/ 	.byte	0x03, 0x50
        /*001a*/ 	.short	0x0000


	//----- nvinfo : EIATTR_MAXREG_COUNT
	.align		4
        /*001c*/ 	.byte	0x03, 0x1b
        /*001e*/ 	.short	0x00a8


	//----- nvinfo : EIATTR_MERCURY_ISA_VERSION
	.align		4
        /*0020*/ 	.byte	0x03, 0x5f
        /*0022*/ 	.short	0x0101


	//----- nvinfo : EIATTR_VRC_CTA_INIT_COUNT
	.align		4
        /*0024*/ 	.byte	0x02, 0x4a
	.zero		1
	.zero		1


	//----- nvinfo : EIATTR_EXIT_INSTR_OFFSETS
	.align		4
        /*0028*/ 	.byte	0x04, 0x1c
        /*002a*/ 	.short	(.L_508 - .L_507)


	//   ....[0]....
.L_507:
        /*002c*/ 	.word	0x00000010


	//----- nvinfo : EIATTR_MAX_THREADS
	.align		4
.L_508:
        /*0030*/ 	.byte	0x04, 0x05
        /*0032*/ 	.short	(.L_510 - .L_509)
.L_509:
        /*0034*/ 	.word	0x00000180
        /*0038*/ 	.word	0x00000001
        /*003c*/ 	.word	0x00000001


	//----- nvinfo : EIATTR_CBANK_PARAM_SIZE
	.align		4
.L_510:
        /*0040*/ 	.byte	0x03, 0x19
        /*0042*/ 	.short	0x0b80


	//----- nvinfo : EIATTR_PARAM_CBANK
	.align		4
        /*0044*/ 	.byte	0x04, 0x0a
        /*0046*/ 	.short	(.L_512 - .L_511)
	.align		4
.L_511:
        /*0048*/ 	.word	index@(.nv.constant0._ZN7cutlass13device_kernelIN5flash11enable_sm90INS1_16FlashAttnFwdSm90INS1_25CollectiveMainloopFwdSm90ILi2EN4cute5tupleIJNS5_1CILi1EEES8_S8_EEENS6_IJNS7_ILi128EEENS7_ILi112EEENS7_ILi192EEEEEELi192ENS_10bfloat16_tEfNS_4arch4Sm90ELb1ELb0ELb0ELb0ELb0ELb0ELb0ELb1ELb1ELb0ELb0ELb0EEENS1_21CollectiveEpilogueFwdINS6_IJSA_SC_SB_EEES9_SE_SG_Li256ELb0ELb0ELb0ELb0EEENS1_30DynamicPersistentTileSchedulerILi256ELi32ELb0ELb0ELb1EEEEEEEEEvNT_6ParamsE)
        /*004c*/ 	.short	0x0380
        /*004e*/ 	.short	0x0b80


	//----- nvinfo : EIATTR_SW_WAR
	.align		4
.L_512:
        /*0050*/ 	.byte	0x04, 0x36
        /*0052*/ 	.short	(.L_514 - .L_513)
.L_513:
        /*0054*/ 	.word	0x00000008
.L_514:


//--------------------- .nv.info._ZN7cutlass13device_kernelIN5flash11enable_sm90INS1_16FlashAttnFwdSm90INS1_25CollectiveMainloopFwdSm90ILi2EN4cute5tupleIJNS5_1CILi1EEES8_S8_EEENS6_IJNS7_ILi128EEENS7_ILi112EEENS7_ILi192EEEEEELi192ENS_10bfloat16_tEfNS_4arch4Sm90ELb1ELb0ELb0ELb1ELb0ELb0ELb0ELb1ELb1ELb0ELb0ELb0EEENS1_21CollectiveEpilogueFwdINS6_IJSA_SC_SB_EEES9_SE_SG_Li256ELb1ELb0ELb0ELb0EEENS1_36VarlenDynamicPersistentTileSchedulerILi128ELi112ELi256ELi32ELb0ELb0ELb1ELb1ELb1ELb1EEEEEEEEEvNT_6ParamsE --------------------------
	.section	.nv.info._ZN7cutlass13device_kernelIN5flash11enable_sm90INS1_16FlashAttnFwdSm90INS1_25CollectiveMainloopFwdSm90ILi2EN4cute5tupleIJNS5_1CILi1EEES8_S8_EEENS6_IJNS7_ILi128EEENS7_ILi112EEENS7_ILi192EEEEEELi192ENS_10bfloat16_tEfNS_4arch4Sm90ELb1ELb0ELb0ELb1ELb0ELb0ELb0ELb1ELb1ELb0ELb0ELb0EEENS1_21CollectiveEpilogueFwdINS6_IJSA_SC_SB_EEES9_SE_SG_Li256ELb1ELb0ELb0ELb0EEENS1_36VarlenDynamicPersistentTileSchedulerILi128ELi112ELi256ELi32ELb0ELb0ELb1ELb1ELb1ELb1EEEEEEEEEvNT_6ParamsE,"",@"SHT_CUDA_INFO"
	.sectionflags	@""
	.align	4


	//----- nvinfo : EIATTR_CUDA_API_VERSION
	.align		4
        /*0000*/ 	.byte	0x04, 0x37
        /*0002*/ 	.short	(.L_516 - .L_515)
.L_515:
        /*0004*/ 	.word	0x00000082


	//----- nvinfo : EIATTR_KPARAM_INFO
	.align		4
.L_516:
        /*0008*/ 	.byte	0x04, 0x17
        /*000a*/ 	.short	(.L_518 - .L_517)
.L_517:
        /*000c*/ 	.word	0x00000000
        /*0010*/ 	.short	0x0000
        /*0012*/ 	.short	0x0000
        /*0014*/ 	.byte	0x00, 0xf0, 0x01, 0x28


	//----- nvinfo : EIATTR_SPARSE_MMA_MASK
	.align		4
.L_518:
        /*0018*/ 	.byte	0x03, 0x50
        /*001a*/ 	.short	0x0000


	//----- nvinfo : EIATTR_MAXREG_COUNT
	.align		4
        /*001c*/ 	.byte	0x03, 0x1b
        /*001e*/ 	.short	0x00a8


	//----- nvinfo : EIATTR_MERCURY_ISA_VERSION
	.align		4
        /*0020*/ 	.byte	0x03, 0x5f
        /*0022*/ 	.short	0x0101


	//----- nvinfo : EIATTR_VRC_CTA_INIT_COUNT
	.align		4
        /*0024*/ 	.byte	0x02, 0x4a
	.zero		1
	.zero		1


	//----- nvinfo : EIATTR_EXIT_INSTR_OFFSETS
	.align		4
        /*0028*/ 	.byte	0x04, 0x1c
        /*002a*/ 	.short	(.L_520 - .L_519)


	//   ....[0]....
.L_519:
        /*002c*/ 	.word	0x00000010


	//----- nvinfo : EIATTR_MAX_THREADS
	.align		4
.L_520:
        /*0030*/ 	.byte	0x04, 0x05
        /*0032*/ 	.short	(.L_522 - .L_521)
.L_521:
        /*0034*/ 	.word	0x00000180
        /*0038*/ 	.word	0x00000001
        /*003c*/ 	.word	0x00000001


	//----- nvinfo : EIATTR_CBANK_PARAM_SIZE
	.align		4
.L_522:
        /*0040*/ 	.byte	0x03, 0x19
        /*0042*/ 	.short	0x0a00


	//----- nvinfo : EIATTR_PARAM_CBANK
	.align		4
        /*0044*/ 	.byte	0x04, 0x0a
        /*0046*/ 	.short	(.L_524 - .L_523)
	.align		4
.L_523:
        /*0048*/ 	.word	index@(.nv.constant0._ZN7cutlass13device_kernelIN5flash11enable_sm90INS1_16FlashAttnFwdSm90INS1_25CollectiveMainloopFwdSm90ILi2EN4cute5tupleIJNS5_1CILi1EEES8_S8_EEENS6_IJNS7_ILi128EEENS7_ILi112EEENS7_ILi192EEEEEELi192ENS_10bfloat16_tEfNS_4arch4Sm90ELb1ELb0ELb0ELb1ELb0ELb0ELb0ELb1ELb1ELb0ELb0ELb0EEENS1_21CollectiveEpilogueFwdINS6_IJSA_SC_SB_EEES9_SE_SG_Li256ELb1ELb0ELb0ELb0EEENS1_36VarlenDynamicPersistentTileSchedulerILi128ELi112ELi256ELi32ELb0ELb0ELb1ELb1ELb1ELb1EEEEEEEEEvNT_6ParamsE)
        /*004c*/ 	.short	0x0380
        /*004e*/ 	.short	0x0a00


	//----- nvinfo : EIATTR_SW_WAR
	.align		4
.L_524:
        /*0050*/ 	.byte	0x04, 0x36
        /*0052*/ 	.short	(.L_526 - .L_525)
.L_525:
        /*0054*/ 	.word	0x00000008
.L_526:


//--------------------- .nv.info._ZN7cutlass13device_kernelIN5flash11enable_sm90INS1_16FlashAttnFwdSm90INS1_25CollectiveMainloopFwdSm90ILi2EN4cute5tupleIJNS5_1CILi1EEES8_S8_EEENS6_IJNS7_ILi128EEENS7_ILi112EEENS7_ILi192EEEEEELi192ENS_10bfloat16_tEfNS_4arch4Sm90ELb1ELb0ELb0ELb1ELb0ELb1ELb0ELb1ELb1ELb0ELb0ELb0EEENS1_21CollectiveEpilogueFwdINS6_IJSA_SC_SB_EEES9_SE_SG_Li256ELb1ELb0ELb0ELb0EEENS1_36VarlenDynamicPersistentTileSchedulerILi128ELi112ELi256ELi32ELb0ELb0ELb1ELb1ELb1ELb1EEEEEEEEEvNT_6ParamsE --------------------------
	.section	.nv.info._ZN7cutlass13device_kernelIN5flash11enable_sm90INS1_16FlashAttnFwdSm90INS1_25CollectiveMainloopFwdSm90ILi2EN4cute5tupleIJNS5_1CILi1EEES8_S8_EEENS6_IJNS7_ILi128EEENS7_ILi112EEENS7_ILi192EEEEEELi192ENS_10bfloat16_tEfNS_4arch4Sm90ELb1ELb0ELb0ELb1ELb0ELb1ELb0ELb1ELb1ELb0ELb0ELb0EEENS1_21CollectiveEpilogueFwdINS6_IJSA_SC_SB_EEES9_SE_SG_Li256ELb1ELb0ELb0ELb0EEENS1_36VarlenDynamicPersistentTileSchedulerILi128ELi112ELi256ELi32ELb0ELb0ELb1ELb1ELb1ELb1EEEEEEEEEvNT_6ParamsE,"",@"SHT_CUDA_INFO"
	.sectionflags	@""
	.align	4


	//----- nvinfo : EIATTR_CUDA_API_VERSION
	.align		4
        /*0000*/ 	.byte	0x04, 0x37
        /*0002*/ 	.short	(.L_528 - .L_527)
.L_527:
        /*0004*/ 	.word	0x00000082


	//----- nvinfo : EIATTR_KPARAM_INFO
	.align		4
.L_528:
        /*0008*/ 	.byte	0x04, 0x17
        /*000a*/ 	.short	(.L_530 - .L_529)
.L_529:
        /*000c*/ 	.word	0x00000000
        /*0010*/ 	.short	0x0000
        /*0012*/ 	.short	0x0000
        /*0014*/ 	.byte	0x00, 0xf0, 0x01, 0x28


	//----- nvinfo : EIATTR_SPARSE_MMA_MASK
	.align		4
.L_530:
        /*0018*/ 	.byte	0x03, 0x50
        /*001a*/ 	.short	0x0000


	//----- nvinfo : EIATTR_MAXREG_COUNT
	.align		4
        /*001c*/ 	.byte	0x03, 0x1b
        /*001e*/ 	.short	0x00a8


	//----- nvinfo : EIATTR_MERCURY_ISA_VERSION
	.align		4
        /*0020*/ 	.byte	0x03, 0x5f
        /*0022*/ 	.short	0x0101


	//----- nvinfo : EIATTR_VRC_CTA_INIT_COUNT
	.align		4
        /*0024*/ 	.byte	0x02, 0x4a
	.zero		1
	.zero		1


	//----- nvinfo : EIATTR_EXIT_INSTR_OFFSETS
	.align		4
        /*0028*/ 	.byte	0x04, 0x1c
        /*002a*/ 	.short	(.L_532 - .L_531)


	//   ....[0]....
.L_531:
        /*002c*/ 	.word	0x00000010


	//----- nvinfo : EIATTR_MAX_THREADS
	.align		4
.L_532:
        /*0030*/ 	.byte	0x04, 0x05
        /*0032*/ 	.short	(.L_534 - .L_533)
.L_533:
        /*0034*/ 	.word	0x00000180
        /*0038*/ 	.word	0x00000001
        /*003c*/ 	.word	0x00000001


	//----- nvinfo : EIATTR_CBANK_PARAM_SIZE
	.align		4
.L_534:
        /*0040*/ 	.byte	0x03, 0x19
        /*0042*/ 	.short	0x0a00


	//----- nvinfo : EIATTR_PARAM_CBANK
	.align		4
        /*0044*/ 	.byte	0x04, 0x0a
        /*0046*/ 	.short	(.L_536 - .L_535)
	.align		4
.L_535:
        /*0048*/ 	.word	index@(.nv.constant0._ZN7cutlass13device_kernelIN5flash11enable_sm90INS1_16FlashAttnFwdSm90INS1_25CollectiveMainloopFwdSm90ILi2EN4cute5tupleIJNS5_1CILi1EEES8_S8_EEENS6_IJNS7_ILi128EEENS7_ILi112EEENS7_ILi192EEEEEELi192ENS_10bfloat16_tEfNS_4arch4Sm90ELb1ELb0ELb0ELb1ELb0ELb1ELb0ELb1ELb1ELb0ELb0ELb0EEENS1_21CollectiveEpilogueFwdINS6_IJSA_SC_SB_EEES9_SE_SG_Li256ELb1ELb0ELb0ELb0EEENS1_36VarlenDynamicPersistentTileSchedulerILi128ELi112ELi256ELi32ELb0ELb0ELb1ELb1ELb1ELb1EEEEEEEEEvNT_6ParamsE)
        /*004c*/ 	.short	0x0380
        /*004e*/ 	.short	0x0a00


	//----- nvinfo : EIATTR_SW_WAR
	.align		4
.L_536:
        /*0050*/ 	.byte	0x04, 0x36
        /*0052*/ 	.short	(.L_538 - .L_537)
.L_537:
        /*0054*/ 	.word	0x00000008
.L_538:


//--------------------- .nv.info._ZN7cutlass13device_kernelIN5flash11enable_sm90INS1_16FlashAttnFwdSm90INS1_25CollectiveMainloopFwdSm90ILi2EN4cute5tupleIJNS5_1CILi1EEES8_S8_EEENS6_IJNS7_ILi128EEENS7_ILi176EEESA_EEELi128ENS_10bfloat16_tEfNS_4arch4Sm90ELb0ELb0ELb0ELb0ELb0ELb0ELb0ELb1ELb1ELb0ELb0ELb0EEENS1_21CollectiveEpilogueFwdINS6_IJSA_SA_SB_EEES9_SD_SF_Li256ELb0ELb0ELb0ELb0EEENS1_29StaticPersistentTileSchedulerILb0EEEEEEEEEvNT_6ParamsE --------------------------
	.section	.nv.info._ZN7cutlass13device_kernelIN5flash11enable_sm90INS1_16FlashAttnFwdSm90INS1_25CollectiveMainloopFwdSm90ILi2EN4cute5tupleIJNS5_1CILi1EEES8_S8_EEENS6_IJNS7_ILi128EEENS7_ILi176EEESA_EEELi128ENS_10bfloat16_tEfNS_4arch4Sm90ELb0ELb0ELb0ELb0ELb0ELb0ELb0ELb1ELb1ELb0ELb0ELb0EEENS1_21CollectiveEpilogueFwdINS6_IJSA_SA_SB_EEES9_SD_SF_Li256ELb0ELb0ELb0ELb0EEENS1_29StaticPersistentTileSchedulerILb0EEEEEEEEEvNT_6ParamsE,"",@"SHT_CUDA_INFO"
	.sectionflags	@""
	.align	4


	//----- nvinfo : EIATTR_CUDA_API_VERSION
	.align		4
        /*0000*/ 	.byte	0x04, 0x37
        /*0002*/ 	.short	(.L_540 - .L_539)
.L_539:
        /*0004*/ 	.word	0x00000082


	//----- nvinfo : EIATTR_KPARAM_INFO
	.align		4
.L_540:
        /*0008*/ 	.byte	0x04, 0x17
        /*000a*/ 	.short	(.L_542 - .L_541)
.L_541:
        /*000c*/ 	.word	0x00000000
        /*0010*/ 	.short	0x0000
        /*0012*/ 	.short	0x0000
        /*0014*/ 	.byte	0x00, 0xf0, 0x01, 0x2e


	//----- nvinfo : EIATTR_SPARSE_MMA_MASK
	.align		4
.L_542:
        /*0018*/ 	.byte	0x03, 0x50
        /*001a*/ 	.short	0x0000


	//----- nvinfo : EIATTR_MAXREG_COUNT
	.align		4
        /*001c*/ 	.byte	0x03, 0x1b
        /*001e*/ 	.short	0x00a8


	//----- nvinfo : EIATTR_MERCURY_ISA_VERSION
	.align		4
        /*0020*/ 	.byte	0x03, 0x5f
        /*0022*/ 	.short	0x0101


	//----- nvinfo : EIATTR_VRC_CTA_INIT_COUNT
	.align		4
        /*0024*/ 	.byte	0x02, 0x4a
	.zero		1
	.zero		1


	//----- nvinfo : EIATTR_EXIT_INSTR_OFFSETS
	.align		4
        /*0028*/ 	.byte	0x04, 0x1c
        /*002a*/ 	.short	(.L_544 - .L_543)


	//   ....[0]....
.L_543:
        /*002c*/ 	.word	0x00000010


	//----- nvinfo : EIATTR_MAX_THREADS
	.align		4
.L_544:
        /*0030*/ 	.byte	0x04, 0x05
        /*0032*/ 	.short	(.L_546 - .L_545)
.L_545:
        /*0034*/ 	.word	0x00000180
        /*0038*/ 	.word	0x00000001
        /*003c*/ 	.word	0x00000001


	//----- nvinfo : EIATTR_CBANK_PARAM_SIZE
	.align		4
.L_546:
        /*0040*/ 	.byte	0x03, 0x19
        /*0042*/ 	.short	0x0b80


	//----- nvinfo : EIATTR_PARAM_CBANK
	.align		4
        /*0044*/ 	.byte	0x04, 0x0a
        /*0046*/ 	.short	(.L_548 - .L_547)
	.align		4
.L_547:
        /*0048*/ 	.word	index@(.nv.constant0._ZN7cutlass13device_kernelIN5flash11enable_sm90INS1_16FlashAttnFwdSm90INS1_25CollectiveMainloopFwdSm90ILi2EN4cute5tupleIJNS5_1CILi1EEES8_S8_EEENS6_IJNS7_ILi128EEENS7_ILi176EEESA_EEELi128ENS_10bfloat16_tEfNS_4arch4Sm90ELb0ELb0ELb0ELb0ELb0ELb0ELb0ELb1ELb1ELb0ELb0ELb0EEENS1_21CollectiveEpilogueFwdINS6_IJSA_SA_SB_EEES9_SD_SF_Li256ELb0ELb0ELb0ELb0EEENS1_29StaticPersistentTileSchedulerILb0EEEEEEEEEvNT_6ParamsE)
        /*004c*/ 	.short	0x0380
        /*004e*/ 	.short	0x0b80


	//----- nvinfo : EIATTR_SW_WAR
	.align		4
.L_548:
        /*0050*/ 	.byte	0x04, 0x36
        /*0052*/ 	.short	(.L_550 - .L_549)
.L_549:
        /*0054*/ 	.word	0x00000008
.L_550:


//--------------------- .nv.info._ZN7cutlass13device_kernelIN5flash11enable_sm90INS1_16FlashAttnFwdSm90INS1_25CollectiveMainloopFwdSm90ILi2EN4cute5tupleIJNS5_1CILi2EEENS7_ILi1EEES9_EEENS6_IJNS7_ILi128EEENS7_ILi176EEESB_EEELi128ENS_10bfloat16_tEfNS_4arch4Sm90ELb0ELb0ELb0ELb0ELb0ELb0ELb0ELb1ELb1ELb0ELb0ELb0EEENS1_21CollectiveEpilogueFwdINS6_IJSB_SB_SC_EEESA_SE_SG_Li256ELb0ELb0ELb0ELb0EEENS1_29StaticPersistentTileSchedulerILb0EEEEEEEEEvNT_6ParamsE --------------------------
	.section	.nv.info._ZN7cutlass13device_kernelIN5flash11enable_sm90INS1_16FlashAttnFwdSm90INS1_25CollectiveMainloopFwdSm90ILi2EN4cute5tupleIJNS5_1CILi2EEENS7_ILi1EEES9_EEENS6_IJNS7_ILi128EEENS7_ILi176EEESB_EEELi128ENS_10bfloat16_tEfNS_4arch4Sm90ELb0ELb0ELb0ELb0ELb0ELb0ELb0ELb1ELb1ELb0ELb0ELb0EEENS1_21CollectiveEpilogueFwdINS6_IJSB_SB_SC_EEESA_SE_SG_Li256ELb0ELb0ELb0ELb0EEENS1_29StaticPersistentTileSchedulerILb0EEEEEEEEEvNT_6ParamsE,"",@"SHT_CUDA_INFO"
	.sectionflags	@""
	.align	4


	//----- nvinfo : EIATTR_CUDA_API_VERSION
	.align		4
        /*0000*/ 	.byte	0x04, 0x37
        /*0002*/ 	.short	(.L_552 - .L_551)
.L_551:
        /*0004*/ 	.word	0x00000082


	//----- nvinfo : EIATTR_KPARAM_INFO
	.align		4
.L_552:
        /*0008*/ 	.byte	0x04, 0x17
        /*000a*/ 	.short	(.L_554 - .L_553)
.L_553:
        /*000c*/ 	.word	0x00000000
        /*0010*/ 	.short	0x0000
        /*0012*/ 	.short	0x0000
        /*0014*/ 	.byte	0x00, 0xf0, 0x01, 0x2e


	//----- nvinfo : EIATTR_SPARSE_MMA_MASK
	.align		4
.L_554:
        /*0018*/ 	.byte	0x03, 0x50
        /*001a*/ 	.short	0x0000


	//----- nvinfo : EIATTR_MAXREG_COUNT
	.align		4
        /*001c*/ 	.byte	0x03, 0x1b
        /*001e*/ 	.short	0x00a8


	//----- nvinfo : EIATTR_MERCURY_ISA_VERSION
	.align		4
        /*0020*/ 	.byte	0x03, 0x5f
        /*0022*/ 	.short	0x0101


	//----- nvinfo : EIATTR_VRC_CTA_INIT_COUNT
	.align		4
        /*0024*/ 	.byte	0x02, 0x4a
	.zero		1
	.zero		1


	//----- nvinfo : EIATTR_EXIT_INSTR_OFFSETS
	.align		4
        /*0028*/ 	.byte	0x04, 0x1c
        /*002a*/ 	.short	(.L_556 - .L_555)


	//   ....[0]....
.L_555:
        /*002c*/ 	.word	0x00000010


	//----- nvinfo : EIATTR_MAX_THREADS
	.align		4
.L_556:
        /*0030*/ 	.byte	0x04, 0x05
        /*0032*/ 	.short	(.L_558 - .L_557)
.L_557:
        /*0034*/ 	.word	0x00000180
        /*0038*/ 	.word	0x00000001
        /*003c*/ 	.word	0x00000001


	//----- nvinfo : EIATTR_CBANK_PARAM_SIZE
	.align		4
.L_558:
        /*0040*/ 	.byte	0x03, 0x19
        /*0042*/ 	.short	0x0b80


	//----- nvinfo : EIATTR_PARAM_CBANK
	.align		4
        /*0044*/ 	.byte	0x04, 0x0a
        /*0046*/ 	.short	(.L_560 - .L_559)
	.align		4
.L_559:
        /*0048*/ 	.word	index@(.nv.constant0._ZN7cutlass13device_kernelIN5flash11enable_sm90INS1_16FlashAttnFwdSm90INS1_25CollectiveMainloopFwdSm90ILi2EN4cute5tupleIJNS5_1CILi2EEENS7_ILi1EEES9_EEENS6_IJNS7_ILi128EEENS7_ILi176EEESB_EEELi128ENS_10bfloat16_tEfNS_4arch4Sm90ELb0ELb0ELb0ELb0ELb0ELb0ELb0ELb1ELb1ELb0ELb0ELb0EEENS1_21CollectiveEpilogueFwdINS6_IJSB_SB_SC_EEESA_SE_SG_Li256ELb0ELb0ELb0ELb0EEENS1_29StaticPersistentTileSchedulerILb0EEEEEEEEEvNT_6ParamsE)
        /*004c*/ 	.short	0x0380
        /*004e*/ 	.short	0x0b80


	//----- nvinfo : EIATTR_SW_WAR
	.align		4
.L_560:
        /*0050*/ 	.byte	0x04, 0x36
        /*0052*/ 	.short	(.L_562 - .L_561)
.L_561:
        /*0054*/ 	.word	0x00000008
.L_562:


//--------------------- .nv.info._ZN7cutlass13device_kernelIN5flash11enable_sm90INS1_16FlashAttnFwdSm90INS1_25CollectiveMainloopFwdSm90ILi2EN4cute5tupleIJNS5_1CILi1EEES8_S8_EEENS6_IJNS7_ILi128EEENS7_ILi176EEESA_EEELi128ENS_10bfloat16_tEfNS_4arch4Sm90ELb0ELb0ELb0ELb1ELb0ELb0ELb0ELb1ELb1ELb0ELb0ELb0EEENS1_21CollectiveEpilogueFwdINS6_IJSA_SA_SB_EEES9_SD_SF_Li256ELb1ELb0ELb0ELb0EEENS1_36VarlenDynamicPersistentTileSchedulerILi128ELi176ELi256ELi32ELb0ELb0ELb1ELb0ELb1ELb1EEEEEEEEEvNT_6ParamsE --------------------------
	.section	.nv.info._ZN7cutlass13device_kernelIN5flash11enable_sm90INS1_16FlashAttnFwdSm90INS1_25CollectiveMainloopFwdSm90ILi2EN4cute5tupleIJNS5_1CILi1EEES8_S8_EEENS6_IJNS7_ILi128EEENS7_ILi176EEESA_EEELi128ENS_10bfloat16_tEfNS_4arch4Sm90ELb0ELb0ELb0ELb1ELb0ELb0ELb0ELb1ELb1ELb0ELb0ELb0EEENS1_21CollectiveEpilogueFwdINS6_IJSA_SA_SB_EEES9_SD_SF_Li256ELb1ELb0ELb0ELb0EEENS1_36VarlenDynamicPersistentTileSchedulerILi128ELi176ELi256ELi32ELb0ELb0ELb1ELb0ELb1ELb1EEEEEEEEEvNT_6ParamsE,"",@"SHT_CUDA_INFO"
	.sectionflags	@""
	.align	4


	//----- nvinfo : EIATTR_CUDA_API_VERSION
	.align		4
        /*0000*/ 	.byte	0x04, 0x37
        /*0002*/ 	.short	(.L_564 - .L_563)
.L_563:
        /*0004*/ 	.word	0x00000082


	//----- nvinfo : EIATTR_KPARAM_INFO
	.align		4
.L_564:
        /*0008*/ 	.byte	0x04, 0x17
        /*000a*/ 	.short	(.L_566 - .L_565)
.L_565:
        /*000c*/ 	.word	0x00000000
        /*0010*/ 	.short	0x0000
        /*0012*/ 	.short	0x0000
        /*0014*/ 	.byte	0x00, 0xf0, 0x01, 0x28


	//----- nvinfo : EIATTR_SPARSE_MMA_MASK
	.align		4
.L_566:
        /*0018*/ 	.byte	0x03, 0x50
        /*001a*/ 	.short	0x0000


	//----- nvinfo : EIATTR_MAXREG_COUNT
	.align		4
        /*001c*/ 	.byte	0x03, 0x1b
        /*001e*/ 	.short	0x00a8


	//----- nvinfo : EIATTR_MERCURY_ISA_VERSION
	.align		4
        /*0020*/ 	.byte	0x03, 0x5f
        /*0022*/ 	.short	0x0101


	//----- nvinfo : EIATTR_VRC_CTA_INIT_COUNT
	.align		4
        /*0024*/ 	.byte	0x02, 0x4a
	.zero		1
	.zero		1


	//----- nvinfo : EIATTR_EXIT_INSTR_OFFSETS
	.align		4
        /*0028*/ 	.byte	0x04, 0x1c
        /*002a*/ 	.short	(.L_568 - .L_567)


	//   ....[0]....
.L_567:
        /*002c*/ 	.word	0x00000010


	//----- nvinfo : EIATTR_MAX_THREADS
	.align		4
.L_568:
        /*0030*/ 	.byte	0x04, 0x05
        /*0032*/ 	.short	(.L_570 - .L_569)
.L_569:
        /*0034*/ 	.word	0x00000180
        /*0038*/ 	.word	0x00000001
        /*003c*/ 	.word	0x00000001


	//----- nvinfo : EIATTR_CBANK_PARAM_SIZE
	.align		4
.L_570:
        /*0040*/ 	.byte	0x03, 0x19
        /*0042*/ 	.short	0x0a00


	//----- nvinfo : EIATTR_PARAM_CBANK
	.align		4
        /*0044*/ 	.byte	0x04, 0x0a
        /*0046*/ 	.short	(.L_572 - .L_571)
	.align		4
.L_571:
        /*0048*/ 	.word	index@(.nv.constant0._ZN7cutlass13device_kernelIN5flash11enable_sm90INS1_16FlashAttnFwdSm90INS1_25CollectiveMainloopFwdSm90ILi2EN4cute5tupleIJNS5_1CILi1EEES8_S8_EEENS6_IJNS7_ILi128EEENS7_ILi176EEESA_EEELi128ENS_10bfloat16_tEfNS_4arch4Sm90ELb0ELb0ELb0ELb1ELb0ELb0ELb0ELb1ELb1ELb0ELb0ELb0EEENS1_21CollectiveEpilogueFwdINS6_IJSA_SA_SB_EEES9_SD_SF_Li256ELb1ELb0ELb0ELb0EEENS1_36VarlenDynamicPersistentTileSchedulerILi128ELi176ELi256ELi32ELb0ELb0ELb1ELb0ELb1ELb1EEEEEEEEEvNT_6ParamsE)
        /*004c*/ 	.short	0x0380
        /*004e*/ 	.short	0x0a00


	//----- nvinfo : EIATTR_SW_WAR
	.align		4
.L_572:
        /*0050*/ 	.byte	0x04, 0x36
        /*0052*/ 	.short	(.L_574 - .L_573)
.L_573:
        /*0054*/ 	.word	0x00000008
.L_574:


//--------------------- .nv.info._ZN7cutlass13device_kernelIN5flash11enable_sm90INS1_16FlashAttnFwdSm90INS1_25CollectiveMainloopFwdSm90ILi2EN4cute5tupleIJNS5_1CILi1EEES8_S8_EEENS6_IJNS7_ILi128EEENS7_ILi176EEESA_EEELi128ENS_10bfloat16_tEfNS_4arch4Sm90ELb0ELb0ELb0ELb1ELb0ELb1ELb0ELb1ELb1ELb0ELb0ELb0EEENS1_21CollectiveEpilogueFwdINS6_IJSA_SA_SB_EEES9_SD_SF_Li256ELb1ELb0ELb0ELb0EEENS1_36VarlenDynamicPersistentTileSchedulerILi128ELi176ELi256ELi32ELb0ELb0ELb1ELb0ELb1ELb1EEEEEEEEEvNT_6ParamsE --------------------------
	.section	.nv.info._ZN7cutlass13device_kernelIN5flash11enable_sm90INS1_16FlashAttnFwdSm90INS1_25CollectiveMainloopFwdSm90ILi2EN4cute5tupleIJNS5_1CILi1EEES8_S8_EEENS6_IJNS7_ILi128EEENS7_ILi176EEESA_EEELi128ENS_10bfloat16_tEfNS_4arch4Sm90ELb0ELb0ELb0ELb1ELb0ELb1ELb0ELb1ELb1ELb0ELb0ELb0EEENS1_21CollectiveEpilogueFwdINS6_IJSA_SA_SB_EEES9_SD_SF_Li256ELb1ELb0ELb0ELb0EEENS1_36VarlenDynamicPersistentTileSchedulerILi128ELi176ELi256ELi32ELb0ELb0ELb1ELb0ELb1ELb1EEEEEEEEEvNT_6ParamsE,"",@"SHT_CUDA_INFO"
	.sectionflags	@""
	.align	4


	//----- nvinfo : EIATTR_CUDA_API_VERSION
	.align		4
        /*0000*/ 	.byte	0x04, 0x37
        /*0002*/ 	.short	(.L_576 - .L_575)
.L_575:
        /*0004*/ 	.word	0x00000082


	//----- nvinfo : EIATTR_KPARAM_INFO
	.align		4
.L_576:
        /*0008*/ 	.byte	0x04, 0x17
        /*000a*/ 	.short	(.L_578 - .L_577)
.L_577:
        /*000c*/ 	.word	0x00000000
        /*0010*/ 	.short	0x0000
        /*0012*/ 	.short	0x0000
        /*0014*/ 	.byte	0x00, 0xf0, 0x01, 0x28


	//----- nvinfo : EIATTR_SPARSE_MMA_MASK
	.align		4
.L_578:
        /*0018*/ 	.byte	0x03, 0x50
        /*001a*/ 	.short	0x0000


	//----- nvinfo : EIATTR_MAXREG_COUNT
	.align		4
        /*001c*/ 	.byte	0x03, 0x1b
        /*001e*/ 	.short	0x00a8


	//----- nvinfo : EIATTR_MERCURY_ISA_VERSION
	.align		4
        /*0020*/ 	.byte	0x03, 0x5f
        /*0022*/ 	.short	0x0101


	//----- nvinfo : EIATTR_VRC_CTA_INIT_COUNT
	.align		4
        /*0024*/ 	.byte	0x02, 0x4a
	.zero		1
	.zero		1


	//----- nvinfo : EIATTR_EXIT_INSTR_OFFSETS
	.align		4
        /*0028*/ 	.byte	0x04, 0x1c
        /*002a*/ 	.short	(.L_580 - .L_579)


	//   ....[0]....
.L_579:
        /*002c*/ 	.word	0x00000010


	//----- nvinfo : EIATTR_MAX_THREADS
	.align		4
.L_580:
        /*0030*/ 	.byte	0x04, 0x05
        /*0032*/ 	.short	(.L_582 - .L_581)
.L_581:
        /*0034*/ 	.word	0x00000180
        /*0038*/ 	.word	0x00000001
        /*003c*/ 	.word	0x00000001


	//----- nvinfo : EIATTR_CBANK_PARAM_SIZE
	.align		4
.L_582:
        /*0040*/ 	.byte	0x03, 0x19
        /*0042*/ 	.short	0x0a00


	//----- nvinfo : EIATTR_PARAM_CBANK
	.align		4
        /*0044*/ 	.byte	0x04, 0x0a
        /*0046*/ 	.short	(.L_584 - .L_583)
	.align		4
.L_583:
        /*0048*/ 	.word	index@(.nv.constant0._ZN7cutlass13device_kernelIN5flash11enable_sm90INS1_16FlashAttnFwdSm90INS1_25CollectiveMainloopFwdSm90ILi2EN4cute5tupleIJNS5_1CILi1EEES8_S8_EEENS6_IJNS7_ILi128EEENS7_ILi176EEESA_EEELi128ENS_10bfloat16_tEfNS_4arch4Sm90ELb0ELb0ELb0ELb1ELb0ELb1ELb0ELb1ELb1ELb0ELb0ELb0EEENS1_21CollectiveEpilogueFwdINS6_IJSA_SA_SB_EEES9_SD_SF_Li256ELb1ELb0ELb0ELb0EEENS1_36VarlenDynamicPersistentTileSchedulerILi128ELi176ELi256ELi32ELb0ELb0ELb1ELb0ELb1ELb1EEEEEEEEEvNT_6ParamsE)
        /*004c*/ 	.short	0x0380
        /*004e*/ 	.short	0x0a00


	//----- nvinfo : EIATTR_SW_WAR
	.align		4
.L_584:
        /*0050*/ 	.byte	0x04, 0x36
        /*0052*/ 	.short	(.L_586 - .L_585)
.L_585:
        /*0054*/ 	.word	0x00000008
.L_586:


//--------------------- .nv.info._ZN7cutlass13device_kernelIN5flash11enable_sm90INS1_16FlashAttnFwdSm90INS1_25CollectiveMainloopFwdSm90ILi2EN4cute5tupleIJNS5_1CILi1EEES8_S8_EEENS6_IJNS7_ILi128EEESA_SA_EEELi128ENS_10bfloat16_tEfNS_4arch4Sm90ELb0ELb1ELb0ELb0ELb0ELb0ELb0ELb1ELb1ELb0ELb0ELb0EEENS1_21CollectiveEpilogueFwdISB_S9_SC_SE_Li256ELb0ELb0ELb0ELb0EEENS1_30DynamicPersistentTileSchedulerILi256ELi32ELb0ELb0ELb1EEEEEEEEEvNT_6ParamsE --------------------------
	.section	.nv.info._ZN7cutlass13device_kernelIN5flash11enable_sm90INS1_16FlashAttnFwdSm90INS1_25CollectiveMainloopFwdSm90ILi2EN4cute5tupleIJNS5_1CILi1EEES8_S8_EEENS6_IJNS7_ILi128EEESA_SA_EEELi128ENS_10bfloat16_tEfNS_4arch4Sm90ELb0ELb1ELb0ELb0ELb0ELb0ELb0ELb1ELb1ELb0ELb0ELb0EEENS1_21CollectiveEpilogueFwdISB_S9_SC_SE_Li256ELb0ELb0ELb0ELb0EEENS1_30DynamicPersistentTileSchedulerILi256ELi32ELb0ELb0ELb1EEEEEEEEEvNT_6ParamsE,"",@"SHT_CUDA_INFO"
	.sectionflags	@""
	.align	4


	//----- nvinfo : EIATTR_CUDA_API_VERSION
	.align		4
        /*0000*/ 	.byte	0x04, 0x37
        /*0002*/ 	.short	(.L_588 - .L_587)
.L_587:
        /*0004*/ 	.word	0x00000082


	//----- nvinfo : EIATTR_KPARAM_INFO
	.align		4
.L_588:
        /*0008*/ 	.byte	0x04, 0x17
        /*000a*/ 	.short	(.L_590 - .L_589)
.L_589:
        /*000c*/ 	.word	0x00000000
        /*0010*/ 	.short	0x0000
        /*0012*/ 	.short	0x0000
        /*0014*/ 	.byte	0x00, 0xf0, 0x01, 0x2e


	//----- nvinfo : EIATTR_SPARSE_MMA_MASK
	.align		4
.L_590:
        /*0018*/ 	.byte	0x03, 0x50
        /*001a*/ 	.short	0x0000


	//----- nvinfo : EIATTR_MAXREG_COUNT
	.align		4
        /*001c*/ 	.byte	0x03, 0x1b
        /*001e*/ 	.short	0x00a8


	//----- nvinfo : EIATTR_MERCURY_ISA_VERSION
	.align		4
        /*0020*/ 	.byte	0x03, 0x5f
        /*0022*/ 	.short	0x0101


	//----- nvinfo : EIATTR_VRC_CTA_INIT_COUNT
	.align		4
        /*0024*/ 	.byte	0x02, 0x4a
	.zero		1
	.zero		1


	//----- nvinfo : EIATTR_EXIT_INSTR_OFFSETS
	.align		4
        /*0028*/ 	.byte	0x04, 0x1c
        /*002a*/ 	.short	(.L_592 - .L_591)


	//   ....[0]....
.L_591:
        /*002c*/ 	.word	0x00000010


	//----- nvinfo : EIATTR_MAX_THREADS
	.align		4
.L_592:
        /*0030*/ 	.byte	0x04, 0x05
        /*0032*/ 	.short	(.L_594 - .L_593)
.L_593:
        /*0034*/ 	.word	0x00000180
        /*0038*/ 	.word	0x00000001
        /*003c*/ 	.word	0x00000001


	//----- nvinfo : EIATTR_CBANK_PARAM_SIZE
	.align		4
.L_594:
        /*0040*/ 	.byte	0x03, 0x19
        /*0042*/ 	.short	0x0b80


	//----- nvinfo : EIATTR_PARAM_CBANK
	.align		4
        /*0044*/ 	.byte	0x04, 0x0a
        /*0046*/ 	.short	(.L_596 - .L_595)
	.align		4
.L_595:
        /*0048*/ 	.word	index@(.nv.constant0._ZN7cutlass13device_kernelIN5flash11enable_sm90INS1_16FlashAttnFwdSm90INS1_25CollectiveMainloopFwdSm90ILi2EN4cute5tupleIJNS5_1CILi1EEES8_S8_EEENS6_IJNS7_ILi128EEESA_SA_EEELi128ENS_10bfloat16_tEfNS_4arch4Sm90ELb0ELb1ELb0ELb0ELb0ELb0ELb0ELb1ELb1ELb0ELb0ELb0EEENS1_21CollectiveEpilogueFwdISB_S9_SC_SE_Li256ELb0ELb0ELb0ELb0EEENS1_30DynamicPersistentTileSchedulerILi256ELi32ELb0ELb0ELb1EEEEEEEEEvNT_6ParamsE)
        /*004c*/ 	.short	0x0380
        /*004e*/ 	.short	0x0b80


	//----- nvinfo : EIATTR_SW_WAR
	.align		4
.L_596:
        /*0050*/ 	.byte	0x04, 0x36
        /*0052*/ 	.short	(.L_598 - .L_597)
.L_597:
        /*0054*/ 	.word	0x00000008
.L_598:


//--------------------- .nv.info._ZN7cutlass13device_kernelIN5flash11enable_sm90INS1_16FlashAttnFwdSm90INS1_25CollectiveMainloopFwdSm90ILi2EN4cute5tupleIJNS5_1CILi1EEES8_S8_EEENS6_IJNS7_ILi128EEESA_SA_EEELi128ENS_10bfloat16_tEfNS_4arch4Sm90ELb0ELb1ELb0ELb1ELb0ELb0ELb0ELb1ELb1ELb0ELb0ELb0EEENS1_21CollectiveEpilogueFwdISB_S9_SC_SE_Li256ELb1ELb0ELb0ELb0EEENS1_36VarlenDynamicPersistentTileSchedulerILi128ELi128ELi256ELi32ELb0ELb0ELb1ELb1ELb0ELb1EEEEEEEEEvNT_6ParamsE --------------------------
	.section	.nv.info._ZN7cutlass13device_kernelIN5flash11enable_sm90INS1_16FlashAttnFwdSm90INS1_25CollectiveMainloopFwdSm90ILi2EN4cute5tupleIJNS5_1CILi1EEES8_S8_EEENS6_IJNS7_ILi128EEESA_SA_EEELi128ENS_10bfloat16_tEfNS_4arch4Sm90ELb0ELb1ELb0ELb1ELb0ELb0ELb0ELb1ELb1ELb0ELb0ELb0EEENS1_21CollectiveEpilogueFwdISB_S9_SC_SE_Li256ELb1ELb0ELb0ELb0EEENS1_36VarlenDynamicPersistentTileSchedulerILi128ELi128ELi256ELi32ELb0ELb0ELb1ELb1ELb0ELb1EEEEEEEEEvNT_6ParamsE,"",@"SHT_CUDA_INFO"
	.sectionflags	@""
	.align	4


	//----- nvinfo : EIATTR_CUDA_API_VERSION
	.align		4
        /*0000*/ 	.byte	0x04, 0x37
        /*0002*/ 	.short	(.L_600 - .L_599)
.L_599:
        /*0004*/ 	.word	0x00000082


	//----- nvinfo : EIATTR_KPARAM_INFO
	.align		4
.L_600:
        /*0008*/ 	.byte	0x04, 0x17
        /*000a*/ 	.short	(.L_602 - .L_601)
.L_601:
        /*000c*/ 	.word	0x00000000
        /*0010*/ 	.short	0x0000
        /*0012*/ 	.short	0x0000
        /*0014*/ 	.byte	0x00, 0xf0, 0x01, 0x28


	//----- nvinfo : EIATTR_SPARSE_MMA_MASK
	.align		4
.L_602:
        /*0018*/ 	.byte	0x03, 0x50
        /*001a*/ 	.short	0x0000


	//----- nvinfo : EIATTR_MAXREG_COUNT
	.align		4
        /*001c*/ 	.byte	0x03, 0x1b
        /*001e*/ 	.short	0x00a8


	//----- nvinfo : EIATTR_MERCURY_ISA_VERSION
	.align		4
        /*0020*/ 	.byte	0x03, 0x5f
        /*0022*/ 	.short	0x0101


	//----- nvinfo : EIATTR_VRC_CTA_INIT_COUNT
	.align		4
        /*0024*/ 	.byte	0x02, 0x4a
	.zero		1
	.zero		1


	//----- nvinfo : EIATTR_EXIT_INSTR_OFFSETS
	.align		4
        /*0028*/ 	.byte	0x04, 0x1c
        /*002a*/ 	.short	(.L_604 - .L_603)


	//   ....[0]....
.L_603:
        /*002c*/ 	.word	0x00000010


	//----- nvinfo : EIATTR_MAX_THREADS
	.align		4
.L_604:
        /*0030*/ 	.byte	0x04, 0x05
        /*0032*/ 	.short	(.L_606 - .L_605)
.L_605:
        /*0034*/ 	.word	0x00000180
        /*0038*/ 	.word	0x00000001
        /*003c*/ 	.word	0x00000001


	//----- nvinfo : EIATTR_CBANK_PARAM_SIZE
	.align		4
.L_606:
        /*0040*/ 	.byte	0x03, 0x19
        /*0042*/ 	.short	0x0a00


	//----- nvinfo : EIATTR_PARAM_CBANK
	.align		4
        /*0044*/ 	.byte	0x04, 0x0a
        /*0046*/ 	.short	(.L_608 - .L_607)
	.align		4
.L_607:
        /*0048*/ 	.word	index@(.nv.constant0._ZN7cutlass13device_kernelIN5flash11enable_sm90INS1_16FlashAttnFwdSm90INS1_25CollectiveMainloopFwdSm90ILi2EN4cute5tupleIJNS5_1CILi1EEES8_S8_EEENS6_IJNS7_ILi128EEESA_SA_EEELi128ENS_10bfloat16_tEfNS_4arch4Sm90ELb0ELb1ELb0ELb1ELb0ELb0ELb0ELb1ELb1ELb0ELb0ELb0EEENS1_21CollectiveEpilogueFwdISB_S9_SC_SE_Li256ELb1ELb0ELb0ELb0EEENS1_36VarlenDynamicPersistentTileSchedulerILi128ELi128ELi256ELi32ELb0ELb0ELb1ELb1ELb0ELb1EEEEEEEEEvNT_6ParamsE)
        /*004c*/ 	.short	0x0380
        /*004e*/ 	.short	0x0a00


	//----- nvinfo : EIATTR_SW_WAR
	.align		4
.L_608:
        /*0050*/ 	.byte	0x04, 0x36
        /*0052*/ 	.short	(.L_610 - .L_609)
.L_609:
        /*0054*/ 	.word	0x00000008
.L_610:


//--------------------- .nv.info._ZN7cutlass13device_kernelIN5flash11enable_sm90INS1_16FlashAttnFwdSm90INS1_25CollectiveMainloopFwdSm90ILi2EN4cute5tupleIJNS5_1CILi1EEES8_S8_EEENS6_IJNS7_ILi128EEESA_SA_EEELi128ENS_10bfloat16_tEfNS_4arch4Sm90ELb0ELb1ELb0ELb1ELb0ELb1ELb0ELb1ELb1ELb0ELb0ELb0EEENS1_21CollectiveEpilogueFwdISB_S9_SC_SE_Li256ELb1ELb0ELb0ELb0EEENS1_36VarlenDynamicPersistentTileSchedulerILi128ELi128ELi256ELi32ELb0ELb0ELb1ELb1ELb0ELb1EEEEEEEEEvNT_6ParamsE --------------------------
	.section	.nv.info._ZN7cutlass13device_kernelIN5flash11enable_sm90INS1_16FlashAttnFwdSm90INS1_25CollectiveMainloopFwdSm90ILi2EN4cute5tupleIJNS5_1CILi1EEES8_S8_EEENS6_IJNS7_ILi128EEESA_SA_EEELi128ENS_10bfloat16_tEfNS_4arch4Sm90ELb0ELb1ELb0ELb1ELb0ELb1ELb0ELb1ELb1ELb0ELb0ELb0EEENS1_21CollectiveEpilogueFwdISB_S9_SC_SE_Li256ELb1ELb0ELb0ELb0EEENS1_36VarlenDynamicPersistentTileSchedulerILi128ELi128ELi256ELi32ELb0ELb0ELb1ELb1ELb0ELb1EEEEEEEEEvNT_6ParamsE,"",@"SHT_CUDA_INFO"
	.sectionflags	@""
	.align	4


	//----- nvinfo : EIATTR_CUDA_API_VERSION
	.align		4
        /*0000*/ 	.byte	0x04, 0x37
        /*0002*/ 	.short	(.L_612 - .L_611)
.L_611:
        /*0004*/ 	.word	0x00000082


	//----- nvinfo : EIATTR_KPARAM_INFO
	.align		4
.L_612:
        /*0008*/ 	.byte	0x04, 0x17
        /*000a*/ 	.short	(.L_614 - .L_613)
.L_613:
        /*000c*/ 	.word	0x00000000
        /*0010*/ 	.short	0x0000
        /*0012*/ 	.short	0x0000
        /*0014*/ 	.byte	0x00, 0xf0, 0x01, 0x28


	//----- nvinfo : EIATTR_SPARSE_MMA_MASK
	.align		4
.L_614:
        /*0018*/ 	.byte	0x03, 0x50
        /*001a*/ 	.short	0x0000


	//----- nvinfo : EIATTR_MAXREG_COUNT
	.align		4
        /*001c*/ 	.byte	0x03, 0x1b
        /*001e*/ 	.short	0x00a8


	//----- nvinfo : EIATTR_MERCURY_ISA_VERSION
	.align		4
        /*0020*/ 	.byte	0x03, 0x5f
        /*0022*/ 	.short	0x0101


	//----- nvinfo : EIATTR_VRC_CTA_INIT_COUNT
	.align		4
        /*0024*/ 	.byte	0x02, 0x4a
	.zero		1
	.zero		1


	//----- nvinfo : EIATTR_EXIT_INSTR_OFFSETS
	.align		4
        /*0028*/ 	.byte	0x04, 0x1c
        /*002a*/ 	.short	(.L_616 - .L_615)


	//   ....[0]....
.L_615:
        /*002c*/ 	.word	0x00000010


	//----- nvinfo : EIATTR_MAX_THREADS
	.align		4
.L_616:
        /*0030*/ 	.byte	0x04, 0x05
        /*0032*/ 	.short	(.L_618 - .L_617)
.L_617:
        /*0034*/ 	.word	0x00000180
        /*0038*/ 	.word	0x00000001
        /*003c*/ 	.word	0x00000001


	//----- nvinfo : EIATTR_CBANK_PARAM_SIZE
	.align		4
.L_618:
        /*0040*/ 	.byte	0x03, 0x19
        /*0042*/ 	.short	0x0a00


	//----- nvinfo : EIATTR_PARAM_CBANK
	.align		4
        /*0044*/ 	.byte	0x04, 0x0a
        /*0046*/ 	.short	(.L_620 - .L_619)
	.align		4
.L_619:
        /*0048*/ 	.word	index@(.nv.constant0._ZN7cutlass13device_kernelIN5flash11enable_sm90INS1_16FlashAttnFwdSm90INS1_25CollectiveMainloopFwdSm90ILi2EN4cute5tupleIJNS5_1CILi1EEES8_S8_EEENS6_IJNS7_ILi128EEESA_SA_EEELi128ENS_10bfloat16_tEfNS_4arch4Sm90ELb0ELb1ELb0ELb1ELb0ELb1ELb0ELb1ELb1ELb0ELb0ELb0EEENS1_21CollectiveEpilogueFwdISB_S9_SC_SE_Li256ELb1ELb0ELb0ELb0EEENS1_36VarlenDynamicPersistentTileSchedulerILi128ELi128ELi256ELi32ELb0ELb0ELb1ELb1ELb0ELb1EEEEEEEEEvNT_6ParamsE)
        /*004c*/ 	.short	0x0380
        /*004e*/ 	.short	0x0a00


	//----- nvinfo : EIATTR_SW_WAR
	.align		4
.L_620:
        /*0050*/ 	.byte	0x04, 0x36
        /*0052*/ 	.short	(.L_622 - .L_621)
.L_621:
        /*0054*/ 	.word	0x00000008
.L_622:


//--------------------- .nv.info._ZN7cutlass13device_kernelIN5flash11enable_sm90INS1_16FlashAttnFwdSm90INS1_25CollectiveMainloopFwdSm90ILi2EN4cute5tupleIJNS5_1CILi1EEES8_S8_EEENS6_IJNS7_ILi128EEESA_SA_EEELi128ENS_10bfloat16_tEfNS_4arch4Sm90ELb1ELb0ELb0ELb0ELb0ELb0ELb0ELb1ELb1ELb0ELb0ELb0EEENS1_21CollectiveEpilogueFwdISB_S9_SC_SE_Li256ELb0ELb0ELb0ELb0EEENS1_30DynamicPersistentTileSchedulerILi256ELi32ELb0ELb0ELb1EEEEEEEEEvNT_6ParamsE --------------------------
	.section	.nv.info._ZN7cutlass13device_kernelIN5flash11enable_sm90INS1_16FlashAttnFwdSm90INS1_25CollectiveMainloopFwdSm90ILi2EN4cute5tupleIJNS5_1CILi1EEES8_S8_EEENS6_IJNS7_ILi128EEESA_SA_EEELi128ENS_10bfloat16_tEfNS_4arch4Sm90ELb1ELb0ELb0ELb0ELb0ELb0ELb0ELb1ELb1ELb0ELb0ELb0EEENS1_21CollectiveEpilogueFwdISB_S9_SC_SE_Li256ELb0ELb0ELb0ELb0EEENS1_30DynamicPersistentTileSchedulerILi256ELi32ELb0ELb0ELb1EEEEEEEEEvNT_6ParamsE,"",@"SHT_CUDA_INFO"
	.sectionflags	@""
	.align	4


	//----- nvinfo : EIATTR_CUDA_API_VERSION
	.align		4
        /*0000*/ 	.byte	0x04, 0x37
        /*0002*/ 	.short	(.L_624 - .L_623)
.L_623:
        /*0004*/ 	.word	0x00000082


	//----- nvinfo : EIATTR_KPARAM_INFO
	.align		4
.L_624:
        /*0008*/ 	.byte	0x04, 0x17
        /*000a*/ 	.short	(.L_626 - .L_625)
.L_625:
        /*000c*/ 	.word	0x00000000
        /*0010*/ 	.short	0x0000
        /*0012*/ 	.short	0x0000
        /*0014*/ 	.byte	0x00, 0xf0, 0x01, 0x2e


	//----- nvinfo : EIATTR_SPARSE_MMA_MASK
	.align		4
.L_626:
        /*0018*/ 	.byte	0x03, 0x50
        /*001a*/ 	.short	0x0000


	//----- nvinfo : EIATTR_MAXREG_COUNT
	.align		4
        /*001c*/ 	.byte	0x03, 0x1b
        /*001e*/ 	.short	0x00a8


	//----- nvinfo : EIATTR_MERCURY_ISA_VERSION
	.align		4
        /*0020*/ 	.byte	0x03, 0x5f
        /*0022*/ 	.short	0x0101


	//----- nvinfo : EIATTR_VRC_CTA_INIT_COUNT
	.align		4
        /*0024*/ 	.byte	0x02, 0x4a
	.zero		1
	.zero		1


	//----- nvinfo : EIATTR_EXIT_INSTR_OFFSETS
	.align		4
        /*0028*/ 	.byte	0x04, 0x1c
        /*002a*/ 	.short	(.L_628 - .L_627)


	//   ....[0]....
.L_627:
        /*002c*/ 	.word	0x00000010


	//----- nvinfo : EIATTR_MAX_THREADS
	.align		4
.L_628:
        /*0030*/ 	.byte	0x04, 0x05
        /*0032*/ 	.short	(.L_630 - .L_629)
.L_629:
        /*0034*/ 	.word	0x00000180
        /*0038*/ 	.word	0x00000001
        /*003c*/ 	.word	0x00000001


	//----- nvinfo : EIATTR_CBANK_PARAM_SIZE
	.align		4
.L_630:
        /*0040*/ 	.byte	0x03, 0x19
        /*0042*/ 	.short	0x0b80


	//----- nvinfo : EIATTR_PARAM_CBANK
	.align		4
        /*0044*/ 	.byte	0x04, 0x0a
        /*0046*/ 	.short	(.L_632 - .L_631)
	.align		4
.L_631:
        /*0048*/ 	.word	index@(.nv.constant0._ZN7cutlass13device_kernelIN5flash11enable_sm90INS1_16FlashAttnFwdSm90INS1_25CollectiveMainloopFwdSm90ILi2EN4cute5tupleIJNS5_1CILi1EEES8_S8_EEENS6_IJNS7_ILi128EEESA_SA_EEELi128ENS_10bfloat16_tEfNS_4arch4Sm90ELb1ELb0ELb0ELb0ELb0ELb0ELb0ELb1ELb1ELb0ELb0ELb0EEENS1_21CollectiveEpilogueFwdISB_S9_SC_SE_Li256ELb0ELb0ELb0ELb0EEENS1_30DynamicPersistentTileSchedulerILi256ELi32ELb0ELb0ELb1EEEEEEEEEvNT_6ParamsE)
        /*004c*/ 	.short	0x0380
        /*004e*/ 	.short	0x0b80


	//----- nvinfo : EIATTR_SW_WAR
	.align		4
.L_632:
        /*0050*/ 	.byte	0x04, 0x36
        /*0052*/ 	.short	(.L_634 - .L_633)
.L_633:
        /*0054*/ 	.word	0x00000008
.L_634:


//--------------------- .nv.info._ZN7cutlass13device_kernelIN5flash11enable_sm90INS1_16FlashAttnFwdSm90INS1_25CollectiveMainloopFwdSm90ILi2EN4cute5tupleIJNS5_1CILi1EEES8_S8_EEENS6_IJNS7_ILi128EEESA_SA_EEELi128ENS_10bfloat16_tEfNS_4arch4Sm90ELb1ELb0ELb0ELb1ELb0ELb0ELb0ELb1ELb1ELb0ELb0ELb0EEENS1_21CollectiveEpilogueFwdISB_S9_SC_SE_Li256ELb1ELb0ELb0ELb0EEENS1_36VarlenDynamicPersistentTileSchedulerILi128ELi128ELi256ELi32ELb0ELb0ELb1ELb1ELb1ELb1EEEEEEEEEvNT_6ParamsE --------------------------
	.section	.nv.info._ZN7cutlass13device_kernelIN5flash11enable_sm90INS1_16FlashAttnFwdSm90INS1_25CollectiveMainloopFwdSm90ILi2EN4cute5tupleIJNS5_1CILi1EEES8_S8_EEENS6_IJNS7_ILi128EEESA_SA_EEELi128ENS_10bfloat16_tEfNS_4arch4Sm90ELb1ELb0ELb0ELb1ELb0ELb0ELb0ELb1ELb1ELb0ELb0ELb0EEENS1_21CollectiveEpilogueFwdISB_S9_SC_SE_Li256ELb1ELb0ELb0ELb0EEENS1_36VarlenDynamicPersistentTileSchedulerILi128ELi128ELi256ELi32ELb0ELb0ELb1ELb1ELb1ELb1EEEEEEEEEvNT_6ParamsE,"",@"SHT_CUDA_INFO"
	.sectionflags	@""
	.align	4


	//----- nvinfo : EIATTR_CUDA_API_VERSION
	.align		4
        /*0000*/ 	.byte	0x04, 0x37
        /*0002*/ 	.short	(.L_636 - .L_635)
.L_635:
        /*0004*/ 	.word	0x00000082


	//----- nvinfo : EIATTR_KPARAM_INFO
	.align		4
.L_636:
        /*0008*/ 	.byte	0x04, 0x17
        /*000a*/ 	.short	(.L_638 - .L_637)
.L_637:
        /*000c*/ 	.word	0x00000000
        /*0010*/ 	.short	0x0000
        /*0012*/ 	.short	0x0000
        /*0014*/ 	.byte	0x00, 0xf0, 0x01, 0x28


	//----- nvinfo : EIATTR_SPARSE_MMA_MASK
	.align		4
.L_638:
        /*0018*/ 	.byte	0x03, 0x50
        /*001a*/ 	.short	0x0000


	//----- nvinfo : EIATTR_MAXREG_COUNT
	.align		4
        /*001c*/ 	.byte	0x03, 0x1b
        /*001e*/ 	.short	0x00a8


	//----- nvinfo : EIATTR_MERCURY_ISA_VERSION
	.align		4
        /*0020*/ 	.byte	0x03, 0x5f
        /*0022*/ 	.short	0x0101


	//----- nvinfo : EIATTR_VRC_CTA_INIT_COUNT
	.align		4
        /*0024*/ 	.byte	0x02, 0x4a
	.zero		1
	.zero		1


	//----- nvinfo : EIATTR_EXIT_INSTR_OFFSETS
	.align		4
        /*0028*/ 	.byte	0x04, 0x1c
        /*002a*/ 	.short	(.L_640 - .L_639)


	//   ....[0]....
.L_639:
        /*002c*/ 	.word	0x00000010


	//----- nvinfo : EIATTR_MAX_THREADS
	.align		4
.L_640:
        /*0030*/ 	.byte	0x04, 0x05
        /*0032*/ 	.short	(.L_642 - .L_641)
.L_641:
        /*0034*/ 	.word	0x00000180
        /*0038*/ 	.word	0x00000001
        /*003c*/ 	.word	0x00000001


	//----- nvinfo : EIATTR_CBANK_PARAM_SIZE
	.align		4
.L_642:
        /*0040*/ 	.byte	0x03, 0x19
        /*0042*/ 	.short	0x0a00


	//----- nvinfo : EIATTR_PARAM_CBANK
	.align		4
        /*0044*/ 	.byte	0x04, 0x0a
        /*0046*/ 	.short	(.L_644 - .L_643)
	.align		4
.L_643:
        /*0048*/ 	.word	index@(.nv.constant0._ZN7cutlass13device_kernelIN5flash11enable_sm90INS1_16FlashAttnFwdSm90INS1_25CollectiveMainloopFwdSm90ILi2EN4cute5tupleIJNS5_1CILi1EEES8_S8_EEENS6_IJNS7_ILi128EEESA_SA_EEELi128ENS_10bfloat16_tEfNS_4arch4Sm90ELb1ELb0ELb0ELb1ELb0ELb0ELb0ELb1ELb1ELb0ELb0ELb0EEENS1_21CollectiveEpilogueFwdISB_S9_SC_SE_Li256ELb1ELb0ELb0ELb0EEENS1_36VarlenDynamicPersistentTileSchedulerILi128ELi128ELi256ELi32ELb0ELb0ELb1ELb1ELb1ELb1EEEEEEEEEvNT_6ParamsE)
        /*004c*/ 	.short	0x0380
        /*004e*/ 	.short	0x0a00


	//----- nvinfo : EIATTR_SW_WAR
	.align		4
.L_644:
        /*0050*/ 	.byte	0x04, 0x36
        /*0052*/ 	.short	(.L_646 - .L_645)
.L_645:
        /*0054*/ 	.word	0x00000008
.L_646:


//--------------------- .nv.info._ZN7cutlass13device_kernelIN5flash11enable_sm90INS1_16FlashAttnFwdSm90INS1_25CollectiveMainloopFwdSm90ILi2EN4cute5tupleIJNS5_1CILi1EEES8_S8_EEENS6_IJNS7_ILi128EEESA_SA_EEELi128ENS_10bfloat16_tEfNS_4arch4Sm90ELb1ELb0ELb0ELb1ELb0ELb1ELb0ELb1ELb1ELb0ELb0ELb0EEENS1_21CollectiveEpilogueFwdISB_S9_SC_SE_Li256ELb1ELb0ELb0ELb0EEENS1_36VarlenDynamicPersistentTileSchedulerILi128ELi128ELi256ELi32ELb0ELb0ELb1ELb1ELb1ELb1EEEEEEEEEvNT_6ParamsE --------------------------
	.section	.nv.info._ZN7cutlass13device_kernelIN5flash11enable_sm90INS1_16FlashAttnFwdSm90INS1_25CollectiveMainloopFwdSm90ILi2EN4cute5tupleIJNS5_1CILi1EEES8_S8_EEENS6_IJNS7_ILi128EEESA_SA_EEELi128ENS_10bfloat16_tEfNS_4arch4Sm90ELb1ELb0ELb0ELb1ELb0ELb1ELb0ELb1ELb1ELb0ELb0ELb0EEENS1_21CollectiveEpilogueFwdISB_S9_SC_SE_Li256ELb1ELb0ELb0ELb0EEENS1_36VarlenDynamicPersistentTileSchedulerILi128ELi128ELi256ELi32ELb0ELb0ELb1ELb1ELb1ELb1EEEEEEEEEvNT_6ParamsE,"",@"SHT_CUDA_INFO"
	.sectionflags	@""
	.align	4


	//----- nvinfo : EIATTR_CUDA_API_VERSION
	.align		4
        /*0000*/ 	.byte	0x04, 0x37
        /*0002*/ 	.short	(.L_648 - .L_647)
.L_647:
        /*0004*/ 	.word	0x00000082


	//----- nvinfo : EIATTR_KPARAM_INFO
	.align		4
.L_648:
        /*0008*/ 	.byte	0x04, 0x17
        /*000a*/ 	.short	(.L_650 - .L_649)
.L_649:
        /*000c*/ 	.word	0x00000000
        /*0010*/ 	.short	0x0000
        /*0012*/ 	.short	0x0000
        /*0014*/ 	.byte	0x00, 0xf0, 0x01, 0x28


	//----- nvinfo : EIATTR_SPARSE_MMA_MASK
	.align		4
.L_650:
        /*0018*/ 	.byte	0x03, 0x50
        /*001a*/ 	.short	0x0000


	//----- nvinfo : EIATTR_MAXREG_COUNT
	.align		4
        /*001c*/ 	.byte	0x03, 0x1b
        /*001e*/ 	.short	0x00a8


	//----- nvinfo : EIATTR_MERCURY_ISA_VERSION
	.align		4
        /*0020*/ 	.byte	0x03, 0x5f
        /*0022*/ 	.short	0x0101


	//----- nvinfo : EIATTR_VRC_CTA_INIT_COUNT
	.align		4
        /*0024*/ 	.byte	0x02, 0x4a
	.zero		1
	.zero		1


	//----- nvinfo : EIATTR_EXIT_INSTR_OFFSETS
	.align		4
        /*0028*/ 	.byte	0x04, 0x1c
        /*002a*/ 	.short	(.L_652 - .L_651)


	//   ....[0]....
.L_651:
        /*002c*/ 	.word	0x00000010


	//----- nvinfo : EIATTR_MAX_THREADS
	.align		4
.L_652:
        /*0030*/ 	.byte	0x04, 0x05
        /*0032*/ 	.short	(.L_654 - .L_653)
.L_653:
        /*0034*/ 	.word	0x00000180
        /*0038*/ 	.word	0x00000001
        /*003c*/ 	.word	0x00000001


	//----- nvinfo : EIATTR_CBANK_PARAM_SIZE
	.align		4
.L_654:
        /*0040*/ 	.byte	0x03, 0x19
        /*0042*/ 	.short	0x0a00


	//----- nvinfo : EIATTR_PARAM_CBANK
	.align		4
        /*0044*/ 	.byte	0x04, 0x0a
        /*0046*/ 	.short	(.L_656 - .L_655)
	.align		4
.L_655:
        /*0048*/ 	.word	index@(.nv.constant0._ZN7cutlass13device_kernelIN5flash11enable_sm90INS1_16FlashAttnFwdSm90INS1_25CollectiveMainloopFwdSm90ILi2EN4cute5tupleIJNS5_1CILi1EEES8_S8_EEENS6_IJNS7_ILi128EEESA_SA_EEELi128ENS_10bfloat16_tEfNS_4arch4Sm90ELb1ELb0ELb0ELb1ELb0ELb1ELb0ELb1ELb1ELb0ELb0ELb0EEENS1_21CollectiveEpilogueFwdISB_S9_SC_SE_Li256ELb1ELb0ELb0ELb0EEENS1_36VarlenDynamicPersistentTileSchedulerILi128ELi128ELi256ELi32ELb0ELb0ELb1ELb1ELb1ELb1EEEEEEEEEvNT_6ParamsE)
        /*004c*/ 	.short	0x0380
        /*004e*/ 	.short	0x0a00


	//----- nvinfo : EIATTR_SW_WAR
	.align		4
.L_656:
        /*0050*/ 	.byte	0x04, 0x36
        /*0052*/ 	.short	(.L_658 - .L_657)
.L_657:
        /*0054*/ 	.word	0x00000008
.L_658:


//--------------------- .nv.info._ZN7cutlass13device_kernelIN5flash11enable_sm90INS1_16FlashAttnFwdSm90INS1_25CollectiveMainloopFwdSm90ILi2EN4cute5tupleIJNS5_1CILi1EEES8_S8_EEENS6_IJNS7_ILi192EEENS7_ILi144EEENS7_ILi96EEEEEELi96ENS_10bfloat16_tEfNS_4arch4Sm90ELb0ELb0ELb0ELb0ELb0ELb0ELb0ELb0ELb1ELb0ELb0ELb0EEENS1_21CollectiveEpilogueFwdINS6_IJSA_SC_SB_EEES9_SE_SG_Li384ELb0ELb0ELb0ELb0EEENS1_29StaticPersistentTileSchedulerILb0EEEEEEEEEvNT_6ParamsE --------------------------
	.section	.nv.info._ZN7cutlass13device_kernelIN5flash11enable_sm90INS1_16FlashAttnFwdSm90INS1_25CollectiveMainloopFwdSm90ILi2EN4cute5tupleIJNS5_1CILi1EEES8_S8_EEENS6_IJNS7_ILi192EEENS7_ILi144EEENS7_ILi96EEEEEELi96ENS_10bfloat16_tEfNS_4arch4Sm90ELb0ELb0ELb0ELb0ELb0ELb0ELb0ELb0ELb1ELb0ELb0ELb0EEENS1_21CollectiveEpilogueFwdINS6_IJSA_SC_SB_EEES9_SE_SG_Li384ELb0ELb0ELb0ELb0EEENS1_29StaticPersistentTileSchedulerILb0EEEEEEEEEvNT_6ParamsE,"",@"SHT_CUDA_INFO"
	.sectionflags	@""
	.align	4


	//----- nvinfo : EIATTR_CUDA_API_VERSION
	.align		4
        /*0000*/ 	.byte	0x04, 0x37
        /*0002*/ 	.short	(.L_660 - .L_659)
.L_659:
        /*0004*/ 	.word	0x00000082


	//----- nvinfo : EIATTR_KPARAM_INFO
	.align		4
.L_660:
        /*0008*/ 	.byte	0x04, 0x17
        /*000a*/ 	.short	(.L_662 - .L_661)
.L_661:
        /*000c*/ 	.word	0x00000000
        /*0010*/ 	.short	0x0000
        /*0012*/ 	.short	0x0000
        /*0014*/ 	.byte	0x00, 0xf0, 0x01, 0x2e


	//----- nvinfo : EIATTR_SPARSE_MMA_MASK
	.align		4
.L_662:
        /*0018*/ 	.byte	0x03, 0x50
        /*001a*/ 	.short	0x0000


	//----- nvinfo : EIATTR_MAXREG_COUNT
	.align		4
        /*001c*/ 	.byte	0x03, 0x1b
        /*001e*/ 	.short	0x0080


	//----- nvinfo : EIATTR_MERCURY_ISA_VERSION
	.align		4
        /*0020*/ 	.byte	0x03, 0x5f
        /*0022*/ 	.short	0x0101


	//----- nvinfo : EIATTR_VRC_CTA_INIT_COUNT
	.align		4
        /*0024*/ 	.byte	0x02, 0x4a
	.zero		1
	.zero		1


	//----- nvinfo : EIATTR_EXIT_INSTR_OFFSETS
	.align		4
        /*0028*/ 	.byte	0x04, 0x1c
        /*002a*/ 	.short	(.L_664 - .L_663)


	//   ....[0]....
.L_663:
        /*002c*/ 	.word	0x00000010


	//----- nvinfo : EIATTR_MAX_THREADS
	.align		4
.L_664:
        /*0030*/ 	.byte	0x04, 0x05
        /*0032*/ 	.short	(.L_666 - .L_665)
.L_665:
        /*0034*/ 	.word	0x00000200
        /*0038*/ 	.word	0x00000001
        /*003c*/ 	.word	0x00000001


	//----- nvinfo : EIATTR_CBANK_PARAM_SIZE
	.align		4
.L_666:
        /*0040*/ 	.byte	0x03, 0x19
        /*0042*/ 	.short	0x0b80


	//----- nvinfo : EIATTR_PARAM_CBANK
	.align		4
        /*0044*/ 	.byte	0x04, 0x0a
        /*0046*/ 	.short	(.L_668 - .L_667)
	.align		4
.L_667:
        /*0048*/ 	.word	index@(.nv.constant0._ZN7cutlass13device_kernelIN5flash11enable_sm90INS1_16FlashAttnFwdSm90INS1_25CollectiveMainloopFwdSm90ILi2EN4cute5tupleIJNS5_1CILi1EEES8_S8_EEENS6_IJNS7_ILi192EEENS7_ILi144EEENS7_ILi96EEEEEELi96ENS_10bfloat16_tEfNS_4arch4Sm90ELb0ELb0ELb0ELb0ELb0ELb0ELb0ELb0ELb1ELb0ELb0ELb0EEENS1_21CollectiveEpilogueFwdINS6_IJSA_SC_SB_EEES9_SE_SG_Li384ELb0ELb0ELb0ELb0EEENS1_29StaticPersistentTileSchedulerILb0EEEEEEEEEvNT_6ParamsE)
        /*004c*/ 	.short	0x0380
        /*004e*/ 	.short	0x0b80


	//----- nvinfo : EIATTR_SW_WAR
	.align		4
.L_668:
        /*0050*/ 	.byte	0x04, 0x36
        /*0052*/ 	.short	(.L_670 - .L_669)
.L_669:
        /*0054*/ 	.word	0x00000008
.L_670:


//--------------------- .nv.info._ZN7cutlass13device_kernelIN5flash11enable_sm90INS1_16FlashAttnFwdSm90INS1_25CollectiveMainloopFwdSm90ILi2EN4cute5tupleIJNS5_1CILi1EEES8_S8_EEENS6_IJNS7_ILi192EEENS7_ILi144EEENS7_ILi96EEEEEELi96ENS_10bfloat16_tEfNS_4arch4Sm90ELb0ELb0ELb0ELb1ELb0ELb0ELb0ELb0ELb1ELb0ELb0ELb0EEENS1_21CollectiveEpilogueFwdINS6_IJSA_SC_SB_EEES9_SE_SG_Li384ELb1ELb0ELb0ELb0EEENS1_36VarlenDynamicPersistentTileSchedulerILi192ELi144ELi384ELi32ELb0ELb0ELb1ELb0ELb1ELb1EEEEEEEEEvNT_6ParamsE --------------------------
	.section	.nv.info._ZN7cutlass13device_kernelIN5flash11enable_sm90INS1_16FlashAttnFwdSm90INS1_25CollectiveMainloopFwdSm90ILi2EN4cute5tupleIJNS5_1CILi1EEES8_S8_EEENS6_IJNS7_ILi192EEENS7_ILi144EEENS7_ILi96EEEEEELi96ENS_10bfloat16_tEfNS_4arch4Sm90ELb0ELb0ELb0ELb1ELb0ELb0ELb0ELb0ELb1ELb0ELb0ELb0EEENS1_21CollectiveEpilogueFwdINS6_IJSA_SC_SB_EEES9_SE_SG_Li384ELb1ELb0ELb0ELb0EEENS1_36VarlenDynamicPersistentTileSchedulerILi192ELi144ELi384ELi32ELb0ELb0ELb1ELb0ELb1ELb1EEEEEEEEEvNT_6ParamsE,"",@"SHT_CUDA_INFO"
	.sectionflags	@""
	.align	4


	//----- nvinfo : EIATTR_CUDA_API_VERSION
	.align		4
        /*0000*/ 	.byte	0x04, 0x37
        /*0002*/ 	.short	(.L_672 - .L_671)
.L_671:
        /*0004*/ 	.word	0x00000082


	//----- nvinfo : EIATTR_KPARAM_INFO
	.align		4
.L_672:
        /*0008*/ 	.byte	0x04, 0x17
        /*000a*/ 	.short	(.L_674 - .L_673)
.L_673:
        /*000c*/ 	.word	0x00000000
        /*0010*/ 	.short	0x0000
        /*0012*/ 	.short	0x0000
        /*0014*/ 	.byte	0x00, 0xf0, 0x01, 0x28


	//----- nvinfo : EIATTR_SPARSE_MMA_MASK
	.align		4
.L_674:
        /*0018*/ 	.byte	0x03, 0x50
        /*001a*/ 	.short	0x0000


	//----- nvinfo : EIATTR_MAXREG_COUNT
	.align		4
        /*001c*/ 	.byte	0x03, 0x1b
        /*001e*/ 	.short	0x0080


	//----- nvinfo : EIATTR_MERCURY_ISA_VERSION
	.align		4
        /*0020*/ 	.byte	0x03, 0x5f
        /*0022*/ 	.short	0x0101


	//----- nvinfo : EIATTR_VRC_CTA_INIT_COUNT
	.align		4
        /*0024*/ 	.byte	0x02, 0x4a
	.zero		1
	.zero		1


	//----- nvinfo : EIATTR_EXIT_INSTR_OFFSETS
	.align		4
        /*0028*/ 	.byte	0x04, 0x1c
        /*002a*/ 	.short	(.L_676 - .L_675)


	//   ....[0]....
.L_675:
        /*002c*/ 	.word	0x00000010


	//----- nvinfo : EIATTR_MAX_THREADS
	.align		4
.L_676:
        /*0030*/ 	.byte	0x04, 0x05
        /*0032*/ 	.short	(.L_678 - .L_677)
.L_677:
        /*0034*/ 	.word	0x00000200
        /*0038*/ 	.word	0x00000001
        /*003c*/ 	.word	0x00000001


	//----- nvinfo : EIATTR_CBANK_PARAM_SIZE
	.align		4
.L_678:
        /*0040*/ 	.byte	0x03, 0x19
        /*0042*/ 	.short	0x0a00


	//----- nvinfo : EIATTR_PARAM_CBANK
	.align		4
        /*0044*/ 	.byte	0x04, 0x0a
        /*0046*/ 	.short	(.L_680 - .L_679)
	.align		4
.L_679:
        /*0048*/ 	.word	index@(.nv.constant0._ZN7cutlass13device_kernelIN5flash11enable_sm90INS1_16FlashAttnFwdSm90INS1_25CollectiveMainloopFwdSm90ILi2EN4cute5tupleIJNS5_1CILi1EEES8_S8_EEENS6_IJNS7_ILi192EEENS7_ILi144EEENS7_ILi96EEEEEELi96ENS_10bfloat16_tEfNS_4arch4Sm90ELb0ELb0ELb0ELb1ELb0ELb0ELb0ELb0ELb1ELb0ELb0ELb0EEENS1_21CollectiveEpilogueFwdINS6_IJSA_SC_SB_EEES9_SE_SG_Li384ELb1ELb0ELb0ELb0EEENS1_36VarlenDynamicPersistentTileSchedulerILi192ELi144ELi384ELi32ELb0ELb0ELb1ELb0ELb1ELb1EEEEEEEEEvNT_6ParamsE)
        /*004c*/ 	.short	0x0380
        /*004e*/ 	.short	0x0a00


	//----- nvinfo : EIATTR_SW_WAR
	.align		4
.L_680:
        /*0050*/ 	.byte	0x04, 0x36
        /*0052*/ 	.short	(.L_682 - .L_681)
.L_681:
        /*0054*/ 	.word	0x00000008
.L_682:


//--------------------- .nv.info._ZN7cutlass13device_kernelIN5flash11enable_sm90INS1_16FlashAttnFwdSm90INS1_25CollectiveMainloopFwdSm90ILi2EN4cute5tupleIJNS5_1CILi1EEES8_S8_EEENS6_IJNS7_ILi192EEENS7_ILi144EEENS7_ILi96EEEEEELi96ENS_10bfloat16_tEfNS_4arch4Sm90ELb0ELb0ELb0ELb1ELb0ELb1ELb0ELb0ELb1ELb0ELb0ELb0EEENS1_21CollectiveEpilogueFwdINS6_IJSA_SC_SB_EEES9_SE_SG_Li384ELb1ELb0ELb0ELb0EEENS1_36VarlenDynamicPersistentTileSchedulerILi192ELi144ELi384ELi32ELb0ELb0ELb1ELb0ELb1ELb1EEEEEEEEEvNT_6ParamsE --------------------------
	.section	.nv.info._ZN7cutlass13device_kernelIN5flash11enable_sm90INS1_16FlashAttnFwdSm90INS1_25CollectiveMainloopFwdSm90ILi2EN4cute5tupleIJNS5_1CILi1EEES8_S8_EEENS6_IJNS7_ILi192EEENS7_ILi144EEENS7_ILi96EEEEEELi96ENS_10bfloat16_tEfNS_4arch4Sm90ELb0ELb0ELb0ELb1ELb0ELb1ELb0ELb0ELb1ELb0ELb0ELb0EEENS1_21CollectiveEpilogueFwdINS6_IJSA_SC_SB_EEES9_SE_SG_Li384ELb1ELb0ELb0ELb0EEENS1_36VarlenDynamicPersistentTileSchedulerILi192ELi144ELi384ELi32ELb0ELb0ELb1ELb0ELb1ELb1EEEEEEEEEvNT_6ParamsE,"",@"SHT_CUDA_INFO"
	.sectionflags	@""
	.align	4


	//----- nvinfo : EIATTR_CUDA_API_VERSION
	.align		4
        /*0000*/ 	.byte	0x04, 0x37
        /*0002*/ 	.short	(.L_684 - .L_683)
.L_683:
        /*0004*/ 	.word	0x00000082


	//----- nvinfo : EIATTR_KPARAM_INFO
	.align		4
.L_684:
        /*0008*/ 	.byte	0x04, 0x17
        /*000a*/ 	.short	(.L_686 - .L_685)
.L_685:
        /*000c*/ 	.word	0x00000000
        /*0010*/ 	.short	0x0000
        /*0012*/ 	.short	0x0000
        /*0014*/ 	.byte	0x00, 0xf0, 0x01, 0x28


	//----- nvinfo : EIATTR_SPARSE_MMA_MASK
	.align		4
.L_686:
        /*0018*/ 	.byte	0x03, 0x50
        /*001a*/ 	.short	0x0000


	//----- nvinfo : EIATTR_MAXREG_COUNT
	.align		4
        /*001c*/ 	.byte	0x03, 0x1b
        /*001e*/ 	.short	0x0080


	//----- nvinfo : EIATTR_MERCURY_ISA_VERSION
	.align		4
        /*0020*/ 	.byte	0x03, 0x5f
        /*0022*/ 	.short	0x0101


	//----- nvinfo : EIATTR_VRC_CTA_INIT_COUNT
	.align		4
        /*0024*/ 	.byte	0x02, 0x4a
	.zero		1
	.zero		1


	//----- nvinfo : EIATTR_EXIT_INSTR_OFFSETS
	.align		4
        /*0028*/ 	.byte	0x04, 0x1c
        /*002a*/ 	.short	(.L_688 - .L_687)


	//   ....[0]....
.L_687:
        /*002c*/ 	.word	0x00000010


	//----- nvinfo : EIATTR_MAX_THREADS
	.align		4
.L_688:
        /*0030*/ 	.byte	0x04, 0x05
        /*0032*/ 	.short	(.L_690 - .L_689)
.L_689:
        /*0034*/ 	.word	0x00000200
        /*0038*/ 	.word	0x00000001
        /*003c*/ 	.word	0x00000001


	//----- nvinfo : EIATTR_CBANK_PARAM_SIZE
	.align		4
.L_690:
        /*0040*/ 	.byte	0x03, 0x19
        /*0042*/ 	.short	0x0a00


	//----- nvinfo : EIATTR_PARAM_CBANK
	.align		4
        /*0044*/ 	.byte	0x04, 0x0a
        /*0046*/ 	.short	(.L_692 - .L_691)
	.align		4
.L_691:
        /*0048*/ 	.word	index@(.nv.constant0._ZN7cutlass13device_kernelIN5flash11enable_sm90INS1_16FlashAttnFwdSm90INS1_25CollectiveMainloopFwdSm90ILi2EN4cute5tupleIJNS5_1CILi1EEES8_S8_EEENS6_IJNS7_ILi192EEENS7_ILi144EEENS7_ILi96EEEEEELi96ENS_10bfloat16_tEfNS_4arch4Sm90ELb0ELb0ELb0ELb1ELb0ELb1ELb0ELb0ELb1ELb0ELb0ELb0EEENS1_21CollectiveEpilogueFwdINS6_IJSA_SC_SB_EEES9_SE_SG_Li384ELb1ELb0ELb0ELb0EEENS1_36VarlenDynamicPersistentTileSchedulerILi192ELi144ELi384ELi32ELb0ELb0ELb1ELb0ELb1ELb1EEEEEEEEEvNT_6ParamsE)
        /*004c*/ 	.short	0x0380
        /*004e*/ 	.short	0x0a00


	//----- nvinfo : EIATTR_SW_WAR
	.align		4
.L_692:
        /*0050*/ 	.byte	0x04, 0x36
        /*0052*/ 	.short	(.L_694 - .L_693)
.L_693:
        /*0054*/ 	.word	0x00000008
.L_694:


//--------------------- .nv.info._ZN7cutlass13device_kernelIN5flash11enable_sm90INS1_16FlashAttnFwdSm90INS1_25CollectiveMainloopFwdSm90ILi2EN4cute5tupleIJNS5_1CILi1EEES8_S8_EEENS6_IJNS7_ILi192EEENS7_ILi128EEENS7_ILi96EEEEEELi96ENS_10bfloat16_tEfNS_4arch4Sm90ELb0ELb1ELb0ELb0ELb0ELb0ELb0ELb0ELb1ELb0ELb0ELb0EEENS1_21CollectiveEpilogueFwdINS6_IJSA_SC_SB_EEES9_SE_SG_Li384ELb0ELb0ELb0ELb0EEENS1_30DynamicPersistentTileSchedulerILi384ELi32ELb0ELb0ELb1EEEEEEEEEvNT_6ParamsE --------------------------
	.section	.nv.info._ZN7cutlass13device_kernelIN5flash11enable_sm90INS1_16FlashAttnFwdSm90INS1_25CollectiveMainloopFwdSm90ILi2EN4cute5tupleIJNS5_1CILi1EEES8_S8_EEENS6_IJNS7_ILi192EEENS7_ILi128EEENS7_ILi96EEEEEELi96ENS_10bfloat16_tEfNS_4arch4Sm90ELb0ELb1ELb0ELb0ELb0ELb0ELb0ELb0ELb1ELb0ELb0ELb0EEENS1_21CollectiveEpilogueFwdINS6_IJSA_SC_SB_EEES9_SE_SG_Li384ELb0ELb0ELb0ELb0EEENS1_30DynamicPersistentTileSchedulerILi384ELi32ELb0ELb0ELb1EEEEEEEEEvNT_6ParamsE,"",@"SHT_CUDA_INFO"
	.sectionflags	@""
	.align	4


	//----- nvinfo : EIATTR_CUDA_API_VERSION
	.align		4
        /*0000*/ 	.byte	0x04, 0x37
        /*0002*/ 	.short	(.L_696 - .L_695)
.L_695:
        /*0004*/ 	.word	0x00000082


	//----- nvinfo : EIATTR_KPARAM_INFO
	.align		4
.L_696:
        /*0008*/ 	.byte	0x04, 0x17
        /*000a*/ 	.short	(.L_698 - .L_697)
.L_697:
        /*000c*/ 	.word	0x00000000
        /*0010*/ 	.short	0x0000
        /*0012*/ 	.short	0x0000
        /*0014*/ 	.byte	0x00, 0xf0, 0x01, 0x2e


	//----- nvinfo : EIATTR_SPARSE_MMA_MASK
	.align		4
.L_698:
        /*0018*/ 	.byte	0x03, 0x50
        /*001a*/ 	.short	0x0000


	//----- nvinfo : EIATTR_MAXREG_COUNT
	.align		4
        /*001c*/ 	.byte	0x03, 0x1b
        /*001e*/ 	.short	0x0080


	//----- nvinfo : EIATTR_MERCURY_ISA_VERSION
	.align		4
        /*0020*/ 	.byte	0x03, 0x5f
        /*0022*/ 	.short	0x0101


	//----- nvinfo : EIATTR_VRC_CTA_INIT_COUNT
	.align		4
        /*0024*/ 	.byte	0x02, 0x4a
	.zero		1
	.zero		1


	//----- nvinfo : EIATTR_EXIT_INSTR_OFFSETS
	.align		4
        /*0028*/ 	.byte	0x04, 0x1c
        /*002a*/ 	.short	(.L_700 - .L_699)


	//   ....[0]....
.L_699:
        /*002c*/ 	.word	0x00000010


	//----- nvinfo : EIATTR_MAX_THREADS
	.align		4
.L_700:
        /*0030*/ 	.byte	0x04, 0x05
        /*0032*/ 	.short	(.L_702 - .L_701)
.L_701:
        /*0034*/ 	.word	0x00000200
        /*0038*/ 	.word	0x00000001
        /*003c*/ 	.word	0x00000001


	//----- nvinfo : EIATTR_CBANK_PARAM_SIZE
	.align		4
.L_702:
        /*0040*/ 	.byte	0x03, 0x19
        /*0042*/ 	.short	0x0b80


	//----- nvinfo : EIATTR_PARAM_CBANK
	.align		4
        /*0044*/ 	.byte	0x04, 0x0a
        /*0046*/ 	.short	(.L_704 - .L_703)
	.align		4
.L_703:
        /*0048*/ 	.word	index@(.nv.constant0._ZN7cutlass13device_kernelIN5flash11enable_sm90INS1_16FlashAttnFwdSm90INS1_25CollectiveMainloopFwdSm90ILi2EN4cute5tupleIJNS5_1CILi1EEES8_S8_EEENS6_IJNS7_ILi192EEENS7_ILi128EEENS7_ILi96EEEEEELi96ENS_10bfloat16_tEfNS_4arch4Sm90ELb0ELb1ELb0ELb0ELb0ELb0ELb0ELb0ELb1ELb0ELb0ELb0EEENS1_21CollectiveEpilogueFwdINS6_IJSA_SC_SB_EEES9_SE_SG_Li384ELb0ELb0ELb0ELb0EEENS1_30DynamicPersistentTileSchedulerILi384ELi32ELb0ELb0ELb1EEEEEEEEEvNT_6ParamsE)
        /*004c*/ 	.short	0x0380
        /*004e*/ 	.short	0x0b80


	//----- nvinfo : EIATTR_SW_WAR
	.align		4
.L_704:
        /*0050*/ 	.byte	0x04, 0x36
        /*0052*/ 	.short	(.L_706 - .L_705)
.L_705:
        /*0054*/ 	.word	0x00000008
.L_706:


//--------------------- .nv.info._ZN7cutlass13device_kernelIN5flash11enable_sm90INS1_16FlashAttnFwdSm90INS1_25CollectiveMainloopFwdSm90ILi2EN4cute5tupleIJNS5_1CILi1EEES8_S8_EEENS6_IJNS7_ILi192EEENS7_ILi128EEENS7_ILi96EEEEEELi96ENS_10bfloat16_tEfNS_4arch4Sm90ELb0ELb1ELb0ELb1ELb0ELb0ELb0ELb0ELb1ELb0ELb0ELb0EEENS1_21CollectiveEpilogueFwdINS6_IJSA_SC_SB_EEES9_SE_SG_Li384ELb1ELb0ELb0ELb0EEENS1_36VarlenDynamicPersistentTileSchedulerILi192ELi128ELi384ELi32ELb0ELb0ELb1ELb1ELb0ELb1EEEEEEEEEvNT_6ParamsE --------------------------
	.section	.nv.info._ZN7cutlass13device_kernelIN5flash11enable_sm90INS1_16FlashAttnFwdSm90INS1_25CollectiveMainloopFwdSm90ILi2EN4cute5tupleIJNS5_1CILi1EEES8_S8_EEENS6_IJNS7_ILi192EEENS7_ILi128EEENS7_ILi96EEEEEELi96ENS_10bfloat16_tEfNS_4arch4Sm90ELb0ELb1ELb0ELb1ELb0ELb0ELb0ELb0ELb1ELb0ELb0ELb0EEENS1_21CollectiveEpilogueFwdINS6_IJSA_SC_SB_EEES9_SE_SG_Li384ELb1ELb0ELb0ELb0EEENS1_36VarlenDynamicPersistentTileSchedulerILi192ELi128ELi384ELi32ELb0ELb0ELb1ELb1ELb0ELb1EEEEEEEEEvNT_6ParamsE,"",@"SHT_CUDA_INFO"
	.sectionflags	@""
	.align	4


	//----- nvinfo : EIATTR_CUDA_API_VERSION
	.align		4
        /*0000*/ 	.byte	0x04, 0x37
        /*0002*/ 	.short	(.L_708 - .L_707)
.L_707:
        /*0004*/ 	.word	0x00000082


	//----- nvinfo : EIATTR_KPARAM_INFO
	.align		4
.L_708:
        /*0008*/ 	.byte	0x04, 0x17
        /*000a*/ 	.short	(.L_710 - .L_709)
.L_709:
        /*000c*/ 	.word	0x00000000
        /*0010*/ 	.short	0x0000
        /*0012*/ 	.short	0x0000
        /*0014*/ 	.byte	0x00, 0xf0, 0x01, 0x28


	//----- nvinfo : EIATTR_SPARSE_MMA_MASK
	.align		4
.L_710:
        /*0018*/ 	.byte	0x03, 0x50
        /*001a*/ 	.short	0x0000


	//----- nvinfo : EIATTR_MAXREG_COUNT
	.align		4
        /*001c*/ 	.byte	0x03, 0x1b
        /*001e*/ 	.short	0x0080


	//----- nvinfo : EIATTR_MERCURY_ISA_VERSION
	.align		4
        /*0020*/ 	.byte	0x03, 0x5f
        /*0022*/ 	.short	0x0101


	//----- nvinfo : EIATTR_VRC_CTA_INIT_COUNT
	.align		4
        /*0024*/ 	.byte	0x02, 0x4a
	.zero		1
	.zero		1


	//----- nvinfo : EIATTR_EXIT_INSTR_OFFSETS
	.align		4
        /*0028*/ 	.byte	0x04, 0x1c
        /*002a*/ 	.short	(.L_712 - .L_711)


	//   ....[0]....
.L_711:
        /*002c*/ 	.word	0x00000010


	//----- nvinfo : EIATTR_MAX_THREADS
	.align		4
.L_712:
        /*0030*/ 	.byte	0x04, 0x05
        /*0032*/ 	.short	(.L_714 - .L_713)
.L_713:
        /*0034*/ 	.word	0x00000200
        /*0038*/ 	.word	0x00000001
        /*003c*/ 	.word	0x00000001


	//----- nvinfo : EIATTR_CBANK_PARAM_SIZE
	.align		4
.L_714:
        /*0040*/ 	.byte	0x03, 0x19
        /*0042*/ 	.short	0x0a00


	//----- nvinfo : EIATTR_PARAM_CBANK
	.align		4
        /*0044*/ 	.byte	0x04, 0x0a
        /*0046*/ 	.short	(.L_716 - .L_715)
	.align		4
.L_715:
        /*0048*/ 	.word	index@(.nv.constant0._ZN7cutlass13device_kernelIN5flash11enable_sm90INS1_16FlashAttnFwdSm90INS1_25CollectiveMainloopFwdSm90ILi2EN4cute5tupleIJNS5_1CILi1EEES8_S8_EEENS6_IJNS7_ILi192EEENS7_ILi128EEENS7_ILi96EEEEEELi96ENS_10bfloat16_tEfNS_4arch4Sm90ELb0ELb1ELb0ELb1ELb0ELb0ELb0ELb0ELb1ELb0ELb0ELb0EEENS1_21CollectiveEpilogueFwdINS6_IJSA_SC_SB_EEES9_SE_SG_Li384ELb1ELb0ELb0ELb0EEENS1_36VarlenDynamicPersistentTileSchedulerILi192ELi128ELi384ELi32ELb0ELb0ELb1ELb1ELb0ELb1EEEEEEEEEvNT_6ParamsE)
        /*004c*/ 	.short	0x0380
        /*004e*/ 	.short	0x0a00


	//----- nvinfo : EIATTR_SW_WAR
	.align		4
.L_716:
        /*0050*/ 	.byte	0x04, 0x36
        /*0052*/ 	.short	(.L_718 - .L_717)
.L_717:
        /*0054*/ 	.word	0x00000008
.L_718:


//--------------------- .nv.info._ZN7cutlass13device_kernelIN5flash11enable_sm90INS1_16FlashAttnFwdSm90INS1_25CollectiveMainloopFwdSm90ILi2EN4cute5tupleIJNS5_1CILi1EEES8_S8_EEENS6_IJNS7_ILi192EEENS7_ILi128EEENS7_ILi96EEEEEELi96ENS_10bfloat16_tEfNS_4arch4Sm90ELb0ELb1ELb0ELb1ELb0ELb1ELb0ELb0ELb1ELb0ELb0ELb0EEENS1_21CollectiveEpilogueFwdINS6_IJSA_SC_SB_EEES9_SE_SG_Li384ELb1ELb0ELb0ELb0EEENS1_36VarlenDynamicPersistentTileSchedulerILi192ELi128ELi384ELi32ELb0ELb0ELb1ELb1ELb0ELb1EEEEEEEEEvNT_6ParamsE --------------------------
	.section	.nv.info._ZN7cutlass13device_kernelIN5flash11enable_sm90INS1_16FlashAttnFwdSm90INS1_25CollectiveMainloopFwdSm90ILi2EN4cute5tupleIJNS5_1CILi1EEES8_S8_EEENS6_IJNS7_ILi192EEENS7_ILi128EEENS7_ILi96EEEEEELi96ENS_10bfloat16_tEfNS_4arch4Sm90ELb0ELb1ELb0ELb1ELb0ELb1ELb0ELb0ELb1ELb0ELb0ELb0EEENS1_21CollectiveEpilogueFwdINS6_IJSA_SC_SB_EEES9_SE_SG_Li384ELb1ELb0ELb0ELb0EEENS1_36VarlenDynamicPersistentTileSchedulerILi192ELi128ELi384ELi32ELb0ELb0ELb1ELb1ELb0ELb1EEEEEEEEEvNT_6ParamsE,"",@"SHT_CUDA_INFO"
	.sectionflags	@""
	.align	4


	//----- nvinfo : EIATTR_CUDA_API_VERSION
	.align		4
        /*0000*/ 	.byte	0x04, 0x37
        /*0002*/ 	.short	(.L_720 - .L_719)
.L_719:
        /*0004*/ 	.word	0x00000082


	//----- nvinfo : EIATTR_KPARAM_INFO
	.align		4
.L_720:
        /*0008*/ 	.byte	0x04, 0x17
        /*000a*/ 	.short	(.L_722 - .L_721)
.L_721:
        /*000c*/ 	.word	0x00000000
        /*0010*/ 	.short	0x0000
        /*0012*/ 	.short	0x0000
        /*0014*/ 	.byte	0x00, 0xf0, 0x01, 0x28


	//----- nvinfo : EIATTR_SPARSE_MMA_MASK
	.align		4
.L_722:
        /*0018*/ 	.byte	0x03, 0x50
        /*001a*/ 	.short	0x0000


	//----- nvinfo : EIATTR_MAXREG_COUNT
	.align		4
        /*001c*/ 	.byte	0x03, 0x1b
        /*001e*/ 	.short	0x0080


	//----- nvinfo : EIATTR_MERCURY_ISA_VERSION
	.align		4
        /*0020*/ 	.byte	0x03, 0x5f
        /*0022*/ 	.short	0x0101


	//----- nvinfo : EIATTR_VRC_CTA_INIT_COUNT
	.align		4
        /*0024*/ 	.byte	0x02, 0x4a
	.zero		1
	.zero		1


	//----- nvinfo : EIATTR_EXIT_INSTR_OFFSETS
	.align		4
        /*0028*/ 	.byte	0x04, 0x1c
        /*002a*/ 	.short	(.L_724 - .L_723)


	//   ....[0]....
.L_723:
        /*002c*/ 	.word	0x00000010


	//----- nvinfo : EIATTR_MAX_THREADS
	.align		4
.L_724:
        /*0030*/ 	.byte	0x04, 0x05
        /*0032*/ 	.short	(.L_726 - .L_725)
.L_725:
        /*0034*/ 	.word	0x00000200
        /*0038*/ 	.word	0x00000001
        /*003c*/ 	.word	0x00000001


	//----- nvinfo : EIATTR_CBANK_PARAM_SIZE
	.align		4
.L_726:
        /*0040*/ 	.byte	0x03, 0x19
        /*0042*/ 	.short	0x0a00


	//----- nvinfo : EIATTR_PARAM_CBANK
	.align		4
        /*0044*/ 	.byte	0x04, 0x0a
        /*0046*/ 	.short	(.L_728 - .L_727)
	.align		4
.L_727:
        /*0048*/ 	.word	index@(.nv.constant0._ZN7cutlass13device_kernelIN5flash11enable_sm90INS1_16FlashAttnFwdSm90INS1_25CollectiveMainloopFwdSm90ILi2EN4cute5tupleIJNS5_1CILi1EEES8_S8_EEENS6_IJNS7_ILi192EEENS7_ILi128EEENS7_ILi96EEEEEELi96ENS_10bfloat16_tEfNS_4arch4Sm90ELb0ELb1ELb0ELb1ELb0ELb1ELb0ELb0ELb1ELb0ELb0ELb0EEENS1_21CollectiveEpilogueFwdINS6_IJSA_SC_SB_EEES9_SE_SG_Li384ELb1ELb0ELb0ELb0EEENS1_36VarlenDynamicPersistentTileSchedulerILi192ELi128ELi384ELi32ELb0ELb0ELb1ELb1ELb0ELb1EEEEEEEEEvNT_6ParamsE)
        /*004c*/ 	.short	0x0380
        /*004e*/ 	.short	0x0a00


	//----- nvinfo : EIATTR_SW_WAR
	.align		4
.L_728:
        /*0050*/ 	.byte	0x04, 0x36
        /*0052*/ 	.short	(.L_730 - .L_729)
.L_729:
        /*0054*/ 	.word	0x00000008
.L_730:


//--------------------- .nv.info._ZN7cutlass13device_kernelIN5flash11enable_sm90INS1_16FlashAttnFwdSm90INS1_25CollectiveMainloopFwdSm90ILi2EN4cute5tupleIJNS5_1CILi1EEES8_S8_EEENS6_IJNS7_ILi192EEENS7_ILi144EEENS7_ILi96EEEEEELi96ENS_10bfloat16_tEfNS_4arch4Sm90ELb1ELb0ELb0ELb0ELb0ELb0ELb0ELb0ELb1ELb0ELb0ELb0EEENS1_21CollectiveEpilogueFwdINS6_IJSA_SC_SB_EEES9_SE_SG_Li384ELb0ELb0ELb0ELb0EEENS1_30DynamicPersistentTileSchedulerILi384ELi32ELb0ELb0ELb1EEEEEEEEEvNT_6ParamsE --------------------------
	.section	.nv.info._ZN7cutlass13device_kernelIN5flash11enable_sm90INS1_16FlashAttnFwdSm90INS1_25CollectiveMainloopFwdSm90ILi2EN4cute5tupleIJNS5_1CILi1EEES8_S8_EEENS6_IJNS7_ILi192EEENS7_ILi144EEENS7_ILi96EEEEEELi96ENS_10bfloat16_tEfNS_4arch4Sm90ELb1ELb0ELb0ELb0ELb0ELb0ELb0ELb0ELb1ELb0ELb0ELb0EEENS1_21CollectiveEpilogueFwdINS6_IJSA_SC_SB_EEES9_SE_SG_Li384ELb0ELb0ELb0ELb0EEENS1_30DynamicPersistentTileSchedulerILi384ELi32ELb0ELb0ELb1EEEEEEEEEvNT_6ParamsE,"",@"SHT_CUDA_INFO"
	.sectionflags	@""
	.align	4


	//----- nvinfo : EIATTR_CUDA_API_VERSION
	.align		4
        /*0000*/ 	.byte	0x04, 0x37
        /*0002*/ 	.short	(.L_732 - .L_731)
.L_731:
        /*0004*/ 	.word	0x00000082


	//----- nvinfo : EIATTR_KPARAM_INFO
	.align		4
.L_732:
        /*0008*/ 	.byte	0x04, 0x17
        /*000a*/ 	.short	(.L_734 - .L_733)
.L_733:
        /*000c*/ 	.word	0x00000000
        /*0010*/ 	.short	0x0000
        /*0012*/ 	.short	0x0000
        /*0014*/ 	.byte	0x00, 0xf0, 0x01, 0x2e


	//----- nvinfo : EIATTR_SPARSE_MMA_MASK
	.align		4
.L_734:
        /*0018*/ 	.byte	0x03, 0x50
        /*001a*/ 	.short	0x0000


	//----- nvinfo : EIATTR_MAXREG_COUNT
	.align		4
        /*001c*/ 	.byte	0x03, 0x1b
        /*001e*/ 	.short	0x0080


	//----- nvinfo : EIATTR_MERCURY_ISA_VERSION
	.align		4
        /*0020*/ 	.byte	0x03, 0x5f
        /*0022*/ 	.short	0x0101


	//----- nvinfo : EIATTR_VRC_CTA_INIT_COUNT
	.align		4
        /*0024*/ 	.byte	0x02, 0x4a
	.zero		1
	.zero		1


	//----- nvinfo : EIATTR_EXIT_INSTR_OFFSETS
	.align		4
        /*0028*/ 	.byte	0x04, 0x1c
        /*002a*/ 	.short	(.L_736 - .L_735)


	//   ....[0]....
.L_735:
        /*002c*/ 	.word	0x00000010


	//----- nvinfo : EIATTR_MAX_THREADS
	.align		4
.L_736:
        /*0030*/ 	.byte	0x04, 0x05
        /*0032*/ 	.short	(.L_738 - .L_737)
.L_737:
        /*0034*/ 	.word	0x00000200
        /*0038*/ 	.word	0x00000001
        /*003c*/ 	.word	0x00000001


	//----- nvinfo : EIATTR_CBANK_PARAM_SIZE
	.align		4
.L_738:
        /*0040*/ 	.byte	0x03, 0x19
        /*0042*/ 	.short	0x0b80


	//----- nvinfo : EIATTR_PARAM_CBANK
	.align		4
        /*0044*/ 	.byte	0x04, 0x0a
        /*0046*/ 	.short	(.L_740 - .L_739)
	.align		4
.L_739:
        /*0048*/ 	.word	index@(.nv.constant0._ZN7cutlass13device_kernelIN5flash11enable_sm90INS1_16FlashAttnFwdSm90INS1_25CollectiveMainloopFwdSm90ILi2EN4cute5tupleIJNS5_1CILi1EEES8_S8_EEENS6_IJNS7_ILi192EEENS7_ILi144EEENS7_ILi96EEEEEELi96ENS_10bfloat16_tEfNS_4arch4Sm90ELb1ELb0ELb0ELb0ELb0ELb0ELb0ELb0ELb1ELb0ELb0ELb0EEENS1_21CollectiveEpilogueFwdINS6_IJSA_SC_SB_EEES9_SE_SG_Li384ELb0ELb0ELb0ELb0EEENS1_30DynamicPersistentTileSchedulerILi384ELi32ELb0ELb0ELb1EEEEEEEEEvNT_6ParamsE)
        /*004c*/ 	.short	0x0380
        /*004e*/ 	.short	0x0b80


	//----- nvinfo : EIATTR_SW_WAR
	.align		4
.L_740:
        /*0050*/ 	.byte	0x04, 0x36
        /*0052*/ 	.short	(.L_742 - .L_741)
.L_741:
        /*0054*/ 	.word	0x00000008
.L_742:


//--------------------- .nv.info._ZN7cutlass13device_kernelIN5flash11enable_sm90INS1_16FlashAttnFwdSm90INS1_25CollectiveMainloopFwdSm90ILi2EN4cute5tupleIJNS5_1CILi1EEES8_S8_EEENS6_IJNS7_ILi192EEENS7_ILi144EEENS7_ILi96EEEEEELi96ENS_10bfloat16_tEfNS_4arch4Sm90ELb1ELb0ELb0ELb1ELb0ELb0ELb0ELb0ELb1ELb0ELb0ELb0EEENS1_21CollectiveEpilogueFwdINS6_IJSA_SC_SB_EEES9_SE_SG_Li384ELb1ELb0ELb0ELb0EEENS1_36VarlenDynamicPersistentTileSchedulerILi192ELi144ELi384ELi32ELb0ELb0ELb1ELb1ELb1ELb1EEEEEEEEEvNT_6ParamsE --------------------------
	.section	.nv.info._ZN7cutlass13device_kernelIN5flash11enable_sm90INS1_16FlashAttnFwdSm90INS1_25CollectiveMainloopFwdSm90ILi2EN4cute5tupleIJNS5_1CILi1EEES8_S8_EEENS6_IJNS7_ILi192EEENS7_ILi144EEENS7_ILi96EEEEEELi96ENS_10bfloat16_tEfNS_4arch4Sm90ELb1ELb0ELb0ELb1ELb0ELb0ELb0ELb0ELb1ELb0ELb0ELb0EEENS1_21CollectiveEpilogueFwdINS6_IJSA_SC_SB_EEES9_SE_SG_Li384ELb1ELb0ELb0ELb0EEENS1_36VarlenDynamicPersistentTileSchedulerILi192ELi144ELi384ELi32ELb0ELb0ELb1ELb1ELb1ELb1EEEEEEEEEvNT_6ParamsE,"",@"SHT_CUDA_INFO"
	.sectionflags	@""
	.align	4


	//----- nvinfo : EIATTR_CUDA_API_VERSION
	.align		4
        /*0000*/ 	.byte	0x04, 0x37
        /*0002*/ 	.short	(.L_744 - .L_743)
.L_743:
        /*0004*/ 	.word	0x00000082


	//----- nvinfo : EIATTR_KPARAM_INFO
	.align		4
.L_744:
        /*0008*/ 	.byte	0x04, 0x17
        /*000a*/ 	.short	(.L_746 - .L_745)
.L_745:
        /*000c*/ 	.word	0x00000000
        /*0010*/ 	.short	0x0000
        /*0012*/ 	.short	0x0000
        /*0014*/ 	.byte	0x00, 0xf0, 0x01, 0x28


	//----- nvinfo : EIATTR_SPARSE_MMA_MASK
	.align		4
.L_746:
        /*0018*/ 	.byte	0x03, 0x50
        /*001a*/ 	.short	0x0000


	//----- nvinfo : EIATTR_MAXREG_COUNT
	.align		4
        /*001c*/ 	.byte	0x03, 0x1b
        /*001e*/ 	.short	0x0080


	//----- nvinfo : EIATTR_MERCURY_ISA_VERSION
	.align		4
        /*0020*/ 	.byte	0x03, 0x5f
        /*0022*/ 	.short	0x0101


	//----- nvinfo : EIATTR_VRC_CTA_INIT_COUNT
	.align		4
        /*0024*/ 	.byte	0x02, 0x4a
	.zero		1
	.zero		1


	//----- nvinfo : EIATTR_EXIT_INSTR_OFFSETS
	.align		4
        /*0028*/ 	.byte	0x04, 0x1c
        /*002a*/ 	.short	(.L_748 - .L_747)


	//   ....[0]....
.L_747:
        /*002c*/ 	.word	0x00000010


	//----- nvinfo : EIATTR_MAX_THREADS
	.align		4
.L_748:
        /*0030*/ 	.byte	0x04, 0x05
        /*0032*/ 	.short	(.L_750 - .L_749)
.L_749:
        /*0034*/ 	.word	0x00000200
        /*0038*/ 	.word	0x00000001
        /*003c*/ 	.word	0x00000001


	//----- nvinfo : EIATTR_CBANK_PARAM_SIZE
	.align		4
.L_750:
        /*0040*/ 	.byte	0x03, 0x19
        /*0042*/ 	.short	0x0a00


	//----- nvinfo : EIATTR_PARAM_CBANK
	.align		4
        /*0044*/ 	.byte	0x04, 0x0a
        /*0046*/ 	.short	(.L_752 - .L_751)
	.align		4
.L_751:
        /*0048*/ 	.word	index@(.nv.constant0._ZN7cutlass13device_kernelIN5flash11enable_sm90INS1_16FlashAttnFwdSm90INS1_25CollectiveMainloopFwdSm90ILi2EN4cute5tupleIJNS5_1CILi1EEES8_S8_EEENS6_IJNS7_ILi192EEENS7_ILi144EEENS7_ILi96EEEEEELi96ENS_10bfloat16_tEfNS_4arch4Sm90ELb1ELb0ELb0ELb1ELb0ELb0ELb0ELb0ELb1ELb0ELb0ELb0EEENS1_21CollectiveEpilogueFwdINS6_IJSA_SC_SB_EEES9_SE_SG_Li384ELb1ELb0ELb0ELb0EEENS1_36VarlenDynamicPersistentTileSchedulerILi192ELi144ELi384ELi32ELb0ELb0ELb1ELb1ELb1ELb1EEEEEEEEEvNT_6ParamsE)
        /*004c*/ 	.short	0x0380
        /*004e*/ 	.short	0x0a00


	//----- nvinfo : EIATTR_SW_WAR
	.align		4
.L_752:
        /*0050*/ 	.byte	0x04, 0x36
        /*0052*/ 	.short	(.L_754 - .L_753)
.L_753:
        /*0054*/ 	.word	0x00000008
.L_754:


//--------------------- .nv.info._ZN7cutlass13device_kernelIN5flash11enable_sm90INS1_16FlashAttnFwdSm90INS1_25CollectiveMainloopFwdSm90ILi2EN4cute5tupleIJNS5_1CILi1EEES8_S8_EEENS6_IJNS7_ILi192EEENS7_ILi144EEENS7_ILi96EEEEEELi96ENS_10bfloat16_tEfNS_4arch4Sm90ELb1ELb0ELb0ELb1ELb0ELb1ELb0ELb0ELb1ELb0ELb0ELb0EEENS1_21CollectiveEpilogueFwdINS6_IJSA_SC_SB_EEES9_SE_SG_Li384ELb1ELb0ELb0ELb0EEENS1_36VarlenDynamicPersistentTileSchedulerILi192ELi144ELi384ELi32ELb0ELb0ELb1ELb1ELb1ELb1EEEEEEEEEvNT_6ParamsE --------------------------
	.section	.nv.info._ZN7cutlass13device_kernelIN5flash11enable_sm90INS1_16FlashAttnFwdSm90INS1_25CollectiveMainloopFwdSm90ILi2EN4cute5tupleIJNS5_1CILi1EEES8_S8_EEENS6_IJNS7_ILi192EEENS7_ILi144EEENS7_ILi96EEEEEELi96ENS_10bfloat16_tEfNS_4arch4Sm90ELb1ELb0ELb0ELb1ELb0ELb1ELb0ELb0ELb1ELb0ELb0ELb0EEENS1_21CollectiveEpilogueFwdINS6_IJSA_SC_SB_EEES9_SE_SG_Li384ELb1ELb0ELb0ELb0EEENS1_36VarlenDynamicPersistentTileSchedulerILi192ELi144ELi384ELi32ELb0ELb0ELb1ELb1ELb1ELb1EEEEEEEEEvNT_6ParamsE,"",@"SHT_CUDA_INFO"
	.sectionflags	@""
	.align	4


	//----- nvinfo : EIATTR_CUDA_API_VERSION
	.align		4
        /*0000*/ 	.byte	0x04, 0x37
        /*0002*/ 	.short	(.L_756 - .L_755)
.L_755:
        /*0004*/ 	.word	0x00000082


	//----- nvinfo : EIATTR_KPARAM_INFO
	.align		4
.L_756:
        /*0008*/ 	.byte	0x04, 0x17
        /*000a*/ 	.short	(.L_758 - .L_757)
.L_757:
        /*000c*/ 	.word	0x00000000
        /*0010*/ 	.short	0x0000
        /*0012*/ 	.short	0x0000
        /*0014*/ 	.byte	0x00, 0xf0, 0x01, 0x28


	//----- nvinfo : EIATTR_SPARSE_MMA_MASK
	.align		4
.L_758:
        /*0018*/ 	.byte	0x03, 0x50
        /*001a*/ 	.short	0x0000


	//----- nvinfo : EIATTR_MAXREG_COUNT
	.align		4
        /*001c*/ 	.byte	0x03, 0x1b
        /*001e*/ 	.short	0x0080


	//----- nvinfo : EIATTR_MERCURY_ISA_VERSION
	.align		4
        /*0020*/ 	.byte	0x03, 0x5f
        /*0022*/ 	.short	0x0101


	//----- nvinfo : EIATTR_VRC_CTA_INIT_COUNT
	.align		4
        /*0024*/ 	.byte	0x02, 0x4a
	.zero		1
	.zero		1


	//----- nvinfo : EIATTR_EXIT_INSTR_OFFSETS
	.align		4
        /*0028*/ 	.byte	0x04, 0x1c
        /*002a*/ 	.short	(.L_760 - .L_759)


	//   ....[0]....
.L_759:
        /*002c*/ 	.word	0x00000010


	//----- nvinfo : EIATTR_MAX_THREADS
	.align		4
.L_760:
        /*0030*/ 	.byte	0x04, 0x05
        /*0032*/ 	.short	(.L_762 - .L_761)
.L_761:
        /*0034*/ 	.word	0x00000200
        /*0038*/ 	.word	0x00000001
        /*003c*/ 	.word	0x00000001


	//----- nvinfo : EIATTR_CBANK_PARAM_SIZE
	.align		4
.L_762:
        /*0040*/ 	.byte	0x03, 0x19
        /*0042*/ 	.short	0x0a00


	//----- nvinfo : EIATTR_PARAM_CBANK
	.align		4
        /*0044*/ 	.byte	0x04, 0x0a
        /*0046*/ 	.short	(.L_764 - .L_763)
	.align		4
.L_763:
        /*0048*/ 	.word	index@(.nv.constant0._ZN7cutlass13device_kernelIN5flash11enable_sm90INS1_16FlashAttnFwdSm90INS1_25CollectiveMainloopFwdSm90ILi2EN4cute5tupleIJNS5_1CILi1EEES8_S8_EEENS6_IJNS7_ILi192EEENS7_ILi144EEENS7_ILi96EEEEEELi96ENS_10bfloat16_tEfNS_4arch4Sm90ELb1ELb0ELb0ELb1ELb0ELb1ELb0ELb0ELb1ELb0ELb0ELb0EEENS1_21CollectiveEpilogueFwdINS6_IJSA_SC_SB_EEES9_SE_SG_Li384ELb1ELb0ELb0ELb0EEENS1_36VarlenDynamicPersistentTileSchedulerILi192ELi144ELi384ELi32ELb0ELb0ELb1ELb1ELb1ELb1EEEEEEEEEvNT_6ParamsE)
        /*004c*/ 	.short	0x0380
        /*004e*/ 	.short	0x0a00


	//----- nvinfo : EIATTR_SW_WAR
	.align		4
.L_764:
        /*0050*/ 	.byte	0x04, 0x36
        /*0052*/ 	.short	(.L_766 - .L_765)
.L_765:
        /*0054*/ 	.word	0x00000008
.L_766:


//--------------------- .nv.info._ZN7cutlass13device_kernelIN5flash11enable_sm90INS1_16FlashAttnFwdSm90INS1_25CollectiveMainloopFwdSm90ILi2EN4cute5tupleIJNS5_1CILi1EEES8_S8_EEENS6_IJNS7_ILi192EEESA_NS7_ILi64EEEEEELi64ENS_10bfloat16_tEfNS_4arch4Sm90ELb0ELb0ELb0ELb0ELb0ELb0ELb0ELb0ELb1ELb0ELb0ELb0EEENS1_21CollectiveEpilogueFwdINS6_IJSA_SB_SA_EEES9_SD_SF_Li384ELb0ELb0ELb0ELb0EEENS1_29StaticPersistentTileSchedulerILb0EEEEEEEEEvNT_6ParamsE --------------------------
	.section	.nv.info._ZN7cutlass13device_kernelIN5flash11enable_sm90INS1_16FlashAttnFwdSm90INS1_25CollectiveMainloopFwdSm90ILi2EN4cute5tupleIJNS5_1CILi1EEES8_S8_EEENS6_IJNS7_ILi192EEESA_NS7_ILi64EEEEEELi64ENS_10bfloat16_tEfNS_4arch4Sm90ELb0ELb0ELb0ELb0ELb0ELb0ELb0ELb0ELb1ELb0ELb0ELb0EEENS1_21CollectiveEpilogueFwdINS6_IJSA_SB_SA_EEES9_SD_SF_Li384ELb0ELb0ELb0ELb0EEENS1_29StaticPersistentTileSchedulerILb0EEEEEEEEEvNT_6ParamsE,"",@"SHT_CUDA_INFO"
	.sectionflags	@""
	.align	4


	//----- nvinfo : EIATTR_CUDA_API_VERSION
	.align		4
        /*0000*/ 	.byte	0x04, 0x37
        /*0002*/ 	.short	(.L_768 - .L_767)
.L_767:
        /*0004*/ 	.word	0x00000082


	//----- nvinfo : EIATTR_KPARAM_INFO
	.align		4
.L_768:
        /*0008*/ 	.byte	0x04, 0x17
        /*000a*/ 	.short	(.L_770 - .L_769)
.L_769:
        /*000c*/ 	.word	0x00000000
        /*0010*/ 	.short	0x0000
        /*0012*/ 	.short	0x0000
        /*0014*/ 	.byte	0x00, 0xf0, 0x01, 0x2e


	//----- nvinfo : EIATTR_SPARSE_MMA_MASK
	.align		4
.L_770:
        /*0018*/ 	.byte	0x03, 0x50
        /*001a*/ 	.short	0x0000


	//----- nvinfo : EIATTR_MAXREG_COUNT
	.align		4
        /*001c*/ 	.byte	0x03, 0x1b
        /*001e*/ 	.short	0x0080


	//----- nvinfo : EIATTR_MERCURY_ISA_VERSION
	.align		4
        /*0020*/ 	.byte	0x03, 0x5f
        /*0022*/ 	.short	0x0101


	//----- nvinfo : EIATTR_VRC_CTA_INIT_COUNT
	.align		4
        /*0024*/ 	.byte	0x02, 0x4a
	.zero		1
	.zero		1


	//----- nvinfo : EIATTR_EXIT_INSTR_OFFSETS
	.align		4
        /*0028*/ 	.byte	0x04, 0x1c
        /*002a*/ 	.short	(.L_772 - .L_771)


	//   ....[0]....
.L_771:
        /*002c*/ 	.word	0x00000010


	//----- nvinfo : EIATTR_MAX_THREADS
	.align		4
.L_772:
        /*0030*/ 	.byte	0x04, 0x05
        /*0032*/ 	.short	(.L_774 - .L_773)
.L_773:
        /*0034*/ 	.word	0x00000200
        /*0038*/ 	.word	0x00000001
        /*003c*/ 	.word	0x00000001


	//----- nvinfo : EIATTR_CBANK_PARAM_SIZE
	.align		4
.L_774:
        /*0040*/ 	.byte	0x03, 0x19
        /*0042*/ 	.short	0x0b80


	//----- nvinfo : EIATTR_PARAM_CBANK
	.align		4
        /*0044*/ 	.byte	0x04, 0x0a
        /*0046*/ 	.short	(.L_776 - .L_775)
	.align		4
.L_775:
        /*0048*/ 	.word	index@(.nv.constant0._ZN7cutlass13device_kernelIN5flash11enable_sm90INS1_16FlashAttnFwdSm90INS1_25CollectiveMainloopFwdSm90ILi2EN4cute5tupleIJNS5_1CILi1EEES8_S8_EEENS6_IJNS7_ILi192EEESA_NS7_ILi64EEEEEELi64ENS_10bfloat16_tEfNS_4arch4Sm90ELb0ELb0ELb0ELb0ELb0ELb0ELb0ELb0ELb1ELb0ELb0ELb0EEENS1_21CollectiveEpilogueFwdINS6_IJSA_SB_SA_EEES9_SD_SF_Li384ELb0ELb0ELb0ELb0EEENS1_29StaticPersistentTileSchedulerILb0EEEEEEEEEvNT_6ParamsE)
        /*004c*/ 	.short	0x0380
        /*004e*/ 	.short	0x0b80


	//----- nvinfo : EIATTR_SW_WAR
	.align		4
.L_776:
        /*0050*/ 	.byte	0x04, 0x36
        /*0052*/ 	.short	(.L_778 - .L_777)
.L_777:
        /*0054*/ 	.word	0x00000008
.L_778:


//--------------------- .nv.info._ZN7cutlass13device_kernelIN5flash11enable_sm90INS1_16FlashAttnFwdSm90INS1_25CollectiveMainloopFwdSm90ILi2EN4cute5tupleIJNS5_1CILi1EEES8_S8_EEENS6_IJNS7_ILi192EEESA_NS7_ILi64EEEEEELi64ENS_10bfloat16_tEfNS_4arch4Sm90ELb0ELb0ELb0ELb1ELb0ELb0ELb0ELb0ELb1ELb0ELb0ELb0EEENS1_21CollectiveEpilogueFwdINS6_IJSA_SB_SA_EEES9_SD_SF_Li384ELb1ELb0ELb0ELb0EEENS1_36VarlenDynamicPersistentTileSchedulerILi192ELi192ELi384ELi32ELb0ELb0ELb1ELb0ELb1ELb1EEEEEEEEEvNT_6ParamsE --------------------------
	.section	.nv.info._ZN7cutlass13device_kernelIN5flash11enable_sm90INS1_16FlashAttnFwdSm90INS1_25CollectiveMainloopFwdSm90ILi2EN4cute5tupleIJNS5_1CILi1EEES8_S8_EEENS6_IJNS7_ILi192EEESA_NS7_ILi64EEEEEELi64ENS_10bfloat16_tEfNS_4arch4Sm90ELb0ELb0ELb0ELb1ELb0ELb0ELb0ELb0ELb1ELb0ELb0ELb0EEENS1_21CollectiveEpilogueFwdINS6_IJSA_SB_SA_EEES9_SD_SF_Li384ELb1ELb0ELb0ELb0EEENS1_36VarlenDynamicPersistentTileSchedulerILi192ELi192ELi384ELi32ELb0ELb0ELb1ELb0ELb1ELb1EEEEEEEEEvNT_6ParamsE,"",@"SHT_CUDA_INFO"
	.sectionflags	@""
	.align	4


	//----- nvinfo : EIATTR_CUDA_API_VERSION
	.align		4
        /*0000*/ 	.byte	0x04, 0x37
        /*0002*/ 	.short	(.L_780 - .L_779)
.L_779:
        /*0004*/ 	.word	0x00000082


	//----- nvinfo : EIATTR_KPARAM_INFO
	.align		4
.L_780:
        /*0008*/ 	.byte	0x04, 0x17
        /*000a*/ 	.short	(.L_782 - .L_781)
.L_781:
        /*000c*/ 	.word	0x00000000
        /*0010*/ 	.short	0x0000
        /*0012*/ 	.short	0x0000
        /*0014*/ 	.byte	0x00, 0xf0, 0x01, 0x28


	//----- nvinfo : EIATTR_SPARSE_MMA_MASK
	.align		4
.L_782:
        /*0018*/ 	.byte	0x03, 0x50
        /*001a*/ 	.short	0x0000


	//----- nvinfo : EIATTR_MAXREG_COUNT
	.align		4
        /*001c*/ 	.byte	0x03, 0x1b
        /*001e*/ 	.short	0x0080


	//----- nvinfo : EIATTR_MERCURY_ISA_VERSION
	.align		4
        /*0020*/ 	.byte	0x03, 0x5f
        /*0022*/ 	.short	0x0101


	//----- nvinfo : EIATTR_VRC_CTA_INIT_COUNT
	.align		4
        /*0024*/ 	.byte	0x02, 0x4a
	.zero		1
	.zero		1


	//----- nvinfo : EIATTR_EXIT_INSTR_OFFSETS
	.align		4
        /*0028*/ 	.byte	0x04, 0x1c
        /*002a*/ 	.short	(.L_784 - .L_783)


	//   ....[0]....
.L_783:
        /*002c*/ 	.word	0x00000010


	//----- nvinfo : EIATTR_MAX_THREADS
	.align		4
.L_784:
        /*0030*/ 	.byte	0x04, 0x05
        /*0032*/ 	.short	(.L_786 - .L_785)
.L_785:
        /*0034*/ 	.word	0x00000200
        /*0038*/ 	.word	0x00000001
        /*003c*/ 	.word	0x00000001


	//----- nvinfo : EIATTR_CBANK_PARAM_SIZE
	.align		4
.L_786:
        /*0040*/ 	.byte	0x03, 0x19
        /*0042*/ 	.short	0x0a00


	//----- nvinfo : EIATTR_PARAM_CBANK
	.align		4
        /*0044*/ 	.byte	0x04, 0x0a
        /*0046*/ 	.short	(.L_788 - .L_787)
	.align		4
.L_787:
        /*0048*/ 	.word	index@(.nv.constant0._ZN7cutlass13device_kernelIN5flash11enable_sm90INS1_16FlashAttnFwdSm90INS1_25CollectiveMainloopFwdSm90ILi2EN4cute5tupleIJNS5_1CILi1EEES8_S8_EEENS6_IJNS7_ILi192EEESA_NS7_ILi64EEEEEELi64ENS_10bfloat16_tEfNS_4arch4Sm90ELb0ELb0ELb0ELb1ELb0ELb0ELb0ELb0ELb1ELb0ELb0ELb0EEENS1_21CollectiveEpilogueFwdINS6_IJSA_SB_SA_EEES9_SD_SF_Li384ELb1ELb0ELb0ELb0EEENS1_36VarlenDynamicPersistentTileSchedulerILi192ELi192ELi384ELi32ELb0ELb0ELb1ELb0ELb1ELb1EEEEEEEEEvNT_6ParamsE)
        /*004c*/ 	.short	0x0380
        /*004e*/ 	.short	0x0a00


	//----- nvinfo : EIATTR_SW_WAR
	.align		4
.L_788:
        /*0050*/ 	.byte	0x04, 0x36
        /*0052*/ 	.short	(.L_790 - .L_789)
.L_789:
        /*0054*/ 	.word	0x00000008
.L_790:


//--------------------- .nv.info._ZN7cutlass13device_kernelIN5flash11enable_sm90INS1_16FlashAttnFwdSm90INS1_25CollectiveMainloopFwdSm90ILi2EN4cute5tupleIJNS5_1CILi1EEES8_S8_EEENS6_IJNS7_ILi192EEESA_NS7_ILi64EEEEEELi64ENS_10bfloat16_tEfNS_4arch4Sm90ELb0ELb0ELb0ELb1ELb0ELb1ELb0ELb0ELb1ELb0ELb0ELb0EEENS1_21CollectiveEpilogueFwdINS6_IJSA_SB_SA_EEES9_SD_SF_Li384ELb1ELb0ELb0ELb0EEENS1_36VarlenDynamicPersistentTileSchedulerILi192ELi192ELi384ELi32ELb0ELb0ELb1ELb0ELb1ELb1EEEEEEEEEvNT_6ParamsE --------------------------
	.section	.nv.info._ZN7cutlass13device_kernelIN5flash11enable_sm90INS1_16FlashAttnFwdSm90INS1_25CollectiveMainloopFwdSm90ILi2EN4cute5tupleIJNS5_1CILi1EEES8_S8_EEENS6_IJNS7_ILi192EEESA_NS7_ILi64EEEEEELi64ENS_10bfloat16_tEfNS_4arch4Sm90ELb0ELb0ELb0ELb1ELb0ELb1ELb0ELb0ELb1ELb0ELb0ELb0EEENS1_21CollectiveEpilogueFwdINS6_IJSA_SB_SA_EEES9_SD_SF_Li384ELb1ELb0ELb0ELb0EEENS1_36VarlenDynamicPersistentTileSchedulerILi192ELi192ELi384ELi32ELb0ELb0ELb1ELb0ELb1ELb1EEEEEEEEEvNT_6ParamsE,"",@"SHT_CUDA_INFO"
	.sectionflags	@""
	.align	4


	//----- nvinfo : EIATTR_CUDA_API_VERSION
	.align		4
        /*0000*/ 	.byte	0x04, 0x37
        /*0002*/ 	.short	(.L_792 - .L_791)
.L_791:
        /*0004*/ 	.word	0x00000082


	//----- nvinfo : EIATTR_KPARAM_INFO
	.align		4
.L_792:
        /*0008*/ 	.byte	0x04, 0x17
        /*000a*/ 	.short	(.L_794 - .L_793)
.L_793:
        /*000c*/ 	.word	0x00000000
        /*0010*/ 	.short	0x0000
        /*0012*/ 	.short	0x0000
        /*0014*/ 	.byte	0x00, 0xf0, 0x01, 0x28


	//----- nvinfo : EIATTR_SPARSE_MMA_MASK
	.align		4
.L_794:
        /*0018*/ 	.byte	0x03, 0x50
        /*001a*/ 	.short	0x0000


	//----- nvinfo : EIATTR_MAXREG_COUNT
	.align		4
        /*001c*/ 	.byte	0x03, 0x1b
        /*001e*/ 	.short	0x0080


	//----- nvinfo : EIATTR_MERCURY_ISA_VERSION
	.align		4
        /*0020*/ 	.byte	0x03, 0x5f
        /*0022*/ 	.short	0x0101


	//----- nvinfo : EIATTR_VRC_CTA_INIT_COUNT
	.align		4
        /*0024*/ 	.byte	0x02, 0x4a
	.zero		1
	.zero		1


	//----- nvinfo : EIATTR_EXIT_INSTR_OFFSETS
	.align		4
        /*0028*/ 	.byte	0x04, 0x1c
        /*002a*/ 	.short	(.L_796 - .L_795)


	//   ....[0]....
.L_795:
        /*002c*/ 	.word	0x00000010


	//----- nvinfo : EIATTR_MAX_THREADS
	.align		4
.L_796:
        /*0030*/ 	.byte	0x04, 0x05
        /*0032*/ 	.short	(.L_798 - .L_797)
.L_797:
        /*0034*/ 	.word	0x00000200
        /*0038*/ 	.word	0x00000001
        /*003c*/ 	.word	0x00000001


	//----- nvinfo : EIATTR_CBANK_PARAM_SIZE
	.align		4
.L_798:
        /*0040*/ 	.byte	0x03, 0x19
        /*0042*/ 	.short	0x0a00


	//----- nvinfo : EIATTR_PARAM_CBANK
	.align		4
        /*0044*/ 	.byte	0x04, 0x0a
        /*0046*/ 	.short	(.L_800 - .L_799)
	.align		4
.L_799:
        /*0048*/ 	.word	index@(.nv.constant0._ZN7cutlass13device_kernelIN5flash11enable_sm90INS1_16FlashAttnFwdSm90INS1_25CollectiveMainloopFwdSm90ILi2EN4cute5tupleIJNS5_1CILi1EEES8_S8_EEENS6_IJNS7_ILi192EEESA_NS7_ILi64EEEEEELi64ENS_10bfloat16_tEfNS_4arch4Sm90ELb0ELb0ELb0ELb1ELb0ELb1ELb0ELb0ELb1ELb0ELb0ELb0EEENS1_21CollectiveEpilogueFwdINS6_IJSA_SB_SA_EEES9_SD_SF_Li384ELb1ELb0ELb0ELb0EEENS1_36VarlenDynamicPersistentTileSchedulerILi192ELi192ELi384ELi32ELb0ELb0ELb1ELb0ELb1ELb1EEEEEEEEEvNT_6ParamsE)
        /*004c*/ 	.short	0x0380
        /*004e*/ 	.short	0x0a00


	//----- nvinfo : EIATTR_SW_WAR
	.align		4
.L_800:
        /*0050*/ 	.byte	0x04, 0x36
        /*0052*/ 	.short	(.L_802 - .L_801)
.L_801:
        /*0054*/ 	.word	0x00000008
.L_802:


//--------------------- .nv.info._ZN7cutlass13device_kernelIN5flash11enable_sm90INS1_16FlashAttnFwdSm90INS1_25CollectiveMainloopFwdSm90ILi2EN4cute5tupleIJNS5_1CILi1EEES8_S8_EEENS6_IJNS7_ILi192EEENS7_ILi128EEENS7_ILi64EEEEEELi64ENS_10bfloat16_tEfNS_4arch4Sm90ELb0ELb1ELb0ELb0ELb0ELb0ELb0ELb1ELb1ELb0ELb0ELb0EEENS1_21CollectiveEpilogueFwdINS6_IJSA_SC_SB_EEES9_SE_SG_Li384ELb0ELb0ELb0ELb0EEENS1_30DynamicPersistentTileSchedulerILi384ELi32ELb0ELb0ELb1EEEEEEEEEvNT_6ParamsE --------------------------
	.section	.nv.info._ZN7cutlass13device_kernelIN5flash11enable_sm90INS1_16FlashAttnFwdSm90INS1_25CollectiveMainloopFwdSm90ILi2EN4cute5tupleIJNS5_1CILi1EEES8_S8_EEENS6_IJNS7_ILi192EEENS7_ILi128EEENS7_ILi64EEEEEELi64ENS_10bfloat16_tEfNS_4arch4Sm90ELb0ELb1ELb0ELb0ELb0ELb0ELb0ELb1ELb1ELb0ELb0ELb0EEENS1_21CollectiveEpilogueFwdINS6_IJSA_SC_SB_EEES9_SE_SG_Li384ELb0ELb0ELb0ELb0EEENS1_30DynamicPersistentTileSchedulerILi384ELi32ELb0ELb0ELb1EEEEEEEEEvNT_6ParamsE,"",@"SHT_CUDA_INFO"
	.sectionflags	@""
	.align	4


	//----- nvinfo : EIATTR_CUDA_API_VERSION
	.align		4
        /*0000*/ 	.byte	0x04, 0x37
        /*0002*/ 	.short	(.L_804 - .L_803)
.L_803:
        /*0004*/ 	.word	0x00000082


	//----- nvinfo : EIATTR_KPARAM_INFO
	.align		4
.L_804:
        /*0008*/ 	.byte	0x04, 0x17
        /*000a*/ 	.short	(.L_806 - .L_805)
.L_805:
        /*000c*/ 	.word	0x00000000
        /*0010*/ 	.short	0x0000
        /*0012*/ 	.short	0x0000
        /*0014*/ 	.byte	0x00, 0xf0, 0x01, 0x2e


	//----- nvinfo : EIATTR_SPARSE_MMA_MASK
	.align		4
.L_806:
        /*0018*/ 	.byte	0x03, 0x50
        /*001a*/ 	.short	0x0000


	//----- nvinfo : EIATTR_MAXREG_COUNT
	.align		4
        /*001c*/ 	.byte	0x03, 0x1b
        /*001e*/ 	.short	0x0080


	//----- nvinfo : EIATTR_MERCURY_ISA_VERSION
	.align		4
        /*0020*/ 	.byte	0x03, 0x5f
        /*0022*/ 	.short	0x0101


	//----- nvinfo : EIATTR_VRC_CTA_INIT_COUNT
	.align		4
        /*0024*/ 	.byte	0x02, 0x4a
	.zero		1
	.zero		1


	//----- nvinfo : EIATTR_EXIT_INSTR_OFFSETS
	.align		4
        /*0028*/ 	.byte	0x04, 0x1c
        /*002a*/ 	.short	(.L_808 - .L_807)


	//   ....[0]....
.L_807:
        /*002c*/ 	.word	0x00000010


	//----- nvinfo : EIATTR_MAX_THREADS
	.align		4
.L_808:
        /*0030*/ 	.byte	0x04, 0x05
        /*0032*/ 	.short	(.L_810 - .L_809)
.L_809:
        /*0034*/ 	.word	0x00000200
        /*0038*/ 	.word	0x00000001
        /*003c*/ 	.word	0x00000001


	//----- nvinfo : EIATTR_CBANK_PARAM_SIZE
	.align		4
.L_810:
        /*0040*/ 	.byte	0x03, 0x19
        /*0042*/ 	.short	0x0b80


	//----- nvinfo : EIATTR_PARAM_CBANK
	.align		4
        /*0044*/ 	.byte	0x04, 0x0a
        /*0046*/ 	.short	(.L_812 - .L_811)
	.align		4
.L_811:
        /*0048*/ 	.word	index@(.nv.constant0._ZN7cutlass13device_kernelIN5flash11enable_sm90INS1_16FlashAttnFwdSm90INS1_25CollectiveMainloopFwdSm90ILi2EN4cute5tupleIJNS5_1CILi1EEES8_S8_EEENS6_IJNS7_ILi192EEENS7_ILi128EEENS7_ILi64EEEEEELi64ENS_10bfloat16_tEfNS_4arch4Sm90ELb0ELb1ELb0ELb0ELb0ELb0ELb0ELb1ELb1ELb0ELb0ELb0EEENS1_21CollectiveEpilogueFwdINS6_IJSA_SC_SB_EEES9_SE_SG_Li384ELb0ELb0ELb0ELb0EEENS1_30DynamicPersistentTileSchedulerILi384ELi32ELb0ELb0ELb1EEEEEEEEEvNT_6ParamsE)
        /*004c*/ 	.short	0x0380
        /*004e*/ 	.short	0x0b80


	//----- nvinfo : EIATTR_SW_WAR
	.align		4
.L_812:
        /*0050*/ 	.byte	0x04, 0x36
        /*0052*/ 	.short	(.L_814 - .L_813)
.L_813:
        /*0054*/ 	.word	0x00000008
.L_814:


//--------------------- .nv.info._ZN7cutlass13device_kernelIN5flash11enable_sm90INS1_16FlashAttnFwdSm90INS1_25CollectiveMainloopFwdSm90ILi2EN4cute5tupleIJNS5_1CILi1EEES8_S8_EEENS6_IJNS7_ILi192EEENS7_ILi128EEENS7_ILi64EEEEEELi64ENS_10bfloat16_tEfNS_4arch4Sm90ELb0ELb1ELb0ELb1ELb0ELb0ELb0ELb1ELb1ELb0ELb0ELb0EEENS1_21CollectiveEpilogueFwdINS6_IJSA_SC_SB_EEES9_SE_SG_Li384ELb1ELb0ELb0ELb0EEENS1_36VarlenDynamicPersistentTileSchedulerILi192ELi128ELi384ELi32ELb0ELb0ELb1ELb1ELb0ELb1EEEEEEEEEvNT_6ParamsE --------------------------
	.section	.nv.info._ZN7cutlass13device_kernelIN5flash11enable_sm90INS1_16FlashAttnFwdSm90INS1_25CollectiveMainloopFwdSm90ILi2EN4cute5tupleIJNS5_1CILi1EEES8_S8_EEENS6_IJNS7_ILi192EEENS7_ILi128EEENS7_ILi64EEEEEELi64ENS_10bfloat16_tEfNS_4arch4Sm90ELb0ELb1ELb0ELb1ELb0ELb0ELb0ELb1ELb1ELb0ELb0ELb0EEENS1_21CollectiveEpilogueFwdINS6_IJSA_SC_SB_EEES9_SE_SG_Li384ELb1ELb0ELb0ELb0EEENS1_36VarlenDynamicPersistentTileSchedulerILi192ELi128ELi384ELi32ELb0ELb0ELb1ELb1ELb0ELb1EEEEEEEEEvNT_6ParamsE,"",@"SHT_CUDA_INFO"
	.sectionflags	@""
	.align	4


	//----- nvinfo : EIATTR_CUDA_API_VERSION
	.align		4
        /*0000*/ 	.byte	0x04, 0x37
        /*0002*/ 	.short	(.L_816 - .L_815)
.L_815:
        /*0004*/ 	.word	0x00000082


	//----- nvinfo : EIATTR_KPARAM_INFO
	.align		4
.L_816:
        /*0008*/ 	.byte	0x04, 0x17
        /*000a*/ 	.short	(.L_818 - .L_817)
.L_817:
        /*000c*/ 	.word	0x00000000
        /*0010*/ 	.short	0x0000
        /*0012*/ 	.short	0x0000
        /*0014*/ 	.byte	0x00, 0xf0, 0x01, 0x28


	//----- nvinfo : EIATTR_SPARSE_MMA_MASK
	.align		4
.L_818:
        /*0018*/ 	.byte	0x03, 0x50
        /*001a*/ 	.short	0x0000


	//----- nvinfo : EIATTR_MAXREG_COUNT
	.align		4
        /*001c*/ 	.byte	0x03, 0x1b
        /*001e*/ 	.short	0x0080


	//----- nvinfo : EIATTR_MERCURY_ISA_VERSION
	.align		4
        /*0020*/ 	.byte	0x03, 0x5f
        /*0022*/ 	.short	0x0101


	//----- nvinfo : EIATTR_VRC_CTA_INIT_COUNT
	.align		4
        /*0024*/ 	.byte	0x02, 0x4a
	.zero		1
	.zero		1


	//----- nvinfo : EIATTR_EXIT_INSTR_OFFSETS
	.align		4
        /*0028*/ 	.byte	0x04, 0x1c
        /*002a*/ 	.short	(.L_820 - .L_819)


	//   ....[0]....
.L_819:
        /*002c*/ 	.word	0x00000010


	//----- nvinfo : EIATTR_MAX_THREADS
	.align		4
.L_820:
        /*0030*/ 	.byte	0x04, 0x05
        /*0032*/ 	.short	(.L_822 - .L_821)
.L_821:
        /*0034*/ 	.word	0x00000200
        /*0038*/ 	.word	0x00000001
        /*003c*/ 	.word	0x00000001


	//----- nvinfo : EIATTR_CBANK_PARAM_SIZE
	.align		4
.L_822:
        /*0040*/ 	.byte	0x03, 0x19
        /*0042*/ 	.short	0x0a00


	//----- nvinfo : EIATTR_PARAM_CBANK
	.align		4
        /*0044*/ 	.byte	0x04, 0x0a
        /*0046*/ 	.short	(.L_824 - .L_823)
	.align		4
.L_823:
        /*0048*/ 	.word	index@(.nv.constant0._ZN7cutlass13device_kernelIN5flash11enable_sm90INS1_16FlashAttnFwdSm90INS1_25CollectiveMainloopFwdSm90ILi2EN4cute5tupleIJNS5_1CILi1EEES8_S8_EEENS6_IJNS7_ILi192EEENS7_ILi128EEENS7_ILi64EEEEEELi64ENS_10bfloat16_tEfNS_4arch4Sm90ELb0ELb1ELb0ELb1ELb0ELb0ELb0ELb1ELb1ELb0ELb0ELb0EEENS1_21CollectiveEpilogueFwdINS6_IJSA_SC_SB_EEES9_SE_SG_Li384ELb1ELb0ELb0ELb0EEENS1_36VarlenDynamicPersistentTileSchedulerILi192ELi128ELi384ELi32ELb0ELb0ELb1ELb1ELb0ELb1EEEEEEEEEvNT_6ParamsE)
        /*004c*/ 	.short	0x0380
        /*004e*/ 	.short	0x0a00


	//----- nvinfo : EIATTR_SW_WAR
	.align		4
.L_824:
        /*0050*/ 	.byte	0x04, 0x36
        /*0052*/ 	.short	(.L_826 - .L_825)
.L_825:
        /*0054*/ 	.word	0x00000008
.L_826:


//--------------------- .nv.info._ZN7cutlass13device_kernelIN5flash11enable_sm90INS1_16FlashAttnFwdSm90INS1_25CollectiveMainloopFwdSm90ILi2EN4cute5tupleIJNS5_1CILi1EEES8_S8_EEENS6_IJNS7_ILi192EEENS7_ILi128EEENS7_ILi64EEEEEELi64ENS_10bfloat16_tEfNS_4arch4Sm90ELb0ELb1ELb0ELb1ELb0ELb1ELb0ELb1ELb1ELb0ELb0ELb0EEENS1_21CollectiveEpilogueFwdINS6_IJSA_SC_SB_EEES9_SE_SG_Li384ELb1ELb0ELb0ELb0EEENS1_36VarlenDynamicPersistentTileSchedulerILi192ELi128ELi384ELi32ELb0ELb0ELb1ELb1ELb0ELb1EEEEEEEEEvNT_6ParamsE --------------------------
	.section	.nv.info._ZN7cutlass13device_kernelIN5flash11enable_sm90INS1_16FlashAttnFwdSm90INS1_25CollectiveMainloopFwdSm90ILi2EN4cute5tupleIJNS5_1CILi1EEES8_S8_EEENS6_IJNS7_ILi192EEENS7_ILi128EEENS7_ILi64EEEEEELi64ENS_10bfloat16_tEfNS_4arch4Sm90ELb0ELb1ELb0ELb1ELb0ELb1ELb0ELb1ELb1ELb0ELb0ELb0EEENS1_21CollectiveEpilogueFwdINS6_IJSA_SC_SB_EEES9_SE_SG_Li384ELb1ELb0ELb0ELb0EEENS1_36VarlenDynamicPersistentTileSchedulerILi192ELi128ELi384ELi32ELb0ELb0ELb1ELb1ELb0ELb1EEEEEEEEEvNT_6ParamsE,"",@"SHT_CUDA_INFO"
	.sectionflags	@""
	.align	4


	//----- nvinfo : EIATTR_CUDA_API_VERSION
	.align		4
        /*0000*/ 	.byte	0x04, 0x37
        /*0002*/ 	.short	(.L_828 - .L_827)
.L_827:
        /*0004*/ 	.word	0x00000082


	//----- nvinfo : EIATTR_KPARAM_INFO
	.align		4
.L_828:
        /*0008*/ 	.byte	0x04, 0x17
        /*000a*/ 	.short	(.L_830 - .L_829)
.L_829:
        /*000c*/ 	.word	0x00000000
        /*0010*/ 	.short	0x0000
        /*0012*/ 	.short	0x0000
        /*0014*/ 	.byte	0x00, 0xf0, 0x01, 0x28


	//----- nvinfo : EIATTR_SPARSE_MMA_MASK
	.align		4
.L_830:
        /*0018*/ 	.byte	0x03, 0x50
        /*001a*/ 	.short	0x0000


	//----- nvinfo : EIATTR_MAXREG_COUNT
	.align		4
        /*001c*/ 	.byte	0x03, 0x1b
        /*001e*/ 	.short	0x0080


	//----- nvinfo : EIATTR_MERCURY_ISA_VERSION
	.align		4
        /*0020*/ 	.byte	0x03, 0x5f
        /*0022*/ 	.short	0x0101


	//----- nvinfo : EIATTR_VRC_CTA_INIT_COUNT
	.align		4
        /*0024*/ 	.byte	0x02, 0x4a
	.zero		1
	.zero		1


	//----- nvinfo : EIATTR_EXIT_INSTR_OFFSETS
	.align		4
        /*0028*/ 	.byte	0x04, 0x1c
        /*002a*/ 	.short	(.L_832 - .L_831)


	//   ....[0]....
.L_831:
        /*002c*/ 	.word	0x00000010


	//----- nvinfo : EIATTR_MAX_THREADS
	.align		4
.L_832:
        /*0030*/ 	.byte	0x04, 0x05
        /*0032*/ 	.short	(.L_834 - .L_833)
.L_833:
        /*0034*/ 	.word	0x00000200
        /*0038*/ 	.word	0x00000001
        /*003c*/ 	.word	0x00000001


	//----- nvinfo : EIATTR_CBANK_PARAM_SIZE
	.align		4
.L_834:
        /*0040*/ 	.byte	0x03, 0x19
        /*0042*/ 	.short	0x0a00


	//----- nvinfo : EIATTR_PARAM_CBANK
	.align		4
        /*0044*/ 	.byte	0x04, 0x0a
        /*0046*/ 	.short	(.L_836 - .L_835)
	.align		4
.L_835:
        /*0048*/ 	.word	index@(.nv.constant0._ZN7cutlass13device_kernelIN5flash11enable_sm90INS1_16FlashAttnFwdSm90INS1_25CollectiveMainloopFwdSm90ILi2EN4cute5tupleIJNS5_1CILi1EEES8_S8_EEENS6_IJNS7_ILi192EEENS7_ILi128EEENS7_ILi64EEEEEELi64ENS_10bfloat16_tEfNS_4arch4Sm90ELb0ELb1ELb0ELb1ELb0ELb1ELb0ELb1ELb1ELb0ELb0ELb0EEENS1_21CollectiveEpilogueFwdINS6_IJSA_SC_SB_EEES9_SE_SG_Li384ELb1ELb0ELb0ELb0EEENS1_36VarlenDynamicPersistentTileSchedulerILi192ELi128ELi384ELi32ELb0ELb0ELb1ELb1ELb0ELb1EEEEEEEEEvNT_6ParamsE)
        /*004c*/ 	.short	0x0380
        /*004e*/ 	.short	0x0a00


	//----- nvinfo : EIATTR_SW_WAR
	.align		4
.L_836:
        /*0050*/ 	.byte	0x04, 0x36
        /*0052*/ 	.short	(.L_838 - .L_837)
.L_837:
        /*0054*/ 	.word	0x00000008
.L_838:


//--------------------- .nv.info._ZN7cutlass13device_kernelIN5flash11enable_sm90INS1_16FlashAttnFwdSm90INS1_25CollectiveMainloopFwdSm90ILi2EN4cute5tupleIJNS5_1CILi1EEES8_S8_EEENS6_IJNS7_ILi192EEENS7_ILi128EEENS7_ILi64EEEEEELi64ENS_10bfloat16_tEfNS_4arch4Sm90ELb1ELb0ELb0ELb0ELb0ELb0ELb0ELb1ELb1ELb0ELb0ELb0EEENS1_21CollectiveEpilogueFwdINS6_IJSA_SC_SB_EEES9_SE_SG_Li384ELb0ELb0ELb0ELb0EEENS1_30DynamicPersistentTileSchedulerILi384ELi32ELb0ELb0ELb1EEEEEEEEEvNT_6ParamsE --------------------------
	.section	.nv.info._ZN7cutlass13device_kernelIN5flash11enable_sm90INS1_16FlashAttnFwdSm90INS1_25CollectiveMainloopFwdSm90ILi2EN4cute5tupleIJNS5_1CILi1EEES8_S8_EEENS6_IJNS7_ILi192EEENS7_ILi128EEENS7_ILi64EEEEEELi64ENS_10bfloat16_tEfNS_4arch4Sm90ELb1ELb0ELb0ELb0ELb0ELb0ELb0ELb1ELb1ELb0ELb0ELb0EEENS1_21CollectiveEpilogueFwdINS6_IJSA_SC_SB_EEES9_SE_SG_Li384ELb0ELb0ELb0ELb0EEENS1_30DynamicPersistentTileSchedulerILi384ELi32ELb0ELb0ELb1EEEEEEEEEvNT_6ParamsE,"",@"SHT_CUDA_INFO"
	.sectionflags	@""
	.align	4


	//----- nvinfo : EIATTR_CUDA_API_VERSION
	.align		4
        /*0000*/ 	.byte	0x04, 0x37
        /*0002*/ 	.short	(.L_840 - .L_839)
.L_839:
        /*0004*/ 	.word	0x00000082


	//----- nvinfo : EIATTR_KPARAM_INFO
	.align		4
.L_840:
        /*0008*/ 	.byte	0x04, 0x17
        /*000a*/ 	.short	(.L_842 - .L_841)
.L_841:
        /*000c*/ 	.word	0x00000000
        /*0010*/ 	.short	0x0000
        /*0012*/ 	.short	0x0000
        /*0014*/ 	.byte	0x00, 0xf0, 0x01, 0x2e


	//----- nvinfo : EIATTR_SPARSE_MMA_MASK
	.align		4
.L_842:
        /*0018*/ 	.byte	0x03, 0x50
        /*001a*/ 	.short	0x0000


	//----- nvinfo : EIATTR_MAXREG_COUNT
	.align		4
        /*001c*/ 	.byte	0x03, 0x1b
        /*001e*/ 	.short	0x0080


	//----- nvinfo : EIATTR_MERCURY_ISA_VERSION
	.align		4
        /*0020*/ 	.byte	0x03, 0x5f
        /*0022*/ 	.short	0x0101


	//----- nvinfo : EIATTR_VRC_CTA_INIT_COUNT
	.align		4
        /*0024*/ 	.byte	0x02, 0x4a
	.zero		1
	.zero		1


	//----- nvinfo : EIATTR_EXIT_INSTR_OFFSETS
	.align		4
        /*0028*/ 	.byte	0x04, 0x1c
        /*002a*/ 	.short	(.L_844 - .L_843)


	//   ....[0]....
.L_843:
        /*002c*/ 	.word	0x00000010


	//----- nvinfo : EIATTR_MAX_THREADS
	.align		4
.L_844:
        /*0030*/ 	.byte	0x04, 0x05
        /*0032*/ 	.short	(.L_846 - .L_845)
.L_845:
        /*0034*/ 	.word	0x00000200
        /*0038*/ 	.word	0x00000001
        /*003c*/ 	.word	0x00000001


	//----- nvinfo : EIATTR_CBANK_PARAM_SIZE
	.align		4
.L_846:
        /*0040*/ 	.byte	0x03, 0x19
        /*0042*/ 	.short	0x0b80


	//----- nvinfo : EIATTR_PARAM_CBANK
	.align		4
        /*0044*/ 	.byte	0x04, 0x0a
        /*0046*/ 	.short	(.L_848 - .L_847)
	.align		4
.L_847:
        /*0048*/ 	.word	index@(.nv.constant0._ZN7cutlass13device_kernelIN5flash11enable_sm90INS1_16FlashAttnFwdSm90INS1_25CollectiveMainloopFwdSm90ILi2EN4cute5tupleIJNS5_1CILi1EEES8_S8_EEENS6_IJNS7_ILi192EEENS7_ILi128EEENS7_ILi64EEEEEELi64ENS_10bfloat16_tEfNS_4arch4Sm90ELb1ELb0ELb0ELb0ELb0ELb0ELb0ELb1ELb1ELb0ELb0ELb0EEENS1_21CollectiveEpilogueFwdINS6_IJSA_SC_SB_EEES9_SE_SG_Li384ELb0ELb0ELb0ELb0EEENS1_30DynamicPersistentTileSchedulerILi384ELi32ELb0ELb0ELb1EEEEEEEEEvNT_6ParamsE)
        /*004c*/ 	.short	0x0380
        /*004e*/ 	.short	0x0b80


	//----- nvinfo : EIATTR_SW_WAR
	.align		4
.L_848:
        /*0050*/ 	.byte	0x04, 0x36
        /*0052*/ 	.short	(.L_850 - .L_849)
.L_849:
        /*0054*/ 	.word	0x00000008
.L_850:


//--------------------- .nv.info._ZN7cutlass13device_kernelIN5flash11enable_sm90INS1_16FlashAttnFwdSm90INS1_25CollectiveMainloopFwdSm90ILi2EN4cute5tupleIJNS5_1CILi1EEES8_S8_EEENS6_IJNS7_ILi192EEENS7_ILi128EEENS7_ILi64EEEEEELi64ENS_10bfloat16_tEfNS_4arch4Sm90ELb1ELb0ELb0ELb1ELb0ELb0ELb0ELb1ELb1ELb0ELb0ELb0EEENS1_21CollectiveEpilogueFwdINS6_IJSA_SC_SB_EEES9_SE_SG_Li384ELb1ELb0ELb0ELb0EEENS1_36VarlenDynamicPersistentTileSchedulerILi192ELi128ELi384ELi32ELb0ELb0ELb1ELb1ELb1ELb1EEEEEEEEEvNT_6ParamsE --------------------------
	.section	.nv.info._ZN7cutlass13device_kernelIN5flash11enable_sm90INS1_16FlashAttnFwdSm90INS1_25CollectiveMainloopFwdSm90ILi2EN4cute5tupleIJNS5_1CILi1EEES8_S8_EEENS6_IJNS7_ILi192EEENS7_ILi128EEENS7_ILi64EEEEEELi64ENS_10bfloat16_tEfNS_4arch4Sm90ELb1ELb0ELb0ELb1ELb0ELb0ELb0ELb1ELb1ELb0ELb0ELb0EEENS1_21CollectiveEpilogueFwdINS6_IJSA_SC_SB_EEES9_SE_SG_Li384ELb1ELb0ELb0ELb0EEENS1_36VarlenDynamicPersistentTileSchedulerILi192ELi128ELi384ELi32ELb0ELb0ELb1ELb1ELb1ELb1EEEEEEEEEvNT_6ParamsE,"",@"SHT_CUDA_INFO"
	.sectionflags	@""
	.align	4


	//----- nvinfo : EIATTR_CUDA_API_VERSION
	.align		4
        /*0000*/ 	.byte	0x04, 0x37
        /*0002*/ 	.short	(.L_852 - .L_851)
.L_851:
        /*0004*/ 	.word	0x00000082


	//----- nvinfo : EIATTR_KPARAM_INFO
	.align		4
.L_852:
        /*0008*/ 	.byte	0x04, 0x17
        /*000a*/ 	.short	(.L_854 - .L_853)
.L_853:
        /*000c*/ 	.word	0x00000000
        /*0010*/ 	.short	0x0000
        /*0012*/ 	.short	0x0000
        /*0014*/ 	.byte	0x00, 0xf0, 0x01, 0x28


	//----- nvinfo : EIATTR_SPARSE_MMA_MASK
	.align		4
.L_854:
        /*0018*/ 	.byte	0x03, 0x50
        /*001a*/ 	.short	0x0000


	//----- nvinfo : EIATTR_MAXREG_COUNT
	.align		4
        /*001c*/ 	.byte	0x03, 0x1b
        /*001e*/ 	.short	0x0080


	//----- nvinfo : EIATTR_MERCURY_ISA_VERSION
	.align		4
        /*0020*/ 	.byte	0x03, 0x5f
        /*0022*/ 	.short	0x0101


	//----- nvinfo : EIATTR_VRC_CTA_INIT_COUNT
	.align		4
        /*0024*/ 	.byte	0x02, 0x4a
	.zero		1
	.zero		1


	//----- nvinfo : EIATTR_EXIT_INSTR_OFFSETS
	.align		4
        /*0028*/ 	.byte	0x04, 0x1c
        /*002a*/ 	.short	(.L_856 - .L_855)


	//   ....[0]....
.L_855:
        /*002c*/ 	.word	0x00000010


	//----- nvinfo : EIATTR_MAX_THREADS
	.align		4
.L_856:
        /*0030*/ 	.byte	0x04, 0x05
        /*0032*/ 	.short	(.L_858 - .L_857)
.L_857:
        /*0034*/ 	.word	0x00000200
        /*0038*/ 	.word	0x00000001
        /*003c*/ 	.word	0x00000001


	//----- nvinfo : EIATTR_CBANK_PARAM_SIZE
	.align		4
.L_858:
        /*0040*/ 	.byte	0x03, 0x19
        /*0042*/ 	.short	0x0a00


	//----- nvinfo : EIATTR_PARAM_CBANK
	.align		4
        /*0044*/ 	.byte	0x04, 0x0a
        /*0046*/ 	.short	(.L_860 - .L_859)
	.align		4
.L_859:
        /*0048*/ 	.word	index@(.nv.constant0._ZN7cutlass13device_kernelIN5flash11enable_sm90INS1_16FlashAttnFwdSm90INS1_25CollectiveMainloopFwdSm90ILi2EN4cute5tupleIJNS5_1CILi1EEES8_S8_EEENS6_IJNS7_ILi192EEENS7_ILi128EEENS7_ILi64EEEEEELi64ENS_10bfloat16_tEfNS_4arch4Sm90ELb1ELb0ELb0ELb1ELb0ELb0ELb0ELb1ELb1ELb0ELb0ELb0EEENS1_21CollectiveEpilogueFwdINS6_IJSA_SC_SB_EEES9_SE_SG_Li384ELb1ELb0ELb0ELb0EEENS1_36VarlenDynamicPersistentTileSchedulerILi192ELi128ELi384ELi32ELb0ELb0ELb1ELb1ELb1ELb1EEEEEEEEEvNT_6ParamsE)
        /*004c*/ 	.short	0x0380
        /*004e*/ 	.short	0x0a00


	//----- nvinfo : EIATTR_SW_WAR
	.align		4
.L_860:
        /*0050*/ 	.byte	0x04, 0x36
        /*0052*/ 	.short	(.L_862 - .L_861)
.L_861:
        /*0054*/ 	.word	0x00000008
.L_862:


//--------------------- .nv.info._ZN7cutlass13device_kernelIN5flash11enable_sm90INS1_16FlashAttnFwdSm90INS1_25CollectiveMainloopFwdSm90ILi2EN4cute5tupleIJNS5_1CILi1EEES8_S8_EEENS6_IJNS7_ILi192EEENS7_ILi128EEENS7_ILi64EEEEEELi64ENS_10bfloat16_tEfNS_4arch4Sm90ELb1ELb0ELb0ELb1ELb0ELb1ELb0ELb1ELb1ELb0ELb0ELb0EEENS1_21CollectiveEpilogueFwdINS6_IJSA_SC_SB_EEES9_SE_SG_Li384ELb1ELb0ELb0ELb0EEENS1_36VarlenDynamicPersistentTileSchedulerILi192ELi128ELi384ELi32ELb0ELb0ELb1ELb1ELb1ELb1EEEEEEEEEvNT_6ParamsE --------------------------
	.section	.nv.info._ZN7cutlass13device_kernelIN5flash11enable_sm90INS1_16FlashAttnFwdSm90INS1_25CollectiveMainloopFwdSm90ILi2EN4cute5tupleIJNS5_1CILi1EEES8_S8_EEENS6_IJNS7_ILi192EEENS7_ILi128EEENS7_ILi64EEEEEELi64ENS_10bfloat16_tEfNS_4arch4Sm90ELb1ELb0ELb0ELb1ELb0ELb1ELb0ELb1ELb1ELb0ELb0ELb0EEENS1_21CollectiveEpilogueFwdINS6_IJSA_SC_SB_EEES9_SE_SG_Li384ELb1ELb0ELb0ELb0EEENS1_36VarlenDynamicPersistentTileSchedulerILi192ELi128ELi384ELi32ELb0ELb0ELb1ELb1ELb1ELb1EEEEEEEEEvNT_6ParamsE,"",@"SHT_CUDA_INFO"
	.sectionflags	@""
	.align	4


	//----- nvinfo : EIATTR_CUDA_API_VERSION
	.align		4
        /*0000*/ 	.byte	0x04, 0x37
        /*0002*/ 	.short	(.L_864 - .L_863)
.L_863:
        /*0004*/ 	.word	0x00000082


	//----- nvinfo : EIATTR_KPARAM_INFO
	.align		4
.L_864:
        /*0008*/ 	.byte	0x04, 0x17
        /*000a*/ 	.short	(.L_866 - .L_865)
.L_865:
        /*000c*/ 	.word	0x00000000
        /*0010*/ 	.short	0x0000
        /*0012*/ 	.short	0x0000
        /*0014*/ 	.byte	0x00, 0xf0, 0x01, 0x28


	//----- nvinfo : EIATTR_SPARSE_MMA_MASK
	.align		4
.L_866:
        /*0018*/ 	.byte	0x03, 0x50
        /*001a*/ 	.short	0x0000


	//----- nvinfo : EIATTR_MAXREG_COUNT
	.align		4
        /*001c*/ 	.byte	0x03, 0x1b
        /*001e*/ 	.short	0x0080


	//----- nvinfo : EIATTR_MERCURY_ISA_VERSION
	.align		4
        /*0020*/ 	.byte	0x03, 0x5f
        /*0022*/ 	.short	0x0101


	//----- nvinfo : EIATTR_VRC_CTA_INIT_COUNT
	.align		4
        /*0024*/ 	.byte	0x02, 0x4a
	.zero		1
	.zero		1


	//----- nvinfo : EIATTR_EXIT_INSTR_OFFSETS
	.align		4
        /*0028*/ 	.byte	0x04, 0x1c
        /*002a*/ 	.short	(.L_868 - .L_867)


	//   ....[0]....
.L_867:
        /*002c*/ 	.word	0x00000010


	//----- nvinfo : EIATTR_MAX_THREADS
	.align		4
.L_868:
        /*0030*/ 	.byte	0x04, 0x05
        /*0032*/ 	.short	(.L_870 - .L_869)
.L_869:
        /*0034*/ 	.word	0x00000200
        /*0038*/ 	.word	0x00000001
        /*003c*/ 	.word	0x00000001


	//----- nvinfo : EIATTR_CBANK_PARAM_SIZE
	.align		4
.L_870:
        /*0040*/ 	.byte	0x03, 0x19
        /*0042*/ 	.short	0x0a00


	//----- nvinfo : EIATTR_PARAM_CBANK
	.align		4
        /*0044*/ 	.byte	0x04, 0x0a
        /*0046*/ 	.short	(.L_872 - .L_871)
	.align		4
.L_871:
        /*0048*/ 	.word	index@(.nv.constant0._ZN7cutlass13device_kernelIN5flash11enable_sm90INS1_16FlashAttnFwdSm90INS1_25CollectiveMainloopFwdSm90ILi2EN4cute5tupleIJNS5_1CILi1EEES8_S8_EEENS6_IJNS7_ILi192EEENS7_ILi128EEENS7_ILi64EEEEEELi64ENS_10bfloat16_tEfNS_4arch4Sm90ELb1ELb0ELb0ELb1ELb0ELb1ELb0ELb1ELb1ELb0ELb0ELb0EEENS1_21CollectiveEpilogueFwdINS6_IJSA_SC_SB_EEES9_SE_SG_Li384ELb1ELb0ELb0ELb0EEENS1_36VarlenDynamicPersistentTileSchedulerILi192ELi128ELi384ELi32ELb0ELb0ELb1ELb1ELb1ELb1EEEEEEEEEvNT_6ParamsE)
        /*004c*/ 	.short	0x0380
        /*004e*/ 	.short	0x0a00


	//----- nvinfo : EIATTR_SW_WAR
	.align		4
.L_872:
        /*0050*/ 	.byte	0x04, 0x36
        /*0052*/ 	.short	(.L_874 - .L_873)
.L_873:
        /*0054*/ 	.word	0x00000008
.L_874:


//--------------------- .nv.callgraph             --------------------------
	.section	.nv.callgraph,"",@"SHT_CUDA_CALLGRAPH"
	.align	4
	.sectionentsize	8
	.align		4
        /*0000*/ 	.word	0x00000000
	.align		4
        /*0004*/ 	.word	0xffffffff
	.align		4
        /*0008*/ 	.word	0x00000000
	.align		4
        /*000c*/ 	.word	0xfffffffe
	.align		4
        /*0010*/ 	.word	0x00000000
	.align		4
        /*0014*/ 	.word	0xfffffffd
	.align		4
        /*0018*/ 	.word	0x00000000
	.align		4
        /*001c*/ 	.word	0xfffffffc


//--------------------- .nv.constant4             --------------------------
	.section	.nv.constant4,"a",@progbits
	.align	8
	.align		8
.nv.constant4:
        /*0000*/ 	.dword	_ZN66_INTERNAL_eb80143f_30_flash_fwd_hdimall_bf16_sm90_cu_e763cb1e_36344cuda3std3__45__cpo5beginE
	.align		8
        /*0008*/ 	.dword	_ZN66_INTERNAL_eb80143f_30_flash_fwd_hdimall_bf16_sm90_cu_e763cb1e_36344cuda3std3__45__cpo3endE
	.align		8
        /*0010*/ 	.dword	_ZN66_INTERNAL_eb80143f_30_flash_fwd_hdimall_bf16_sm90_cu_e763cb1e_36344cuda3std3__45__cpo6cbeginE
	.align		8
        /*0018*/ 	.dword	_ZN66_INTERNAL_eb80143f_30_flash_fwd_hdimall_bf16_sm90_cu_e763cb1e_36344cuda3std3__45__cpo4cendE
	.align		8
        /*0020*/ 	.dword	_ZN66_INTERNAL_eb80143f_30_flash_fwd_hdimall_bf16_sm90_cu_e763cb1e_36344cuda3std3__468_GLOBAL__N__eb80143f_30_flash_fwd_hdimall_bf16_sm90_cu_e763cb1e_36346ignoreE
	.align		8
        /*0028*/ 	.dword	_ZN66_INTERNAL_eb80143f_30_flash_fwd_hdimall_bf16_sm90_cu_e763cb1e_36344cuda3std3__419piecewise_constructE
	.align		8
        /*0030*/ 	.dword	_ZN66_INTERNAL_eb80143f_30_flash_fwd_hdimall_bf16_sm90_cu_e763cb1e_36344cuda3std3__48in_placeE
	.align		8
        /*0038*/ 	.dword	_ZN66_INTERNAL_eb80143f_30_flash_fwd_hdimall_bf16_sm90_cu_e763cb1e_36344cuda3std6ranges3__45__cpo4swapE
	.align		8
        /*0040*/ 	.dword	_ZN66_INTERNAL_eb80143f_30_flash_fwd_hdimall_bf16_sm90_cu_e763cb1e_36344cuda3std6ranges3__45__cpo9iter_moveE
	.align		8
        /*0048*/ 	.dword	_ZN66_INTERNAL_eb80143f_30_flash_fwd_hdimall_bf16_sm90_cu_e763cb1e_36344cute7productE
	.align		8
        /*0050*/ 	.dword	_ZN66_INTERNAL_eb80143f_30_flash_fwd_hdimall_bf16_sm90_cu_e763cb1e_36344cute1_E


//--------------------- .text._ZN7cutlass13device_kernelIN5flash11enable_sm90INS1_16FlashAttnFwdSm90INS1_25CollectiveMainloopFwdSm90ILi2EN4cute5tupleIJNS5_1CILi1EEES8_S8_EEENS6_IJNS7_ILi128EEENS7_ILi80EEENS7_ILi256EEEEEELi256ENS_10bfloat16_tEfNS_4arch4Sm90ELb0ELb0ELb0ELb0ELb0ELb0ELb0ELb1ELb1ELb0ELb0ELb0EEENS1_21CollectiveEpilogueFwdINS6_IJSA_SC_SB_EEES9_SE_SG_Li256ELb0ELb0ELb0ELb0EEENS1_29StaticPersistentTileSchedulerILb0EEEEEEEEEvNT_6ParamsE --------------------------
	.section	.text._ZN7cutlass13device_kernelIN5flash11enable_sm90INS1_16FlashAttnFwdSm90INS1_25CollectiveMainloopFwdSm90ILi2EN4cute5tupleIJNS5_1CILi1EEES8_S8_EEENS6_IJNS7_ILi128EEENS7_ILi80EEENS7_ILi256EEEEEELi256ENS_10bfloat16_tEfNS_4arch4Sm90ELb0ELb0ELb0ELb0ELb0ELb0ELb0ELb1ELb1ELb0ELb0ELb0EEENS1_21CollectiveEpilogueFwdINS6_IJSA_SC_SB_EEES9_SE_SG_Li256ELb0ELb0ELb0ELb0EEENS1_29StaticPersistentTileSchedulerILb0EEEEEEEEEvNT_6ParamsE,"ax",@progbits
	.align	128
.text._ZN7cutlass13device_kernelIN5flash11enable_sm90INS1_16FlashAttnFwdSm90INS1_25CollectiveMainloopFwdSm90ILi2EN4cute5tupleIJNS5_1CILi1EEES8_S8_EEENS6_IJNS7_ILi128EEENS7_ILi80EEENS7_ILi256EEEEEELi256ENS_10bfloat16_tEfNS_4arch4Sm90ELb0ELb0ELb0ELb0ELb0ELb0ELb0ELb1ELb1ELb0ELb0ELb0EEENS1_21CollectiveEpilogueFwdINS6_IJSA_SC_SB_EEES9_SE_SG_Li256ELb0ELb0ELb0ELb0EEENS1_29StaticPersistentTileSchedulerILb0EEEEEEEEEvNT_6ParamsE:
        .type           _ZN7cutlass13device_kernelIN5flash11enable_sm90INS1_16FlashAttnFwdSm90INS1_25CollectiveMainloopFwdSm90ILi2EN4cute5tupleIJNS5_1CILi1EEES8_S8_EEENS6_IJNS7_ILi128EEENS7_ILi80EEENS7_ILi256EEEEEELi256ENS_10bfloat16_tEfNS_4arch4Sm90ELb0ELb0ELb0ELb0ELb0ELb0ELb0ELb1ELb1ELb0ELb0ELb0EEENS1_21CollectiveEpilogueFwdINS6_IJSA_SC_SB_EEES9_SE_SG_Li256ELb0ELb0ELb0ELb0EEENS1_29StaticPersistentTileSchedulerILb0EEEEEEEEEvNT_6ParamsE,@function
        .size           _ZN7cutlass13device_kernelIN5flash11enable_sm90INS1_16FlashAttnFwdSm90INS1_25CollectiveMainloopFwdSm90ILi2EN4cute5tupleIJNS5_1CILi1EEES8_S8_EEENS6_IJNS7_ILi128EEENS7_ILi80EEENS7_ILi256EEEEEELi256ENS_10bfloat16_tEfNS_4arch4Sm90ELb0ELb0ELb0ELb0ELb0ELb0ELb0ELb1ELb1ELb0ELb0ELb0EEENS1_21CollectiveEpilogueFwdINS6_IJSA_SC_SB_EEES9_SE_SG_Li256ELb0ELb0ELb0ELb0EEENS1_29StaticPersistentTileSchedulerILb0EEEEEEEEEvNT_6ParamsE,(.L_x_48 - _ZN7cutlass13device_kernelIN5flash11enable_sm90INS1_16FlashAttnFwdSm90INS1_25CollectiveMainloopFwdSm90ILi2EN4cute5tupleIJNS5_1CILi1EEES8_S8_EEENS6_IJNS7_ILi128EEENS7_ILi80EEENS7_ILi256EEEEEELi256ENS_10bfloat16_tEfNS_4arch4Sm90ELb0ELb0ELb0ELb0ELb0ELb0ELb0ELb1ELb1ELb0ELb0ELb0EEENS1_21CollectiveEpilogueFwdINS6_IJSA_SC_SB_EEES9_SE_SG_Li256ELb0ELb0ELb0ELb0EEENS1_29StaticPersistentTileSchedulerILb0EEEEEEEEEvNT_6ParamsE)
        .other          _ZN7cutlass13device_kernelIN5flash11enable_sm90INS1_16FlashAttnFwdSm90INS1_25CollectiveMainloopFwdSm90ILi2EN4cute5tupleIJNS5_1CILi1EEES8_S8_EEENS6_IJNS7_ILi128EEENS7_ILi80EEENS7_ILi256EEEEEELi256ENS_10bfloat16_tEfNS_4arch4Sm90ELb0ELb0ELb0ELb0ELb0ELb0ELb0ELb1ELb1ELb0ELb0ELb0EEENS1_21CollectiveEpilogueFwdINS6_IJSA_SC_SB_EEES9_SE_SG_Li256ELb0ELb0ELb0ELb0EEENS1_29StaticPersistentTileSchedulerILb0EEEEEEEEEvNT_6ParamsE,@"STO_CUDA_ENTRY STV_DEFAULT"
_ZN7cutlass13device_kernelIN5flash11enable_sm90INS1_16FlashAttnFwdSm90INS1_25CollectiveMainloopFwdSm90ILi2EN4cute5tupleIJNS5_1CILi1EEES8_S8_EEENS6_IJNS7_ILi128EEENS7_ILi80EEENS7_ILi256EEEEEELi256ENS_10bfloat16_tEfNS_4arch4Sm90ELb0ELb0ELb0ELb0ELb0ELb0ELb0ELb1ELb1ELb0ELb0ELb0EEENS1_21CollectiveEpilogueFwdINS6_IJSA_SC_SB_EEES9_SE_SG_Li256ELb0ELb0ELb0ELb0EEENS1_29StaticPersistentTileSchedulerILb0EEEEEEEEEvNT_6ParamsE:
[----:B------:R-:W-:Y:S01]  /*0000*/  LDC R1, c[0x0][0x37c] ;  /* 0x0000df00ff017b82 */ /* 0x000fe20000000800 */
[----:B------:R-:W-:Y:S05]  /*0010*/  EXIT ;  /* 0x000000000000794d */ /* 0x000fea0003800000 */
.L_x_0:
[----:B------:R-:W-:-:S00]  /*0020*/  BRA `(.L_x_0) ;  /* 0xfffffffc00fc7947 */ /* 0x000fc0000383ffff */
[----:B------:R-:W-:-:S00]  /*0030*/  NOP ;  /* 0x0000000000007918 */ /* 0x000fc00000000000 */
        /* <DEDUP_REMOVED lines=12> */
.L_x_48:


//--------------------- .text._ZN7cutlass13device_kernelIN5flash11enable_sm90INS1_16FlashAttnFwdSm90INS1_25CollectiveMainloopFwdSm90ILi2EN4cute5tupleIJNS5_1CILi2EEENS7_ILi1EEES9_EEENS6_IJNS7_ILi128EEENS7_ILi80EEENS7_ILi256EEEEEELi256ENS_10bfloat16_tEfNS_4arch4Sm90ELb0ELb0ELb0ELb0ELb0ELb0ELb0ELb1ELb1ELb0ELb0ELb0EEENS1_21CollectiveEpilogueFwdINS6_IJSB_SD_SC_EEESA_SF_SH_Li256ELb0ELb0ELb0ELb0EEENS1_29StaticPersistentTileSchedulerILb0EEEEEEEEEvNT_6ParamsE --------------------------
	.section	.text._ZN7cutlass13device_kernelIN5flash11enable_sm90INS1_16FlashAttnFwdSm90INS1_25CollectiveMainloopFwdSm90ILi2EN4cute5tupleIJNS5_1CILi2EEENS7_ILi1EEES9_EEENS6_IJNS7_ILi128EEENS7_ILi80EEENS7_ILi256EEEEEELi256ENS_10bfloat16_tEfNS_4arch4Sm90ELb0ELb0ELb0ELb0ELb0ELb0ELb0ELb1ELb1ELb0ELb0ELb0EEENS1_21CollectiveEpilogueFwdINS6_IJSB_SD_SC_EEESA_SF_SH_Li256ELb0ELb0ELb0ELb0EEENS1_29StaticPersistentTileSchedulerILb0EEEEEEEEEvNT_6ParamsE,"ax",@progbits
	.align	128
.text._ZN7cutlass13device_kernelIN5flash11enable_sm90INS1_16FlashAttnFwdSm90INS1_25CollectiveMainloopFwdSm90ILi2EN4cute5tupleIJNS5_1CILi2EEENS7_ILi1EEES9_EEENS6_IJNS7_ILi128EEENS7_ILi80EEENS7_ILi256EEEEEELi256ENS_10bfloat16_tEfNS_4arch4Sm90ELb0ELb0ELb0ELb0ELb0ELb0ELb0ELb1ELb1ELb0ELb0ELb0EEENS1_21CollectiveEpilogueFwdINS6_IJSB_SD_SC_EEESA_SF_SH_Li256ELb0ELb0ELb0ELb0EEENS1_29StaticPersistentTileSchedulerILb0EEEEEEEEEvNT_6ParamsE:
        .type           _ZN7cutlass13device_kernelIN5flash11enable_sm90INS1_16FlashAttnFwdSm90INS1_25CollectiveMainloopFwdSm90ILi2EN4cute5tupleIJNS5_1CILi2EEENS7_ILi1EEES9_EEENS6_IJNS7_ILi128EEENS7_ILi80EEENS7_ILi256EEEEEELi256ENS_10bfloat16_tEfNS_4arch4Sm90ELb0ELb0ELb0ELb0ELb0ELb0ELb0ELb1ELb1ELb0ELb0ELb0EEENS1_21CollectiveEpilogueFwdINS6_IJSB_SD_SC_EEESA_SF_SH_Li256ELb0ELb0ELb0ELb0EEENS1_29StaticPersistentTileSchedulerILb0EEEEEEEEEvNT_6ParamsE,@function
        .size           _ZN7cutlass13device_kernelIN5flash11enable_sm90INS1_16FlashAttnFwdSm90INS1_25CollectiveMainloopFwdSm90ILi2EN4cute5tupleIJNS5_1CILi2EEENS7_ILi1EEES9_EEENS6_IJNS7_ILi128EEENS7_ILi80EEENS7_ILi256EEEEEELi256ENS_10bfloat16_tEfNS_4arch4Sm90ELb0ELb0ELb0ELb0ELb0ELb0ELb0ELb1ELb1ELb0ELb0ELb0EEENS1_21CollectiveEpilogueFwdINS6_IJSB_SD_SC_EEESA_SF_SH_Li256ELb0ELb0ELb0ELb0EEENS1_29StaticPersistentTileSchedulerILb0EEEEEEEEEvNT_6ParamsE,(.L_x_49 - _ZN7cutlass13device_kernelIN5flash11enable_sm90INS1_16FlashAttnFwdSm90INS1_25CollectiveMainloopFwdSm90ILi2EN4cute5tupleIJNS5_1CILi2EEENS7_ILi1EEES9_EEENS6_IJNS7_ILi128EEENS7_ILi80EEENS7_ILi256EEEEEELi256ENS_10bfloat16_tEfNS_4arch4Sm90ELb0ELb0ELb0ELb0ELb0ELb0ELb0ELb1ELb1ELb0ELb0ELb0EEENS1_21CollectiveEpilogueFwdINS6_IJSB_SD_SC_EEESA_SF_SH_Li256ELb0ELb0ELb0ELb0EEENS1_29StaticPersistentTileSchedulerILb0EEEEEEEEEvNT_6ParamsE)
        .other          _ZN7cutlass13device_kernelIN5flash11enable_sm90INS1_16FlashAttnFwdSm90INS1_25CollectiveMainloopFwdSm90ILi2EN4cute5tupleIJNS5_1CILi2EEENS7_ILi1EEES9_EEENS6_IJNS7_ILi128EEENS7_ILi80EEENS7_ILi256EEEEEELi256ENS_10bfloat16_tEfNS_4arch4Sm90ELb0ELb0ELb0ELb0ELb0ELb0ELb0ELb1ELb1ELb0ELb0ELb0EEENS1_21CollectiveEpilogueFwdINS6_IJSB_SD_SC_EEESA_SF_SH_Li256ELb0ELb0ELb0ELb0EEENS1_29StaticPersistentTileSchedulerILb0EEEEEEEEEvNT_6ParamsE,@"STO_CUDA_ENTRY STV_DEFAULT"
_ZN7cutlass13device_kernelIN5flash11enable_sm90INS1_16FlashAttnFwdSm90INS1_25CollectiveMainloopFwdSm90ILi2EN4cute5tupleIJNS5_1CILi2EEENS7_ILi1EEES9_EEENS6_IJNS7_ILi128EEENS7_ILi80EEENS7_ILi256EEEEEELi256ENS_10bfloat16_tEfNS_4arch4Sm90ELb0ELb0ELb0ELb0ELb0ELb0ELb0ELb1ELb1ELb0ELb0ELb0EEENS1_21CollectiveEpilogueFwdINS6_IJSB_SD_SC_EEESA_SF_SH_Li256ELb0ELb0ELb0ELb0EEENS1_29StaticPersistentTileSchedulerILb0EEEEEEEEEvNT_6ParamsE:
[----:B------:R-:W-:Y:S01]  /*0000*/  LDC R1, c[0x0][0x37c] ;  /* 0x0000df00ff017b82 */ /* 0x000fe20000000800 */
[----:B------:R-:W-:Y:S05]  /*0010*/  EXIT ;  /* 0x000000000000794d */ /* 0x000fea0003800000 */
.L_x_1:
        /* <DEDUP_REMOVED lines=14> */
.L_x_49:


//--------------------- .text._ZN7cutlass13device_kernelIN5flash11enable_sm90INS1_16FlashAttnFwdSm90INS1_25CollectiveMainloopFwdSm90ILi2EN4cute5tupleIJNS5_1CILi1EEES8_S8_EEENS6_IJNS7_ILi128EEENS7_ILi80EEENS7_ILi256EEEEEELi256ENS_10bfloat16_tEfNS_4arch4Sm90ELb0ELb0ELb0ELb1ELb0ELb0ELb0ELb1ELb1ELb0ELb0ELb0EEENS1_21CollectiveEpilogueFwdINS6_IJSA_SC_SB_EEES9_SE_SG_Li256ELb1ELb0ELb0ELb0EEENS1_36VarlenDynamicPersistentTileSchedulerILi128ELi80ELi256ELi32ELb0ELb0ELb1ELb0ELb1ELb1EEEEEEEEEvNT_6ParamsE --------------------------
	.section	.text._ZN7cutlass13device_kernelIN5flash11enable_sm90INS1_16FlashAttnFwdSm90INS1_25CollectiveMainloopFwdSm90ILi2EN4cute5tupleIJNS5_1CILi1EEES8_S8_EEENS6_IJNS7_ILi128EEENS7_ILi80EEENS7_ILi256EEEEEELi256ENS_10bfloat16_tEfNS_4arch4Sm90ELb0ELb0ELb0ELb1ELb0ELb0ELb0ELb1ELb1ELb0ELb0ELb0EEENS1_21CollectiveEpilogueFwdINS6_IJSA_SC_SB_EEES9_SE_SG_Li256ELb1ELb0ELb0ELb0EEENS1_36VarlenDynamicPersistentTileSchedulerILi128ELi80ELi256ELi32ELb0ELb0ELb1ELb0ELb1ELb1EEEEEEEEEvNT_6ParamsE,"ax",@progbits
	.align	128
.text._ZN7cutlass13device_kernelIN5flash11enable_sm90INS1_16FlashAttnFwdSm90INS1_25CollectiveMainloopFwdSm90ILi2EN4cute5tupleIJNS5_1CILi1EEES8_S8_EEENS6_IJNS7_ILi128EEENS7_ILi80EEENS7_ILi256EEEEEELi256ENS_10bfloat16_tEfNS_4arch4Sm90ELb0ELb0ELb0ELb1ELb0ELb0ELb0ELb1ELb1ELb0ELb0ELb0EEENS1_21CollectiveEpilogueFwdINS6_IJSA_SC_SB_EEES9_SE_SG_Li256ELb1ELb0ELb0ELb0EEENS1_36VarlenDynamicPersistentTileSchedulerILi128ELi80ELi256ELi32ELb0ELb0ELb1ELb0ELb1ELb1EEEEEEEEEvNT_6ParamsE:
        .type           _ZN7cutlass13device_kernelIN5flash11enable_sm90INS1_16FlashAttnFwdSm90INS1_25CollectiveMainloopFwdSm90ILi2EN4cute5tupleIJNS5_1CILi1EEES8_S8_EEENS6_IJNS7_ILi128EEENS7_ILi80EEENS7_ILi256EEEEEELi256ENS_10bfloat16_tEfNS_4arch4Sm90ELb0ELb0ELb0ELb1ELb0ELb0ELb0ELb1ELb1ELb0ELb0ELb0EEENS1_21CollectiveEpilogueFwdINS6_IJSA_SC_SB_EEES9_SE_SG_Li256ELb1ELb0ELb0ELb0EEENS1_36VarlenDynamicPersistentTileSchedulerILi128ELi80ELi256ELi32ELb0ELb0ELb1ELb0ELb1ELb1EEEEEEEEEvNT_6ParamsE,@function
        .size           _ZN7cutlass13device_kernelIN5flash11enable_sm90INS1_16FlashAttnFwdSm90INS1_25CollectiveMainloopFwdSm90ILi2EN4cute5tupleIJNS5_1CILi1EEES8_S8_EEENS6_IJNS7_ILi128EEENS7_ILi80EEENS7_ILi256EEEEEELi256ENS_10bfloat16_tEfNS_4arch4Sm90ELb0ELb0ELb0ELb1ELb0ELb0ELb0ELb1ELb1ELb0ELb0ELb0EEENS1_21CollectiveEpilogueFwdINS6_IJSA_SC_SB_EEES9_SE_SG_Li256ELb1ELb0ELb0ELb0EEENS1_36VarlenDynamicPersistentTileSchedulerILi128ELi80ELi256ELi32ELb0ELb0ELb1ELb0ELb1ELb1EEEEEEEEEvNT_6ParamsE,(.L_x_50 - _ZN7cutlass13device_kernelIN5flash11enable_sm90INS1_16FlashAttnFwdSm90INS1_25CollectiveMainloopFwdSm90ILi2EN4cute5tupleIJNS5_1CILi1EEES8_S8_EEENS6_IJNS7_ILi128EEENS7_ILi80EEENS7_ILi256EEEEEELi256ENS_10bfloat16_tEfNS_4arch4Sm90ELb0ELb0ELb0ELb1ELb0ELb0ELb0ELb1ELb1ELb0ELb0ELb0EEENS1_21CollectiveEpilogueFwdINS6_IJSA_SC_SB_EEES9_SE_SG_Li256ELb1ELb0ELb0ELb0EEENS1_36VarlenDynamicPersistentTileSchedulerILi128ELi80ELi256ELi32ELb0ELb0ELb1ELb0ELb1ELb1EEEEEEEEEvNT_6ParamsE)
        .other          _ZN7cutlass13device_kernelIN5flash11enable_sm90INS1_16FlashAttnFwdSm90INS1_25CollectiveMainloopFwdSm90ILi2EN4cute5tupleIJNS5_1CILi1EEES8_S8_EEENS6_IJNS7_ILi128EEENS7_ILi80EEENS7_ILi256EEEEEELi256ENS_10bfloat16_tEfNS_4arch4Sm90ELb0ELb0ELb0ELb1ELb0ELb0ELb0ELb1ELb1ELb0ELb0ELb0EEENS1_21CollectiveEpilogueFwdINS6_IJSA_SC_SB_EEES9_SE_SG_Li256ELb1ELb0ELb0ELb0EEENS1_36VarlenDynamicPersistentTileSchedulerILi128ELi80ELi256ELi32ELb0ELb0ELb1ELb0ELb1ELb1EEEEEEEEEvNT_6ParamsE,@"STO_CUDA_ENTRY STV_DEFAULT"
_ZN7cutlass13device_kernelIN5flash11enable_sm90INS1_16FlashAttnFwdSm90INS1_25CollectiveMainloopFwdSm90ILi2EN4cute5tupleIJNS5_1CILi1EEES8_S8_EEENS6_IJNS7_ILi128EEENS7_ILi80EEENS7_ILi256EEEEEELi256ENS_10bfloat16_tEfNS_4arch4Sm90ELb0ELb0ELb0ELb1ELb0ELb0ELb0ELb1ELb1ELb0ELb0ELb0EEENS1_21CollectiveEpilogueFwdINS6_IJSA_SC_SB_EEES9_SE_SG_Li256ELb1ELb0ELb0ELb0EEENS1_36VarlenDynamicPersistentTileSchedulerILi128ELi80ELi256ELi32ELb0ELb0ELb1ELb0ELb1ELb1EEEEEEEEEvNT_6ParamsE:
[----:B------:R-:W-:Y:S01]  /*0000*/  LDC R1, c[0x0][0x37c] ;  /* 0x0000df00ff017b82 */ /* 0x000fe20000000800 */
[----:B------:R-:W-:Y:S05]  /*0010*/  EXIT ;  /* 0x000000000000794d */ /* 0x000fea0003800000 */
.L_x_2:
        /* <DEDUP_REMOVED lines=14> */
.L_x_50:


//--------------------- .text._ZN7cutlass13device_kernelIN5flash11enable_sm90INS1_16FlashAttnFwdSm90INS1_25CollectiveMainloopFwdSm90ILi2EN4cute5tupleIJNS5_1CILi1EEES8_S8_EEENS6_IJNS7_ILi128EEENS7_ILi80EEENS7_ILi256EEEEEELi256ENS_10bfloat16_tEfNS_4arch4Sm90ELb0ELb0ELb0ELb1ELb0ELb1ELb0ELb1ELb1ELb0ELb0ELb0EEENS1_21CollectiveEpilogueFwdINS6_IJSA_SC_SB_EEES9_SE_SG_Li256ELb1ELb0ELb0ELb0EEENS1_36VarlenDynamicPersistentTileSchedulerILi128ELi80ELi256ELi32ELb0ELb0ELb1ELb0ELb1ELb1EEEEEEEEEvNT_6ParamsE --------------------------
	.section	.text._ZN7cutlass13device_kernelIN5flash11enable_sm90INS1_16FlashAttnFwdSm90INS1_25CollectiveMainloopFwdSm90ILi2EN4cute5tupleIJNS5_1CILi1EEES8_S8_EEENS6_IJNS7_ILi128EEENS7_ILi80EEENS7_ILi256EEEEEELi256ENS_10bfloat16_tEfNS_4arch4Sm90ELb0ELb0ELb0ELb1ELb0ELb1ELb0ELb1ELb1ELb0ELb0ELb0EEENS1_21CollectiveEpilogueFwdINS6_IJSA_SC_SB_EEES9_SE_SG_Li256ELb1ELb0ELb0ELb0EEENS1_36VarlenDynamicPersistentTileSchedulerILi128ELi80ELi256ELi32ELb0ELb0ELb1ELb0ELb1ELb1EEEEEEEEEvNT_6ParamsE,"ax",@progbits
	.align	128
.text._ZN7cutlass13device_kernelIN5flash11enable_sm90INS1_16FlashAttnFwdSm90INS1_25CollectiveMainloopFwdSm90ILi2EN4cute5tupleIJNS5_1CILi1EEES8_S8_EEENS6_IJNS7_ILi128EEENS7_ILi80EEENS7_ILi256EEEEEELi256ENS_10bfloat16_tEfNS_4arch4Sm90ELb0ELb0ELb0ELb1ELb0ELb1ELb0ELb1ELb1ELb0ELb0ELb0EEENS1_21CollectiveEpilogueFwdINS6_IJSA_SC_SB_EEES9_SE_SG_Li256ELb1ELb0ELb0ELb0EEENS1_36VarlenDynamicPersistentTileSchedulerILi128ELi80ELi256ELi32ELb0ELb0ELb1ELb0ELb1ELb1EEEEEEEEEvNT_6ParamsE:
        .type           _ZN7cutlass13device_kernelIN5flash11enable_sm90INS1_16FlashAttnFwdSm90INS1_25CollectiveMainloopFwdSm90ILi2EN4cute5tupleIJNS5_1CILi1EEES8_S8_EEENS6_IJNS7_ILi128EEENS7_ILi80EEENS7_ILi256EEEEEELi256ENS_10bfloat16_tEfNS_4arch4Sm90ELb0ELb0ELb0ELb1ELb0ELb1ELb0ELb1ELb1ELb0ELb0ELb0EEENS1_21CollectiveEpilogueFwdINS6_IJSA_SC_SB_EEES9_SE_SG_Li256ELb1ELb0ELb0ELb0EEENS1_36VarlenDynamicPersistentTileSchedulerILi128ELi80ELi256ELi32ELb0ELb0ELb1ELb0ELb1ELb1EEEEEEEEEvNT_6ParamsE,@function
        .size           _ZN7cutlass13device_kernelIN5flash11enable_sm90INS1_16FlashAttnFwdSm90INS1_25CollectiveMainloopFwdSm90ILi2EN4cute5tupleIJNS5_1CILi1EEES8_S8_EEENS6_IJNS7_ILi128EEENS7_ILi80EEENS7_ILi256EEEEEELi256ENS_10bfloat16_tEfNS_4arch4Sm90ELb0ELb0ELb0ELb1ELb0ELb1ELb0ELb1ELb1ELb0ELb0ELb0EEENS1_21CollectiveEpilogueFwdINS6_IJSA_SC_SB_EEES9_SE_SG_Li256ELb1ELb0ELb0ELb0EEENS1_36VarlenDynamicPersistentTileSchedulerILi128ELi80ELi256ELi32ELb0ELb0ELb1ELb0ELb1ELb1EEEEEEEEEvNT_6ParamsE,(.L_x_51 - _ZN7cutlass13device_kernelIN5flash11enable_sm90INS1_16FlashAttnFwdSm90INS1_25CollectiveMainloopFwdSm90ILi2EN4cute5tupleIJNS5_1CILi1EEES8_S8_EEENS6_IJNS7_ILi128EEENS7_ILi80EEENS7_ILi256EEEEEELi256ENS_10bfloat16_tEfNS_4arch4Sm90ELb0ELb0ELb0ELb1ELb0ELb1ELb0ELb1ELb1ELb0ELb0ELb0EEENS1_21CollectiveEpilogueFwdINS6_IJSA_SC_SB_EEES9_SE_SG_Li256ELb1ELb0ELb0ELb0EEENS1_36VarlenDynamicPersistentTileSchedulerILi128ELi80ELi256ELi32ELb0ELb0ELb1ELb0ELb1ELb1EEEEEEEEEvNT_6ParamsE)
        .other          _ZN7cutlass13device_kernelIN5flash11enable_sm90INS1_16FlashAttnFwdSm90INS1_25CollectiveMainloopFwdSm90ILi2EN4cute5tupleIJNS5_1CILi1EEES8_S8_EEENS6_IJNS7_ILi128EEENS7_ILi80EEENS7_ILi256EEEEEELi256ENS_10bfloat16_tEfNS_4arch4Sm90ELb0ELb0ELb0ELb1ELb0ELb1ELb0ELb1ELb1ELb0ELb0ELb0EEENS1_21CollectiveEpilogueFwdINS6_IJSA_SC_SB_EEES9_SE_SG_Li256ELb1ELb0ELb0ELb0EEENS1_36VarlenDynamicPersistentTileSchedulerILi128ELi80ELi256ELi32ELb0ELb0ELb1ELb0ELb1ELb1EEEEEEEEEvNT_6ParamsE,@"STO_CUDA_ENTRY STV_DEFAULT"
_ZN7cutlass13device_kernelIN5flash11enable_sm90INS1_16FlashAttnFwdSm90INS1_25CollectiveMainloopFwdSm90ILi2EN4cute5tupleIJNS5_1CILi1EEES8_S8_EEENS6_IJNS7_ILi128EEENS7_ILi80EEENS7_ILi256EEEEEELi256ENS_10bfloat16_tEfNS_4arch4Sm90ELb0ELb0ELb0ELb1ELb0ELb1ELb0ELb1ELb1ELb0ELb0ELb0EEENS1_21CollectiveEpilogueFwdINS6_IJSA_SC_SB_EEES9_SE_SG_Li256ELb1ELb0ELb0ELb0EEENS1_36VarlenDynamicPersistentTileSchedulerILi128ELi80ELi256ELi32ELb0ELb0ELb1ELb0ELb1ELb1EEEEEEEEEvNT_6ParamsE:
[----:B------:R-:W-:Y:S01]  /*0000*/  LDC R1, c[0x0][0x37c] ;  /* 0x0000df00ff017b82 */ /* 0x000fe20000000800 */
[----:B------:R-:W-:Y:S05]  /*0010*/  EXIT ;  /* 0x000000000000794d */ /* 0x000fea0003800000 */
.L_x_3:
        /* <DEDUP_REMOVED lines=14> */
.L_x_51:


//--------------------- .text._ZN7cutlass13device_kernelIN5flash11enable_sm90INS1_16FlashAttnFwdSm90INS1_25CollectiveMainloopFwdSm90ILi2EN4cute5tupleIJNS5_1CILi1EEES8_S8_EEENS6_IJNS7_ILi128EEENS7_ILi64EEENS7_ILi256EEEEEELi256ENS_10bfloat16_tEfNS_4arch4Sm90ELb0ELb1ELb0ELb0ELb0ELb0ELb0ELb1ELb1ELb0ELb0ELb0EEENS1_21CollectiveEpilogueFwdINS6_IJSA_SC_SB_EEES9_SE_SG_Li256ELb0ELb0ELb0ELb0EEENS1_30DynamicPersistentTileSchedulerILi256ELi32ELb0ELb0ELb1EEEEEEEEEvNT_6ParamsE --------------------------
	.section	.text._ZN7cutlass13device_kernelIN5flash11enable_sm90INS1_16FlashAttnFwdSm90INS1_25CollectiveMainloopFwdSm90ILi2EN4cute5tupleIJNS5_1CILi1EEES8_S8_EEENS6_IJNS7_ILi128EEENS7_ILi64EEENS7_ILi256EEEEEELi256ENS_10bfloat16_tEfNS_4arch4Sm90ELb0ELb1ELb0ELb0ELb0ELb0ELb0ELb1ELb1ELb0ELb0ELb0EEENS1_21CollectiveEpilogueFwdINS6_IJSA_SC_SB_EEES9_SE_SG_Li256ELb0ELb0ELb0ELb0EEENS1_30DynamicPersistentTileSchedulerILi256ELi32ELb0ELb0ELb1EEEEEEEEEvNT_6ParamsE,"ax",@progbits
	.align	128
.text._ZN7cutlass13device_kernelIN5flash11enable_sm90INS1_16FlashAttnFwdSm90INS1_25CollectiveMainloopFwdSm90ILi2EN4cute5tupleIJNS5_1CILi1EEES8_S8_EEENS6_IJNS7_ILi128EEENS7_ILi64EEENS7_ILi256EEEEEELi256ENS_10bfloat16_tEfNS_4arch4Sm90ELb0ELb1ELb0ELb0ELb0ELb0ELb0ELb1ELb1ELb0ELb0ELb0EEENS1_21CollectiveEpilogueFwdINS6_IJSA_SC_SB_EEES9_SE_SG_Li256ELb0ELb0ELb0ELb0EEENS1_30DynamicPersistentTileSchedulerILi256ELi32ELb0ELb0ELb1EEEEEEEEEvNT_6ParamsE:
        .type           _ZN7cutlass13device_kernelIN5flash11enable_sm90INS1_16FlashAttnFwdSm90INS1_25CollectiveMainloopFwdSm90ILi2EN4cute5tupleIJNS5_1CILi1EEES8_S8_EEENS6_IJNS7_ILi128EEENS7_ILi64EEENS7_ILi256EEEEEELi256ENS_10bfloat16_tEfNS_4arch4Sm90ELb0ELb1ELb0ELb0ELb0ELb0ELb0ELb1ELb1ELb0ELb0ELb0EEENS1_21CollectiveEpilogueFwdINS6_IJSA_SC_SB_EEES9_SE_SG_Li256ELb0ELb0ELb0ELb0EEENS1_30DynamicPersistentTileSchedulerILi256ELi32ELb0ELb0ELb1EEEEEEEEEvNT_6ParamsE,@function
        .size           _ZN7cutlass13device_kernelIN5flash11enable_sm90INS1_16FlashAttnFwdSm90INS1_25CollectiveMainloopFwdSm90ILi2EN4cute5tupleIJNS5_1CILi1EEES8_S8_EEENS6_IJNS7_ILi128EEENS7_ILi64EEENS7_ILi256EEEEEELi256ENS_10bfloat16_tEfNS_4arch4Sm90ELb0ELb1ELb0ELb0ELb0ELb0ELb0ELb1ELb1ELb0ELb0ELb0EEENS1_21CollectiveEpilogueFwdINS6_IJSA_SC_SB_EEES9_SE_SG_Li256ELb0ELb0ELb0ELb0EEENS1_30DynamicPersistentTileSchedulerILi256ELi32ELb0ELb0ELb1EEEEEEEEEvNT_6ParamsE,(.L_x_52 - _ZN7cutlass13device_kernelIN5flash11enable_sm90INS1_16FlashAttnFwdSm90INS1_25CollectiveMainloopFwdSm90ILi2EN4cute5tupleIJNS5_1CILi1EEES8_S8_EEENS6_IJNS7_ILi128EEENS7_ILi64EEENS7_ILi256EEEEEELi256ENS_10bfloat16_tEfNS_4arch4Sm90ELb0ELb1ELb0ELb0ELb0ELb0ELb0ELb1ELb1ELb0ELb0ELb0EEENS1_21CollectiveEpilogueFwdINS6_IJSA_SC_SB_EEES9_SE_SG_Li256ELb0ELb0ELb0ELb0EEENS1_30DynamicPersistentTileSchedulerILi256ELi32ELb0ELb0ELb1EEEEEEEEEvNT_6ParamsE)
        .other          _ZN7cutlass13device_kernelIN5flash11enable_sm90INS1_16FlashAttnFwdSm90INS1_25CollectiveMainloopFwdSm90ILi2EN4cute5tupleIJNS5_1CILi1EEES8_S8_EEENS6_IJNS7_ILi128EEENS7_ILi64EEENS7_ILi256EEEEEELi256ENS_10bfloat16_tEfNS_4arch4Sm90ELb0ELb1ELb0ELb0ELb0ELb0ELb0ELb1ELb1ELb0ELb0ELb0EEENS1_21CollectiveEpilogueFwdINS6_IJSA_SC_SB_EEES9_SE_SG_Li256ELb0ELb0ELb0ELb0EEENS1_30DynamicPersistentTileSchedulerILi256ELi32ELb0ELb0ELb1EEEEEEEEEvNT_6ParamsE,@"STO_CUDA_ENTRY STV_DEFAULT"
_ZN7cutlass13device_kernelIN5flash11enable_sm90INS1_16FlashAttnFwdSm90INS1_25CollectiveMainloopFwdSm90ILi2EN4cute5tupleIJNS5_1CILi1EEES8_S8_EEENS6_IJNS7_ILi128EEENS7_ILi64EEENS7_ILi256EEEEEELi256ENS_10bfloat16_tEfNS_4arch4Sm90ELb0ELb1ELb0ELb0ELb0ELb0ELb0ELb1ELb1ELb0ELb0ELb0EEENS1_21CollectiveEpilogueFwdINS6_IJSA_SC_SB_EEES9_SE_SG_Li256ELb0ELb0ELb0ELb0EEENS1_30DynamicPersistentTileSchedulerILi256ELi32ELb0ELb0ELb1EEEEEEEEEvNT_6ParamsE:
[----:B------:R-:W-:Y:S01]  /*0000*/  LDC R1, c[0x0][0x37c] ;  /* 0x0000df00ff017b82 */ /* 0x000fe20000000800 */
[----:B------:R-:W-:Y:S05]  /*0010*/  EXIT ;  /* 0x000000000000794d */ /* 0x000fea0003800000 */
.L_x_4:
        /* <DEDUP_REMOVED lines=14> */
.L_x_52:


//--------------------- .text._ZN7cutlass13device_kernelIN5flash11enable_sm90INS1_16FlashAttnFwdSm90INS1_25CollectiveMainloopFwdSm90ILi2EN4cute5tupleIJNS5_1CILi1EEES8_S8_EEENS6_IJNS7_ILi128EEENS7_ILi64EEENS7_ILi256EEEEEELi256ENS_10bfloat16_tEfNS_4arch4Sm90ELb0ELb1ELb0ELb1ELb0ELb0ELb0ELb1ELb1ELb0ELb0ELb0EEENS1_21CollectiveEpilogueFwdINS6_IJSA_SC_SB_EEES9_SE_SG_Li256ELb1ELb0ELb0ELb0EEENS1_36VarlenDynamicPersistentTileSchedulerILi128ELi64ELi256ELi32ELb0ELb0ELb1ELb1ELb0ELb1EEEEEEEEEvNT_6ParamsE --------------------------
	.section	.text._ZN7cutlass13device_kernelIN5flash11enable_sm90INS1_16FlashAttnFwdSm90INS1_25CollectiveMainloopFwdSm90ILi2EN4cute5tupleIJNS5_1CILi1EEES8_S8_EEENS6_IJNS7_ILi128EEENS7_ILi64EEENS7_ILi256EEEEEELi256ENS_10bfloat16_tEfNS_4arch4Sm90ELb0ELb1ELb0ELb1ELb0ELb0ELb0ELb1ELb1ELb0ELb0ELb0EEENS1_21CollectiveEpilogueFwdINS6_IJSA_SC_SB_EEES9_SE_SG_Li256ELb1ELb0ELb0ELb0EEENS1_36VarlenDynamicPersistentTileSchedulerILi128ELi64ELi256ELi32ELb0ELb0ELb1ELb1ELb0ELb1EEEEEEEEEvNT_6ParamsE,"ax",@progbits
	.align	128
.text._ZN7cutlass13device_kernelIN5flash11enable_sm90INS1_16FlashAttnFwdSm90INS1_25CollectiveMainloopFwdSm90ILi2EN4cute5tupleIJNS5_1CILi1EEES8_S8_EEENS6_IJNS7_ILi128EEENS7_ILi64EEENS7_ILi256EEEEEELi256ENS_10bfloat16_tEfNS_4arch4Sm90ELb0ELb1ELb0ELb1ELb0ELb0ELb0ELb1ELb1ELb0ELb0ELb0EEENS1_21CollectiveEpilogueFwdINS6_IJSA_SC_SB_EEES9_SE_SG_Li256ELb1ELb0ELb0ELb0EEENS1_36VarlenDynamicPersistentTileSchedulerILi128ELi64ELi256ELi32ELb0ELb0ELb1ELb1ELb0ELb1EEEEEEEEEvNT_6ParamsE:
        .type           _ZN7cutlass13device_kernelIN5flash11enable_sm90INS1_16FlashAttnFwdSm90INS1_25CollectiveMainloopFwdSm90ILi2EN4cute5tupleIJNS5_1CILi1EEES8_S8_EEENS6_IJNS7_ILi128EEENS7_ILi64EEENS7_ILi256EEEEEELi256ENS_10bfloat16_tEfNS_4arch4Sm90ELb0ELb1ELb0ELb1ELb0ELb0ELb0ELb1ELb1ELb0ELb0ELb0EEENS1_21CollectiveEpilogueFwdINS6_IJSA_SC_SB_EEES9_SE_SG_Li256ELb1ELb0ELb0ELb0EEENS1_36VarlenDynamicPersistentTileSchedulerILi128ELi64ELi256ELi32ELb0ELb0ELb1ELb1ELb0ELb1EEEEEEEEEvNT_6ParamsE,@function
        .size           _ZN7cutlass13device_kernelIN5flash11enable_sm90INS1_16FlashAttnFwdSm90INS1_25CollectiveMainloopFwdSm90ILi2EN4cute5tupleIJNS5_1CILi1EEES8_S8_EEENS6_IJNS7_ILi128EEENS7_ILi64EEENS7_ILi256EEEEEELi256ENS_10bfloat16_tEfNS_4arch4Sm90ELb0ELb1ELb0ELb1ELb0ELb0ELb0ELb1ELb1ELb0ELb0ELb0EEENS1_21CollectiveEpilogueFwdINS6_IJSA_SC_SB_EEES9_SE_SG_Li256ELb1ELb0ELb0ELb0EEENS1_36VarlenDynamicPersistentTileSchedulerILi128ELi64ELi256ELi32ELb0ELb0ELb1ELb1ELb0ELb1EEEEEEEEEvNT_6ParamsE,(.L_x_53 - _ZN7cutlass13device_kernelIN5flash11enable_sm90INS1_16FlashAttnFwdSm90INS1_25CollectiveMainloopFwdSm90ILi2EN4cute5tupleIJNS5_1CILi1EEES8_S8_EEENS6_IJNS7_ILi128EEENS7_ILi64EEENS7_ILi256EEEEEELi256ENS_10bfloat16_tEfNS_4arch4Sm90ELb0ELb1ELb0ELb1ELb0ELb0ELb0ELb1ELb1ELb0ELb0ELb0EEENS1_21CollectiveEpilogueFwdINS6_IJSA_SC_SB_EEES9_SE_SG_Li256ELb1ELb0ELb0ELb0EEENS1_36VarlenDynamicPersistentTileSchedulerILi128ELi64ELi256ELi32ELb0ELb0ELb1ELb1ELb0ELb1EEEEEEEEEvNT_6ParamsE)
        .other          _ZN7cutlass13device_kernelIN5flash11enable_sm90INS1_16FlashAttnFwdSm90INS1_25CollectiveMainloopFwdSm90ILi2EN4cute5tupleIJNS5_1CILi1EEES8_S8_EEENS6_IJNS7_ILi128EEENS7_ILi64EEENS7_ILi256EEEEEELi256ENS_10bfloat16_tEfNS_4arch4Sm90ELb0ELb1ELb0ELb1ELb0ELb0ELb0ELb1ELb1ELb0ELb0ELb0EEENS1_21CollectiveEpilogueFwdINS6_IJSA_SC_SB_EEES9_SE_SG_Li256ELb1ELb0ELb0ELb0EEENS1_36VarlenDynamicPersistentTileSchedulerILi128ELi64ELi256ELi32ELb0ELb0ELb1ELb1ELb0ELb1EEEEEEEEEvNT_6ParamsE,@"STO_CUDA_ENTRY STV_DEFAULT"
_ZN7cutlass13device_kernelIN5flash11enable_sm90INS1_16FlashAttnFwdSm90INS1_25CollectiveMainloopFwdSm90ILi2EN4cute5tupleIJNS5_1CILi1EEES8_S8_EEENS6_IJNS7_ILi128EEENS7_ILi64EEENS7_ILi256EEEEEELi256ENS_10bfloat16_tEfNS_4arch4Sm90ELb0ELb1ELb0ELb1ELb0ELb0ELb0ELb1ELb1ELb0ELb0ELb0EEENS1_21CollectiveEpilogueFwdINS6_IJSA_SC_SB_EEES9_SE_SG_Li256ELb1ELb0ELb0ELb0EEENS1_36VarlenDynamicPersistentTileSchedulerILi128ELi64ELi256ELi32ELb0ELb0ELb1ELb1ELb0ELb1EEEEEEEEEvNT_6ParamsE:
[----:B------:R-:W-:Y:S01]  /*0000*/  LDC R1, c[0x0][0x37c] ;  /* 0x0000df00ff017b82 */ /* 0x000fe20000000800 */
[----:B------:R-:W-:Y:S05]  /*0010*/  EXIT ;  /* 0x000000000000794d */ /* 0x000fea0003800000 */
.L_x_5:
        /* <DEDUP_REMOVED lines=14> */
.L_x_53:


//--------------------- .text._ZN7cutlass13device_kernelIN5flash11enable_sm90INS1_16FlashAttnFwdSm90INS1_25CollectiveMainloopFwdSm90ILi2EN4cute5tupleIJNS5_1CILi1EEES8_S8_EEENS6_IJNS7_ILi128EEENS7_ILi64EEENS7_ILi256EEEEEELi256ENS_10bfloat16_tEfNS_4arch4Sm90ELb0ELb1ELb0ELb1ELb0ELb1ELb0ELb1ELb1ELb0ELb0ELb0EEENS1_21CollectiveEpilogueFwdINS6_IJSA_SC_SB_EEES9_SE_SG_Li256ELb1ELb0ELb0ELb0EEENS1_36VarlenDynamicPersistentTileSchedulerILi128ELi64ELi256ELi32ELb0ELb0ELb1ELb1ELb0ELb1EEEEEEEEEvNT_6ParamsE --------------------------
	.section	.text._ZN7cutlass13device_kernelIN5flash11enable_sm90INS1_16FlashAttnFwdSm90INS1_25CollectiveMainloopFwdSm90ILi2EN4cute5tupleIJNS5_1CILi1EEES8_S8_EEENS6_IJNS7_ILi128EEENS7_ILi64EEENS7_ILi256EEEEEELi256ENS_10bfloat16_tEfNS_4arch4Sm90ELb0ELb1ELb0ELb1ELb0ELb1ELb0ELb1ELb1ELb0ELb0ELb0EEENS1_21CollectiveEpilogueFwdINS6_IJSA_SC_SB_EEES9_SE_SG_Li256ELb1ELb0ELb0ELb0EEENS1_36VarlenDynamicPersistentTileSchedulerILi128ELi64ELi256ELi32ELb0ELb0ELb1ELb1ELb0ELb1EEEEEEEEEvNT_6ParamsE,"ax",@progbits
	.align	128
.text._ZN7cutlass13device_kernelIN5flash11enable_sm90INS1_16FlashAttnFwdSm90INS1_25CollectiveMainloopFwdSm90ILi2EN4cute5tupleIJNS5_1CILi1EEES8_S8_EEENS6_IJNS7_ILi128EEENS7_ILi64EEENS7_ILi256EEEEEELi256ENS_10bfloat16_tEfNS_4arch4Sm90ELb0ELb1ELb0ELb1ELb0ELb1ELb0ELb1ELb1ELb0ELb0ELb0EEENS1_21CollectiveEpilogueFwdINS6_IJSA_SC_SB_EEES9_SE_SG_Li256ELb1ELb0ELb0ELb0EEENS1_36VarlenDynamicPersistentTileSchedulerILi128ELi64ELi256ELi32ELb0ELb0ELb1ELb1ELb0ELb1EEEEEEEEEvNT_6ParamsE:
        .type           _ZN7cutlass13device_kernelIN5flash11enable_sm90INS1_16FlashAttnFwdSm90INS1_25CollectiveMainloopFwdSm90ILi2EN4cute5tupleIJNS5_1CILi1EEES8_S8_EEENS6_IJNS7_ILi128EEENS7_ILi64EEENS7_ILi256EEEEEELi256ENS_10bfloat16_tEfNS_4arch4Sm90ELb0ELb1ELb0ELb1ELb0ELb1ELb0ELb1ELb1ELb0ELb0ELb0EEENS1_21CollectiveEpilogueFwdINS6_IJSA_SC_SB_EEES9_SE_SG_Li256ELb1ELb0ELb0ELb0EEENS1_36VarlenDynamicPersistentTileSchedulerILi128ELi64ELi256ELi32ELb0ELb0ELb1ELb1ELb0ELb1EEEEEEEEEvNT_6ParamsE,@function
        .size           _ZN7cutlass13device_kernelIN5flash11enable_sm90INS1_16FlashAttnFwdSm90INS1_25CollectiveMainloopFwdSm90ILi2EN4cute5tupleIJNS5_1CILi1EEES8_S8_EEENS6_IJNS7_ILi128EEENS7_ILi64EEENS7_ILi256EEEEEELi256ENS_10bfloat16_tEfNS_4arch4Sm90ELb0ELb1ELb0ELb1ELb0ELb1ELb0ELb1ELb1ELb0ELb0ELb0EEENS1_21CollectiveEpilogueFwdINS6_IJSA_SC_SB_EEES9_SE_SG_Li256ELb1ELb0ELb0ELb0EEENS1_36VarlenDynamicPersistentTileSchedulerILi128ELi64ELi256ELi32ELb0ELb0ELb1ELb1ELb0ELb1EEEEEEEEEvNT_6ParamsE,(.L_x_54 - _ZN7cutlass13device_kernelIN5flash11enable_sm90INS1_16FlashAttnFwdSm90INS1_25CollectiveMainloopFwdSm90ILi2EN4cute5tupleIJNS5_1CILi1EEES8_S8_EEENS6_IJNS7_ILi128EEENS7_ILi64EEENS7_ILi256EEEEEELi256ENS_10bfloat16_tEfNS_4arch4Sm90ELb0ELb1ELb0ELb1ELb0ELb1ELb0ELb1ELb1ELb0ELb0ELb0EEENS1_21CollectiveEpilogueFwdINS6_IJSA_SC_SB_EEES9_SE_SG_Li256ELb1ELb0ELb0ELb0EEENS1_36VarlenDynamicPersistentTileSchedulerILi128ELi64ELi256ELi32ELb0ELb0ELb1ELb1ELb0ELb1EEEEEEEEEvNT_6ParamsE)
        .other          _ZN7cutlass13device_kernelIN5flash11enable_sm90INS1_16FlashAttnFwdSm90INS1_25CollectiveMainloopFwdSm90ILi2EN4cute5tupleIJNS5_1CILi1EEES8_S8_EEENS6_IJNS7_ILi128EEENS7_ILi64EEENS7_ILi256EEEEEELi256ENS_10bfloat16_tEfNS_4arch4Sm90ELb0ELb1ELb0ELb1ELb0ELb1ELb0ELb1ELb1ELb0ELb0ELb0EEENS1_21CollectiveEpilogueFwdINS6_IJSA_SC_SB_EEES9_SE_SG_Li256ELb1ELb0ELb0ELb0EEENS1_36VarlenDynamicPersistentTileSchedulerILi128ELi64ELi256ELi32ELb0ELb0ELb1ELb1ELb0ELb1EEEEEEEEEvNT_6ParamsE,@"STO_CUDA_ENTRY STV_DEFAULT"
_ZN7cutlass13device_kernelIN5flash11enable_sm90INS1_16FlashAttnFwdSm90INS1_25CollectiveMainloopFwdSm90ILi2EN4cute5tupleIJNS5_1CILi1EEES8_S8_EEENS6_IJNS7_ILi128EEENS7_ILi64EEENS7_ILi256EEEEEELi256ENS_10bfloat16_tEfNS_4arch4Sm90ELb0ELb1ELb0ELb1ELb0ELb1ELb0ELb1ELb1ELb0ELb0ELb0EEENS1_21CollectiveEpilogueFwdINS6_IJSA_SC_SB_EEES9_SE_SG_Li256ELb1ELb0ELb0ELb0EEENS1_36VarlenDynamicPersistentTileSchedulerILi128ELi64ELi256ELi32ELb0ELb0ELb1ELb1ELb0ELb1EEEEEEEEEvNT_6ParamsE:
[----:B------:R-:W-:Y:S01]  /*0000*/  LDC R1, c[0x0][0x37c] ;  /* 0x0000df00ff017b82 */ /* 0x000fe20000000800 */
[----:B------:R-:W-:Y:S05]  /*0010*/  EXIT ;  /* 0x000000000000794d */ /* 0x000fea0003800000 */
.L_x_6:
        /* <DEDUP_REMOVED lines=14> */
.L_x_54:


//--------------------- .text._ZN7cutlass13device_kernelIN5flash11enable_sm90INS1_16FlashAttnFwdSm90INS1_25CollectiveMainloopFwdSm90ILi2EN4cute5tupleIJNS5_1CILi1EEES8_S8_EEENS6_IJNS7_ILi128EEENS7_ILi80EEENS7_ILi256EEEEEELi256ENS_10bfloat16_tEfNS_4arch4Sm90ELb1ELb0ELb0ELb0ELb0ELb0ELb0ELb1ELb1ELb0ELb0ELb0EEENS1_21CollectiveEpilogueFwdINS6_IJSA_SC_SB_EEES9_SE_SG_Li256ELb0ELb0ELb0ELb0EEENS1_30DynamicPersistentTileSchedulerILi256ELi32ELb0ELb0ELb1EEEEEEEEEvNT_6ParamsE --------------------------
	.section	.text._ZN7cutlass13device_kernelIN5flash11enable_sm90INS1_16FlashAttnFwdSm90INS1_25CollectiveMainloopFwdSm90ILi2EN4cute5tupleIJNS5_1CILi1EEES8_S8_EEENS6_IJNS7_ILi128EEENS7_ILi80EEENS7_ILi256EEEEEELi256ENS_10bfloat16_tEfNS_4arch4Sm90ELb1ELb0ELb0ELb0ELb0ELb0ELb0ELb1ELb1ELb0ELb0ELb0EEENS1_21CollectiveEpilogueFwdINS6_IJSA_SC_SB_EEES9_SE_SG_Li256ELb0ELb0ELb0ELb0EEENS1_30DynamicPersistentTileSchedulerILi256ELi32ELb0ELb0ELb1EEEEEEEEEvNT_6ParamsE,"ax",@progbits
	.align	128
.text._ZN7cutlass13device_kernelIN5flash11enable_sm90INS1_16FlashAttnFwdSm90INS1_25CollectiveMainloopFwdSm90ILi2EN4cute5tupleIJNS5_1CILi1EEES8_S8_EEENS6_IJNS7_ILi128EEENS7_ILi80EEENS7_ILi256EEEEEELi256ENS_10bfloat16_tEfNS_4arch4Sm90ELb1ELb0ELb0ELb0ELb0ELb0ELb0ELb1ELb1ELb0ELb0ELb0EEENS1_21CollectiveEpilogueFwdINS6_IJSA_SC_SB_EEES9_SE_SG_Li256ELb0ELb0ELb0ELb0EEENS1_30DynamicPersistentTileSchedulerILi256ELi32ELb0ELb0ELb1EEEEEEEEEvNT_6ParamsE:
        .type           _ZN7cutlass13device_kernelIN5flash11enable_sm90INS1_16FlashAttnFwdSm90INS1_25CollectiveMainloopFwdSm90ILi2EN4cute5tupleIJNS5_1CILi1EEES8_S8_EEENS6_IJNS7_ILi128EEENS7_ILi80EEENS7_ILi256EEEEEELi256ENS_10bfloat16_tEfNS_4arch4Sm90ELb1ELb0ELb0ELb0ELb0ELb0ELb0ELb1ELb1ELb0ELb0ELb0EEENS1_21CollectiveEpilogueFwdINS6_IJSA_SC_SB_EEES9_SE_SG_Li256ELb0ELb0ELb0ELb0EEENS1_30DynamicPersistentTileSchedulerILi256ELi32ELb0ELb0ELb1EEEEEEEEEvNT_6ParamsE,@function
        .size           _ZN7cutlass13device_kernelIN5flash11enable_sm90INS1_16FlashAttnFwdSm90INS1_25CollectiveMainloopFwdSm90ILi2EN4cute5tupleIJNS5_1CILi1EEES8_S8_EEENS6_IJNS7_ILi128EEENS7_ILi80EEENS7_ILi256EEEEEELi256ENS_10bfloat16_tEfNS_4arch4Sm90ELb1ELb0ELb0ELb0ELb0ELb0ELb0ELb1ELb1ELb0ELb0ELb0EEENS1_21CollectiveEpilogueFwdINS6_IJSA_SC_SB_EEES9_SE_SG_Li256ELb0ELb0ELb0ELb0EEENS1_30DynamicPersistentTileSchedulerILi256ELi32ELb0ELb0ELb1EEEEEEEEEvNT_6ParamsE,(.L_x_55 - _ZN7cutlass13device_kernelIN5flash11enable_sm90INS1_16FlashAttnFwdSm90INS1_25CollectiveMainloopFwdSm90ILi2EN4cute5tupleIJNS5_1CILi1EEES8_S8_EEENS6_IJNS7_ILi128EEENS7_ILi80EEENS7_ILi256EEEEEELi256ENS_10bfloat16_tEfNS_4arch4Sm90ELb1ELb0ELb0ELb0ELb0ELb0ELb0ELb1ELb1ELb0ELb0ELb0EEENS1_21CollectiveEpilogueFwdINS6_IJSA_SC_SB_EEES9_SE_SG_Li256ELb0ELb0ELb0ELb0EEENS1_30DynamicPersistentTileSchedulerILi256ELi32ELb0ELb0ELb1EEEEEEEEEvNT_6ParamsE)
        .other          _ZN7cutlass13device_kernelIN5flash11enable_sm90INS1_16FlashAttnFwdSm90INS1_25CollectiveMainloopFwdSm90ILi2EN4cute5tupleIJNS5_1CILi1EEES8_S8_EEENS6_IJNS7_ILi128EEENS7_ILi80EEENS7_ILi256EEEEEELi256ENS_10bfloat16_tEfNS_4arch4Sm90ELb1ELb0ELb0ELb0ELb0ELb0ELb0ELb1ELb1ELb0ELb0ELb0EEENS1_21CollectiveEpilogueFwdINS6_IJSA_SC_SB_EEES9_SE_SG_Li256ELb0ELb0ELb0ELb0EEENS1_30DynamicPersistentTileSchedulerILi256ELi32ELb0ELb0ELb1EEEEEEEEEvNT_6ParamsE,@"STO_CUDA_ENTRY STV_DEFAULT"
_ZN7cutlass13device_kernelIN5flash11enable_sm90INS1_16FlashAttnFwdSm90INS1_25CollectiveMainloopFwdSm90ILi2EN4cute5tupleIJNS5_1CILi1EEES8_S8_EEENS6_IJNS7_ILi128EEENS7_ILi80EEENS7_ILi256EEEEEELi256ENS_10bfloat16_tEfNS_4arch4Sm90ELb1ELb0ELb0ELb0ELb0ELb0ELb0ELb1ELb1ELb0ELb0ELb0EEENS1_21CollectiveEpilogueFwdINS6_IJSA_SC_SB_EEES9_SE_SG_Li256ELb0ELb0ELb0ELb0EEENS1_30DynamicPersistentTileSchedulerILi256ELi32ELb0ELb0ELb1EEEEEEEEEvNT_6ParamsE:
[----:B------:R-:W-:Y:S01]  /*0000*/  LDC R1, c[0x0][0x37c] ;  /* 0x0000df00ff017b82 */ /* 0x000fe20000000800 */
[----:B------:R-:W-:Y:S05]  /*0010*/  EXIT ;  /* 0x000000000000794d */ /* 0x000fea0003800000 */
.L_x_7:
        /* <DEDUP_REMOVED lines=14> */
.L_x_55:


//--------------------- .text._ZN7cutlass13device_kernelIN5flash11enable_sm90INS1_16FlashAttnFwdSm90INS1_25CollectiveMainloopFwdSm90ILi2EN4cute5tupleIJNS5_1CILi1EEES8_S8_EEENS6_IJNS7_ILi128EEENS7_ILi80EEENS7_ILi256EEEEEELi256ENS_10bfloat16_tEfNS_4arch4Sm90ELb1ELb0ELb0ELb1ELb0ELb0ELb0ELb1ELb1ELb0ELb0ELb0EEENS1_21CollectiveEpilogueFwdINS6_IJSA_SC_SB_EEES9_SE_SG_Li256ELb1ELb0ELb0ELb0EEENS1_36VarlenDynamicPersistentTileSchedulerILi128ELi80ELi256ELi32ELb0ELb0ELb1ELb1ELb1ELb1EEEEEEEEEvNT_6ParamsE --------------------------
	.section	.text._ZN7cutlass13device_kernelIN5flash11enable_sm90INS1_16FlashAttnFwdSm90INS1_25CollectiveMainloopFwdSm90ILi2EN4cute5tupleIJNS5_1CILi1EEES8_S8_EEENS6_IJNS7_ILi128EEENS7_ILi80EEENS7_ILi256EEEEEELi256ENS_10bfloat16_tEfNS_4arch4Sm90ELb1ELb0ELb0ELb1ELb0ELb0ELb0ELb1ELb1ELb0ELb0ELb0EEENS1_21CollectiveEpilogueFwdINS6_IJSA_SC_SB_EEES9_SE_SG_Li256ELb1ELb0ELb0ELb0EEENS1_36VarlenDynamicPersistentTileSchedulerILi128ELi80ELi256ELi32ELb0ELb0ELb1ELb1ELb1ELb1EEEEEEEEEvNT_6ParamsE,"ax",@progbits
	.align	128
.text._ZN7cutlass13device_kernelIN5flash11enable_sm90INS1_16FlashAttnFwdSm90INS1_25CollectiveMainloopFwdSm90ILi2EN4cute5tupleIJNS5_1CILi1EEES8_S8_EEENS6_IJNS7_ILi128EEENS7_ILi80EEENS7_ILi256EEEEEELi256ENS_10bfloat16_tEfNS_4arch4Sm90ELb1ELb0ELb0ELb1ELb0ELb0ELb0ELb1ELb1ELb0ELb0ELb0EEENS1_21CollectiveEpilogueFwdINS6_IJSA_SC_SB_EEES9_SE_SG_Li256ELb1ELb0ELb0ELb0EEENS1_36VarlenDynamicPersistentTileSchedulerILi128ELi80ELi256ELi32ELb0ELb0ELb1ELb1ELb1ELb1EEEEEEEEEvNT_6ParamsE:
        .type           _ZN7cutlass13device_kernelIN5flash11enable_sm90INS1_16FlashAttnFwdSm90INS1_25CollectiveMainloopFwdSm90ILi2EN4cute5tupleIJNS5_1CILi1EEES8_S8_EEENS6_IJNS7_ILi128EEENS7_ILi80EEENS7_ILi256EEEEEELi256ENS_10bfloat16_tEfNS_4arch4Sm90ELb1ELb0ELb0ELb1ELb0ELb0ELb0ELb1ELb1ELb0ELb0ELb0EEENS1_21CollectiveEpilogueFwdINS6_IJSA_SC_SB_EEES9_SE_SG_Li256ELb1ELb0ELb0ELb0EEENS1_36VarlenDynamicPersistentTileSchedulerILi128ELi80ELi256ELi32ELb0ELb0ELb1ELb1ELb1ELb1EEEEEEEEEvNT_6ParamsE,@function
        .size           _ZN7cutlass13device_kernelIN5flash11enable_sm90INS1_16FlashAttnFwdSm90INS1_25CollectiveMainloopFwdSm90ILi2EN4cute5tupleIJNS5_1CILi1EEES8_S8_EEENS6_IJNS7_ILi128EEENS7_ILi80EEENS7_ILi256EEEEEELi256ENS_10bfloat16_tEfNS_4arch4Sm90ELb1ELb0ELb0ELb1ELb0ELb0ELb0ELb1ELb1ELb0ELb0ELb0EEENS1_21CollectiveEpilogueFwdINS6_IJSA_SC_SB_EEES9_SE_SG_Li256ELb1ELb0ELb0ELb0EEENS1_36VarlenDynamicPersistentTileSchedulerILi128ELi80ELi256ELi32ELb0ELb0ELb1ELb1ELb1ELb1EEEEEEEEEvNT_6ParamsE,(.L_x_56 - _ZN7cutlass13device_kernelIN5flash11enable_sm90INS1_16FlashAttnFwdSm90INS1_25CollectiveMainloopFwdSm90ILi2EN4cute5tupleIJNS5_1CILi1EEES8_S8_EEENS6_IJNS7_ILi128EEENS7_ILi80EEENS7_ILi256EEEEEELi256ENS_10bfloat16_tEfNS_4arch4Sm90ELb1ELb0ELb0ELb1ELb0ELb0ELb0ELb1ELb1ELb0ELb0ELb0EEENS1_21CollectiveEpilogueFwdINS6_IJSA_SC_SB_EEES9_SE_SG_Li256ELb1ELb0ELb0ELb0EEENS1_36VarlenDynamicPersistentTileSchedulerILi128ELi80ELi256ELi32ELb0ELb0ELb1ELb1ELb1ELb1EEEEEEEEEvNT_6ParamsE)
        .other          _ZN7cutlass13device_kernelIN5flash11enable_sm90INS1_16FlashAttnFwdSm90INS1_25CollectiveMainloopFwdSm90ILi2EN4cute5tupleIJNS5_1CILi1EEES8_S8_EEENS6_IJNS7_ILi128EEENS7_ILi80EEENS7_ILi256EEEEEELi256ENS_10bfloat16_tEfNS_4arch4Sm90ELb1ELb0ELb0ELb1ELb0ELb0ELb0ELb1ELb1ELb0ELb0ELb0EEENS1_21CollectiveEpilogueFwdINS6_IJSA_SC_SB_EEES9_SE_SG_Li256ELb1ELb0ELb0ELb0EEENS1_36VarlenDynamicPersistentTileSchedulerILi128ELi80ELi256ELi32ELb0ELb0ELb1ELb1ELb1ELb1EEEEEEEEEvNT_6ParamsE,@"STO_CUDA_ENTRY STV_DEFAULT"
_ZN7cutlass13device_kernelIN5flash11enable_sm90INS1_16FlashAttnFwdSm90INS1_25CollectiveMainloopFwdSm90ILi2EN4cute5tupleIJNS5_1CILi1EEES8_S8_EEENS6_IJNS7_ILi128EEENS7_ILi80EEENS7_ILi256EEEEEELi256ENS_10bfloat16_tEfNS_4arch4Sm90ELb1ELb0ELb0ELb1ELb0ELb0ELb0ELb1ELb1ELb0ELb0ELb0EEENS1_21CollectiveEpilogueFwdINS6_IJSA_SC_SB_EEES9_SE_SG_Li256ELb1ELb0ELb0ELb0EEENS1_36VarlenDynamicPersistentTileSchedulerILi128ELi80ELi256ELi32ELb0ELb0ELb1ELb1ELb1ELb1EEEEEEEEEvNT_6ParamsE:
[----:B------:R-:W-:Y:S01]  /*0000*/  LDC R1, c[0x0][0x37c] ;  /* 0x0000df00ff017b82 */ /* 0x000fe20000000800 */
[----:B------:R-:W-:Y:S05]  /*0010*/  EXIT ;  /* 0x000000000000794d */ /* 0x000fea0003800000 */
.L_x_8:
        /* <DEDUP_REMOVED lines=14> */
.L_x_56:


//--------------------- .text._ZN7cutlass13device_kernelIN5flash11enable_sm90INS1_16FlashAttnFwdSm90INS1_25CollectiveMainloopFwdSm90ILi2EN4cute5tupleIJNS5_1CILi1EEES8_S8_EEENS6_IJNS7_ILi128EEENS7_ILi80EEENS7_ILi256EEEEEELi256ENS_10bfloat16_tEfNS_4arch4Sm90ELb1ELb0ELb0ELb1ELb0ELb1ELb0ELb1ELb1ELb0ELb0ELb0EEENS1_21CollectiveEpilogueFwdINS6_IJSA_SC_SB_EEES9_SE_SG_Li256ELb1ELb0ELb0ELb0EEENS1_36VarlenDynamicPersistentTileSchedulerILi128ELi80ELi256ELi32ELb0ELb0ELb1ELb1ELb1ELb1EEEEEEEEEvNT_6ParamsE --------------------------
	.section	.text._ZN7cutlass13device_kernelIN5flash11enable_sm90INS1_16FlashAttnFwdSm90INS1_25CollectiveMainloopFwdSm90ILi2EN4cute5tupleIJNS5_1CILi1EEES8_S8_EEENS6_IJNS7_ILi128EEENS7_ILi80EEENS7_ILi256EEEEEELi256ENS_10bfloat16_tEfNS_4arch4Sm90ELb1ELb0ELb0ELb1ELb0ELb1ELb0ELb1ELb1ELb0ELb0ELb0EEENS1_21CollectiveEpilogueFwdINS6_IJSA_SC_SB_EEES9_SE_SG_Li256ELb1ELb0ELb0ELb0EEENS1_36VarlenDynamicPersistentTileSchedulerILi128ELi80ELi256ELi32ELb0ELb0ELb1ELb1ELb1ELb1EEEEEEEEEvNT_6ParamsE,"ax",@progbits
	.align	128
.text._ZN7cutlass13device_kernelIN5flash11enable_sm90INS1_16FlashAttnFwdSm90INS1_25CollectiveMainloopFwdSm90ILi2EN4cute5tupleIJNS5_1CILi1EEES8_S8_EEENS6_IJNS7_ILi128EEENS7_ILi80EEENS7_ILi256EEEEEELi256ENS_10bfloat16_tEfNS_4arch4Sm90ELb1ELb0ELb0ELb1ELb0ELb1ELb0ELb1ELb1ELb0ELb0ELb0EEENS1_21CollectiveEpilogueFwdINS6_IJSA_SC_SB_EEES9_SE_SG_Li256ELb1ELb0ELb0ELb0EEENS1_36VarlenDynamicPersistentTileSchedulerILi128ELi80ELi256ELi32ELb0ELb0ELb1ELb1ELb1ELb1EEEEEEEEEvNT_6ParamsE:
        .type           _ZN7cutlass13device_kernelIN5flash11enable_sm90INS1_16FlashAttnFwdSm90INS1_25CollectiveMainloopFwdSm90ILi2EN4cute5tupleIJNS5_1CILi1EEES8_S8_EEENS6_IJNS7_ILi128EEENS7_ILi80EEENS7_ILi256EEEEEELi256ENS_10bfloat16_tEfNS_4arch4Sm90ELb1ELb0ELb0ELb1ELb0ELb1ELb0ELb1ELb1ELb0ELb0ELb0EEENS1_21CollectiveEpilogueFwdINS6_IJSA_SC_SB_EEES9_SE_SG_Li256ELb1ELb0ELb0ELb0EEENS1_36VarlenDynamicPersistentTileSchedulerILi128ELi80ELi256ELi32ELb0ELb0ELb1ELb1ELb1ELb1EEEEEEEEEvNT_6ParamsE,@function
        .size           _ZN7cutlass13device_kernelIN5flash11enable_sm90INS1_16FlashAttnFwdSm90INS1_25CollectiveMainloopFwdSm90ILi2EN4cute5tupleIJNS5_1CILi1EEES8_S8_EEENS6_IJNS7_ILi128EEENS7_ILi80EEENS7_ILi256EEEEEELi256ENS_10bfloat16_tEfNS_4arch4Sm90ELb1ELb0ELb0ELb1ELb0ELb1ELb0ELb1ELb1ELb0ELb0ELb0EEENS1_21CollectiveEpilogueFwdINS6_IJSA_SC_SB_EEES9_SE_SG_Li256ELb1ELb0ELb0ELb0EEENS1_36VarlenDynamicPersistentTileSchedulerILi128ELi80ELi256ELi32ELb0ELb0ELb1ELb1ELb1ELb1EEEEEEEEEvNT_6ParamsE,(.L_x_57 - _ZN7cutlass13device_kernelIN5flash11enable_sm90INS1_16FlashAttnFwdSm90INS1_25CollectiveMainloopFwdSm90ILi2EN4cute5tupleIJNS5_1CILi1EEES8_S8_EEENS6_IJNS7_ILi128EEENS7_ILi80EEENS7_ILi256EEEEEELi256ENS_10bfloat16_tEfNS_4arch4Sm90ELb1ELb0ELb0ELb1ELb0ELb1ELb0ELb1ELb1ELb0ELb0ELb0EEENS1_21CollectiveEpilogueFwdINS6_IJSA_SC_SB_EEES9_SE_SG_Li256ELb1ELb0ELb0ELb0EEENS1_36VarlenDynamicPersistentTileSchedulerILi128ELi80ELi256ELi32ELb0ELb0ELb1ELb1ELb1ELb1EEEEEEEEEvNT_6ParamsE)
        .other          _ZN7cutlass13device_kernelIN5flash11enable_sm90INS1_16FlashAttnFwdSm90INS1_25CollectiveMainloopFwdSm90ILi2EN4cute5tupleIJNS5_1CILi1EEES8_S8_EEENS6_IJNS7_ILi128EEENS7_ILi80EEENS7_ILi256EEEEEELi256ENS_10bfloat16_tEfNS_4arch4Sm90ELb1ELb0ELb0ELb1ELb0ELb1ELb0ELb1ELb1ELb0ELb0ELb0EEENS1_21CollectiveEpilogueFwdINS6_IJSA_SC_SB_EEES9_SE_SG_Li256ELb1ELb0ELb0ELb0EEENS1_36VarlenDynamicPersistentTileSchedulerILi128ELi80ELi256ELi32ELb0ELb0ELb1ELb1ELb1ELb1EEEEEEEEEvNT_6ParamsE,@"STO_CUDA_ENTRY STV_DEFAULT"
_ZN7cutlass13device_kernelIN5flash11enable_sm90INS1_16FlashAttnFwdSm90INS1_25CollectiveMainloopFwdSm90ILi2EN4cute5tupleIJNS5_1CILi1EEES8_S8_EEENS6_IJNS7_ILi128EEENS7_ILi80EEENS7_ILi256EEEEEELi256ENS_10bfloat16_tEfNS_4arch4Sm90ELb1ELb0ELb0ELb1ELb0ELb1ELb0ELb1ELb1ELb0ELb0ELb0EEENS1_21CollectiveEpilogueFwdINS6_IJSA_SC_SB_EEES9_SE_SG_Li256ELb1ELb0ELb0ELb0EEENS1_36VarlenDynamicPersistentTileSchedulerILi128ELi80ELi256ELi32ELb0ELb0ELb1ELb1ELb1ELb1EEEEEEEEEvNT_6ParamsE:
[----:B------:R-:W-:Y:S01]  /*0000*/  LDC R1, c[0x0][0x37c] ;  /* 0x0000df00ff017b82 */ /* 0x000fe20000000800 */
[----:B------:R-:W-:Y:S05]  /*0010*/  EXIT ;  /* 0x000000000000794d */ /* 0x000fea0003800000 */
.L_x_9:
        /* <DEDUP_REMOVED lines=14> */
.L_x_57:


//--------------------- .text._ZN7cutlass13device_kernelIN5flash11enable_sm90INS1_16FlashAttnFwdSm90INS1_25CollectiveMainloopFwdSm90ILi2EN4cute5tupleIJNS5_1CILi1EEES8_S8_EEENS6_IJNS7_ILi128EEENS7_ILi112EEENS7_ILi192EEEEEELi192ENS_10bfloat16_tEfNS_4arch4Sm90ELb0ELb0ELb0ELb0ELb0ELb0ELb0ELb1ELb1ELb0ELb0ELb0EEENS1_21CollectiveEpilogueFwdINS6_IJSA_SC_SB_EEES9_SE_SG_Li256ELb0ELb0ELb0ELb0EEENS1_29StaticPersistentTileSchedulerILb0EEEEEEEEEvNT_6ParamsE --------------------------
	.section	.text._ZN7cutlass13device_kernelIN5flash11enable_sm90INS1_16FlashAttnFwdSm90INS1_25CollectiveMainloopFwdSm90ILi2EN4cute5tupleIJNS5_1CILi1EEES8_S8_EEENS6_IJNS7_ILi128EEENS7_ILi112EEENS7_ILi192EEEEEELi192ENS_10bfloat16_tEfNS_4arch4Sm90ELb0ELb0ELb0ELb0ELb0ELb0ELb0ELb1ELb1ELb0ELb0ELb0EEENS1_21CollectiveEpilogueFwdINS6_IJSA_SC_SB_EEES9_SE_SG_Li256ELb0ELb0ELb0ELb0EEENS1_29StaticPersistentTileSchedulerILb0EEEEEEEEEvNT_6ParamsE,"ax",@progbits
	.align	128
.text._ZN7cutlass13device_kernelIN5flash11enable_sm90INS1_16FlashAttnFwdSm90INS1_25CollectiveMainloopFwdSm90ILi2EN4cute5tupleIJNS5_1CILi1EEES8_S8_EEENS6_IJNS7_ILi128EEENS7_ILi112EEENS7_ILi192EEEEEELi192ENS_10bfloat16_tEfNS_4arch4Sm90ELb0ELb0ELb0ELb0ELb0ELb0ELb0ELb1ELb1ELb0ELb0ELb0EEENS1_21CollectiveEpilogueFwdINS6_IJSA_SC_SB_EEES9_SE_SG_Li256ELb0ELb0ELb0ELb0EEENS1_29StaticPersistentTileSchedulerILb0EEEEEEEEEvNT_6ParamsE:
        .type           _ZN7cutlass13device_kernelIN5flash11enable_sm90INS1_16FlashAttnFwdSm90INS1_25CollectiveMainloopFwdSm90ILi2EN4cute5tupleIJNS5_1CILi1EEES8_S8_EEENS6_IJNS7_ILi128EEENS7_ILi112EEENS7_ILi192EEEEEELi192ENS_10bfloat16_tEfNS_4arch4Sm90ELb0ELb0ELb0ELb0ELb0ELb0ELb0ELb1ELb1ELb0ELb0ELb0EEENS1_21CollectiveEpilogueFwdINS6_IJSA_SC_SB_EEES9_SE_SG_Li256ELb0ELb0ELb0ELb0EEENS1_29StaticPersistentTileSchedulerILb0EEEEEEEEEvNT_6ParamsE,@function
        .size           _ZN7cutlass13device_kernelIN5flash11enable_sm90INS1_16FlashAttnFwdSm90INS1_25CollectiveMainloopFwdSm90ILi2EN4cute5tupleIJNS5_1CILi1EEES8_S8_EEENS6_IJNS7_ILi128EEENS7_ILi112EEENS7_ILi192EEEEEELi192ENS_10bfloat16_tEfNS_4arch4Sm90ELb0ELb0ELb0ELb0ELb0ELb0ELb0ELb1ELb1ELb0ELb0ELb0EEENS1_21CollectiveEpilogueFwdINS6_IJSA_SC_SB_EEES9_SE_SG_Li256ELb0ELb0ELb0ELb0EEENS1_29StaticPersistentTileSchedulerILb0EEEEEEEEEvNT_6ParamsE,(.L_x_58 - _ZN7cutlass13device_kernelIN5flash11enable_sm90INS1_16FlashAttnFwdSm90INS1_25CollectiveMainloopFwdSm90ILi2EN4cute5tupleIJNS5_1CILi1EEES8_S8_EEENS6_IJNS7_ILi128EEENS7_ILi112EEENS7_ILi192EEEEEELi192ENS_10bfloat16_tEfNS_4arch4Sm90ELb0ELb0ELb0ELb0ELb0ELb0ELb0ELb1ELb1ELb0ELb0ELb0EEENS1_21CollectiveEpilogueFwdINS6_IJSA_SC_SB_EEES9_SE_SG_Li256ELb0ELb0ELb0ELb0EEENS1_29StaticPersistentTileSchedulerILb0EEEEEEEEEvNT_6ParamsE)
        .other          _ZN7cutlass13device_kernelIN5flash11enable_sm90INS1_16FlashAttnFwdSm90INS1_25CollectiveMainloopFwdSm90ILi2EN4cute5tupleIJNS5_1CILi1EEES8_S8_EEENS6_IJNS7_ILi128EEENS7_ILi112EEENS7_ILi192EEEEEELi192ENS_10bfloat16_tEfNS_4arch4Sm90ELb0ELb0ELb0ELb0ELb0ELb0ELb0ELb1ELb1ELb0ELb0ELb0EEENS1_21CollectiveEpilogueFwdINS6_IJSA_SC_SB_EEES9_SE_SG_Li256ELb0ELb0ELb0ELb0EEENS1_29StaticPersistentTileSchedulerILb0EEEEEEEEEvNT_6ParamsE,@"STO_CUDA_ENTRY STV_DEFAULT"
_ZN7cutlass13device_kernelIN5flash11enable_sm90INS1_16FlashAttnFwdSm90INS1_25CollectiveMainloopFwdSm90ILi2EN4cute5tupleIJNS5_1CILi1EEES8_S8_EEENS6_IJNS7_ILi128EEENS7_ILi112EEENS7_ILi192EEEEEELi192ENS_10bfloat16_tEfNS_4arch4Sm90ELb0ELb0ELb0ELb0ELb0ELb0ELb0ELb1ELb1ELb0ELb0ELb0EEENS1_21CollectiveEpilogueFwdINS6_IJSA_SC_SB_EEES9_SE_SG_Li256ELb0ELb0ELb0ELb0EEENS1_29StaticPersistentTileSchedulerILb0EEEEEEEEEvNT_6ParamsE:
[----:B------:R-:W-:Y:S01]  /*0000*/  LDC R1, c[0x0][0x37c] ;  /* 0x0000df00ff017b82 */ /* 0x000fe20000000800 */
[----:B------:R-:W-:Y:S05]  /*0010*/  EXIT ;  /* 0x000000000000794d */ /* 0x000fea0003800000 */
.L_x_10:
        /* <DEDUP_REMOVED lines=14> */
.L_x_58:


//--------------------- .text._ZN7cutlass13device_kernelIN5flash11enable_sm90INS1_16FlashAttnFwdSm90INS1_25CollectiveMainloopFwdSm90ILi2EN4cute5tupleIJNS5_1CILi2EEENS7_ILi1EEES9_EEENS6_IJNS7_ILi128EEENS7_ILi112EEENS7_ILi192EEEEEELi192ENS_10bfloat16_tEfNS_4arch4Sm90ELb0ELb0ELb0ELb0ELb0ELb0ELb0ELb1ELb1ELb0ELb0ELb0EEENS1_21CollectiveEpilogueFwdINS6_IJSB_SD_SC_EEESA_SF_SH_Li256ELb0ELb0ELb0ELb0EEENS1_29StaticPersistentTileSchedulerILb0EEEEEEEEEvNT_6ParamsE --------------------------
	.section	.text._ZN7cutlass13device_kernelIN5flash11enable_sm90INS1_16FlashAttnFwdSm90INS1_25CollectiveMainloopFwdSm90ILi2EN4cute5tupleIJNS5_1CILi2EEENS7_ILi1EEES9_EEENS6_IJNS7_ILi128EEENS7_ILi112EEENS7_ILi192EEEEEELi192ENS_10bfloat16_tEfNS_4arch4Sm90ELb0ELb0ELb0ELb0ELb0ELb0ELb0ELb1ELb1ELb0ELb0ELb0EEENS1_21CollectiveEpilogueFwdINS6_IJSB_SD_SC_EEESA_SF_SH_Li256ELb0ELb0ELb0ELb0EEENS1_29StaticPersistentTileSchedulerILb0EEEEEEEEEvNT_6ParamsE,"ax",@progbits
	.align	128
.text._ZN7cutlass13device_kernelIN5flash11enable_sm90INS1_16FlashAttnFwdSm90INS1_25CollectiveMainloopFwdSm90ILi2EN4cute5tupleIJNS5_1CILi2EEENS7_ILi1EEES9_EEENS6_IJNS7_ILi128EEENS7_ILi112EEENS7_ILi192EEEEEELi192ENS_10bfloat16_tEfNS_4arch4Sm90ELb0ELb0ELb0ELb0ELb0ELb0ELb0ELb1ELb1ELb0ELb0ELb0EEENS1_21CollectiveEpilogueFwdINS6_IJSB_SD_SC_EEESA_SF_SH_Li256ELb0ELb0ELb0ELb0EEENS1_29StaticPersistentTileSchedulerILb0EEEEEEEEEvNT_6ParamsE:
        .type           _ZN7cutlass13device_kernelIN5flash11enable_sm90INS1_16FlashAttnFwdSm90INS1_25CollectiveMainloopFwdSm90ILi2EN4cute5tupleIJNS5_1CILi2EEENS7_ILi1EEES9_EEENS6_IJNS7_ILi128EEENS7_ILi112EEENS7_ILi192EEEEEELi192ENS_10bfloat16_tEfNS_4arch4Sm90ELb0ELb0ELb0ELb0ELb0ELb0ELb0ELb1ELb1ELb0ELb0ELb0EEENS1_21CollectiveEpilogueFwdINS6_IJSB_SD_SC_EEESA_SF_SH_Li256ELb0ELb0ELb0ELb0EEENS1_29StaticPersistentTileSchedulerILb0EEEEEEEEEvNT_6ParamsE,@function
        .size           _ZN7cutlass13device_kernelIN5flash11enable_sm90INS1_16FlashAttnFwdSm90INS1_25CollectiveMainloopFwdSm90ILi2EN4cute5tupleIJNS5_1CILi2EEENS7_ILi1EEES9_EEENS6_IJNS7_ILi128EEENS7_ILi112EEENS7_ILi192EEEEEELi192ENS_10bfloat16_tEfNS_4arch4Sm90ELb0ELb0ELb0ELb0ELb0ELb0ELb0ELb1ELb1ELb0ELb0ELb0EEENS1_21CollectiveEpilogueFwdINS6_IJSB_SD_SC_EEESA_SF_SH_Li256ELb0ELb0ELb0ELb0EEENS1_29StaticPersistentTileSchedulerILb0EEEEEEEEEvNT_6ParamsE,(.L_x_59 - _ZN7cutlass13device_kernelIN5flash11enable_sm90INS1_16FlashAttnFwdSm90INS1_25CollectiveMainloopFwdSm90ILi2EN4cute5tupleIJNS5_1CILi2EEENS7_ILi1EEES9_EEENS6_IJNS7_ILi128EEENS7_ILi112EEENS7_ILi192EEEEEELi192ENS_10bfloat16_tEfNS_4arch4Sm90ELb0ELb0ELb0ELb0ELb0ELb0ELb0ELb1ELb1ELb0ELb0ELb0EEENS1_21CollectiveEpilogueFwdINS6_IJSB_SD_SC_EEESA_SF_SH_Li256ELb0ELb0ELb0ELb0EEENS1_29StaticPersistentTileSchedulerILb0EEEEEEEEEvNT_6ParamsE)
        .other          _ZN7cutlass13device_kernelIN5flash11enable_sm90INS1_16FlashAttnFwdSm90INS1_25CollectiveMainloopFwdSm90ILi2EN4cute5tupleIJNS5_1CILi2EEENS7_ILi1EEES9_EEENS6_IJNS7_ILi128EEENS7_ILi112EEENS7_ILi192EEEEEELi192ENS_10bfloat16_tEfNS_4arch4Sm90ELb0ELb0ELb0ELb0ELb0ELb0ELb0ELb1ELb1ELb0ELb0ELb0EEENS1_21CollectiveEpilogueFwdINS6_IJSB_SD_SC_EEESA_SF_SH_Li256ELb0ELb0ELb0ELb0EEENS1_29StaticPersistentTileSchedulerILb0EEEEEEEEEvNT_6ParamsE,@"STO_CUDA_ENTRY STV_DEFAULT"
_ZN7cutlass13device_kernelIN5flash11enable_sm90INS1_16FlashAttnFwdSm90INS1_25CollectiveMainloopFwdSm90ILi2EN4cute5tupleIJNS5_1CILi2EEENS7_ILi1EEES9_EEENS6_IJNS7_ILi128EEENS7_ILi112EEENS7_ILi192EEEEEELi192ENS_10bfloat16_tEfNS_4arch4Sm90ELb0ELb0ELb0ELb0ELb0ELb0ELb0ELb1ELb1ELb0ELb0ELb0EEENS1_21CollectiveEpilogueFwdINS6_IJSB_SD_SC_EEESA_SF_SH_Li256ELb0ELb0ELb0ELb0EEENS1_29StaticPersistentTileSchedulerILb0EEEEEEEEEvNT_6ParamsE:
[----:B------:R-:W-:Y:S01]  /*0000*/  LDC R1, c[0x0][0x37c] ;  /* 0x0000df00ff017b82 */ /* 0x000fe20000000800 */
[----:B------:R-:W-:Y:S05]  /*0010*/  EXIT ;  /* 0x000000000000794d */ /* 0x000fea0003800000 */
.L_x_11:
        /* <DEDUP_REMOVED lines=14> */
.L_x_59:


//--------------------- .text._ZN7cutlass13device_kernelIN5flash11enable_sm90INS1_16FlashAttnFwdSm90INS1_25CollectiveMainloopFwdSm90ILi2EN4cute5tupleIJNS5_1CILi1EEES8_S8_EEENS6_IJNS7_ILi128EEENS7_ILi112EEENS7_ILi192EEEEEELi192ENS_10bfloat16_tEfNS_4arch4Sm90ELb0ELb0ELb0ELb1ELb0ELb0ELb0ELb1ELb1ELb0ELb0ELb0EEENS1_21CollectiveEpilogueFwdINS6_IJSA_SC_SB_EEES9_SE_SG_Li256ELb1ELb0ELb0ELb0EEENS1_36VarlenDynamicPersistentTileSchedulerILi128ELi112ELi256ELi32ELb0ELb0ELb1ELb0ELb1ELb1EEEEEEEEEvNT_6ParamsE --------------------------
	.section	.text._ZN7cutlass13device_kernelIN5flash11enable_sm90INS1_16FlashAttnFwdSm90INS1_25CollectiveMainloopFwdSm90ILi2EN4cute5tupleIJNS5_1CILi1EEES8_S8_EEENS6_IJNS7_ILi128EEENS7_ILi112EEENS7_ILi192EEEEEELi192ENS_10bfloat16_tEfNS_4arch4Sm90ELb0ELb0ELb0ELb1ELb0ELb0ELb0ELb1ELb1ELb0ELb0ELb0EEENS1_21CollectiveEpilogueFwdINS6_IJSA_SC_SB_EEES9_SE_SG_Li256ELb1ELb0ELb0ELb0EEENS1_36VarlenDynamicPersistentTileSchedulerILi128ELi112ELi256ELi32ELb0ELb0ELb1ELb0ELb1ELb1EEEEEEEEEvNT_6ParamsE,"ax",@progbits
	.align	128
.text._ZN7cutlass13device_kernelIN5flash11enable_sm90INS1_16FlashAttnFwdSm90INS1_25CollectiveMainloopFwdSm90ILi2EN4cute5tupleIJNS5_1CILi1EEES8_S8_EEENS6_IJNS7_ILi128EEENS7_ILi112EEENS7_ILi192EEEEEELi192ENS_10bfloat16_tEfNS_4arch4Sm90ELb0ELb0ELb0ELb1ELb0ELb0ELb0ELb1ELb1ELb0ELb0ELb0EEENS1_21CollectiveEpilogueFwdINS6_IJSA_SC_SB_EEES9_SE_SG_Li256ELb1ELb0ELb0ELb0EEENS1_36VarlenDynamicPersistentTileSchedulerILi128ELi112ELi256ELi32ELb0ELb0ELb1ELb0ELb1ELb1EEEEEEEEEvNT_6ParamsE:
        .type           _ZN7cutlass13device_kernelIN5flash11enable_sm90INS1_16FlashAttnFwdSm90INS1_25CollectiveMainloopFwdSm90ILi2EN4cute5tupleIJNS5_1CILi1EEES8_S8_EEENS6_IJNS7_ILi128EEENS7_ILi112EEENS7_ILi192EEEEEELi192ENS_10bfloat16_tEfNS_4arch4Sm90ELb0ELb0ELb0ELb1ELb0ELb0ELb0ELb1ELb1ELb0ELb0ELb0EEENS1_21CollectiveEpilogueFwdINS6_IJSA_SC_SB_EEES9_SE_SG_Li256ELb1ELb0ELb0ELb0EEENS1_36VarlenDynamicPersistentTileSchedulerILi128ELi112ELi256ELi32ELb0ELb0ELb1ELb0ELb1ELb1EEEEEEEEEvNT_6ParamsE,@function
        .size           _ZN7cutlass13device_kernelIN5flash11enable_sm90INS1_16FlashAttnFwdSm90INS1_25CollectiveMainloopFwdSm90ILi2EN4cute5tupleIJNS5_1CILi1EEES8_S8_EEENS6_IJNS7_ILi128EEENS7_ILi112EEENS7_ILi192EEEEEELi192ENS_10bfloat16_tEfNS_4arch4Sm90ELb0ELb0ELb0ELb1ELb0ELb0ELb0ELb1ELb1ELb0ELb0ELb0EEENS1_21CollectiveEpilogueFwdINS6_IJSA_SC_SB_EEES9_SE_SG_Li256ELb1ELb0ELb0ELb0EEENS1_36VarlenDynamicPersistentTileSchedulerILi128ELi112ELi256ELi32ELb0ELb0ELb1ELb0ELb1ELb1EEEEEEEEEvNT_6ParamsE,(.L_x_60 - _ZN7cutlass13device_kernelIN5flash11enable_sm90INS1_16FlashAttnFwdSm90INS1_25CollectiveMainloopFwdSm90ILi2EN4cute5tupleIJNS5_1CILi1EEES8_S8_EEENS6_IJNS7_ILi128EEENS7_ILi112EEENS7_ILi192EEEEEELi192ENS_10bfloat16_tEfNS_4arch4Sm90ELb0ELb0ELb0ELb1ELb0ELb0ELb0ELb1ELb1ELb0ELb0ELb0EEENS1_21CollectiveEpilogueFwdINS6_IJSA_SC_SB_EEES9_SE_SG_Li256ELb1ELb0ELb0ELb0EEENS1_36VarlenDynamicPersistentTileSchedulerILi128ELi112ELi256ELi32ELb0ELb0ELb1ELb0ELb1ELb1EEEEEEEEEvNT_6ParamsE)
        .other          _ZN7cutlass13device_kernelIN5flash11enable_sm90INS1_16FlashAttnFwdSm90INS1_25CollectiveMainloopFwdSm90ILi2EN4cute5tupleIJNS5_1CILi1EEES8_S8_EEENS6_IJNS7_ILi128EEENS7_ILi112EEENS7_ILi192EEEEEELi192ENS_10bfloat16_tEfNS_4arch4Sm90ELb0ELb0ELb0ELb1ELb0ELb0ELb0ELb1ELb1ELb0ELb0ELb0EEENS1_21CollectiveEpilogueFwdINS6_IJSA_SC_SB_EEES9_SE_SG_Li256ELb1ELb0ELb0ELb0EEENS1_36VarlenDynamicPersistentTileSchedulerILi128ELi112ELi256ELi32ELb0ELb0ELb1ELb0ELb1ELb1EEEEEEEEEvNT_6ParamsE,@"STO_CUDA_ENTRY STV_DEFAULT"
_ZN7cutlass13device_kernelIN5flash11enable_sm90INS1_16FlashAttnFwdSm90INS1_25CollectiveMainloopFwdSm90ILi2EN4cute5tupleIJNS5_1CILi1EEES8_S8_EEENS6_IJNS7_ILi128EEENS7_ILi112EEENS7_ILi192EEEEEELi192ENS_10bfloat16_tEfNS_4arch4Sm90ELb0ELb0ELb0ELb1ELb0ELb0ELb0ELb1ELb1ELb0ELb0ELb0EEENS1_21CollectiveEpilogueFwdINS6_IJSA_SC_SB_EEES9_SE_SG_Li256ELb1ELb0ELb0ELb0EEENS1_36VarlenDynamicPersistentTileSchedulerILi128ELi112ELi256ELi32ELb0ELb0ELb1ELb0ELb1ELb1EEEEEEEEEvNT_6ParamsE:
[----:B------:R-:W-:Y:S01]  /*0000*/  LDC R1, c[0x0][0x37c] ;  /* 0x0000df00ff017b82 */ /* 0x000fe20000000800 */
[----:B------:R-:W-:Y:S05]  /*0010*/  EXIT ;  /* 0x000000000000794d */ /* 0x000fea0003800000 */
.L_x_12:
        /* <DEDUP_REMOVED lines=14> */
.L_x_60:


//--------------------- .text._ZN7cutlass13device_kernelIN5flash11enable_sm90INS1_16FlashAttnFwdSm90INS1_25CollectiveMainloopFwdSm90ILi2EN4cute5tupleIJNS5_1CILi1EEES8_S8_EEENS6_IJNS7_ILi128EEENS7_ILi112EEENS7_ILi192EEEEEELi192ENS_10bfloat16_tEfNS_4arch4Sm90ELb0ELb0ELb0ELb1ELb0ELb1ELb0ELb1ELb1ELb0ELb0ELb0EEENS1_21CollectiveEpilogueFwdINS6_IJSA_SC_SB_EEES9_SE_SG_Li256ELb1ELb0ELb0ELb0EEENS1_36VarlenDynamicPersistentTileSchedulerILi128ELi112ELi256ELi32ELb0ELb0ELb1ELb0ELb1ELb1EEEEEEEEEvNT_6ParamsE --------------------------
	.section	.text._ZN7cutlass13device_kernelIN5flash11enable_sm90INS1_16FlashAttnFwdSm90INS1_25CollectiveMainloopFwdSm90ILi2EN4cute5tupleIJNS5_1CILi1EEES8_S8_EEENS6_IJNS7_ILi128EEENS7_ILi112EEENS7_ILi192EEEEEELi192ENS_10bfloat16_tEfNS_4arch4Sm90ELb0ELb0ELb0ELb1ELb0ELb1ELb0ELb1ELb1ELb0ELb0ELb0EEENS1_21CollectiveEpilogueFwdINS6_IJSA_SC_SB_EEES9_SE_SG_Li256ELb1ELb0ELb0ELb0EEENS1_36VarlenDynamicPersistentTileSchedulerILi128ELi112ELi256ELi32ELb0ELb0ELb1ELb0ELb1ELb1EEEEEEEEEvNT_6ParamsE,"ax",@progbits
	.align	128
.text._ZN7cutlass13device_kernelIN5flash11enable_sm90INS1_16FlashAttnFwdSm90INS1_25CollectiveMainloopFwdSm90ILi2EN4cute5tupleIJNS5_1CILi1EEES8_S8_EEENS6_IJNS7_ILi128EEENS7_ILi112EEENS7_ILi192EEEEEELi192ENS_10bfloat16_tEfNS_4arch4Sm90ELb0ELb0ELb0ELb1ELb0ELb1ELb0ELb1ELb1ELb0ELb0ELb0EEENS1_21CollectiveEpilogueFwdINS6_IJSA_SC_SB_EEES9_SE_SG_Li256ELb1ELb0ELb0ELb0EEENS1_36VarlenDynamicPersistentTileSchedulerILi128ELi112ELi256ELi32ELb0ELb0ELb1ELb0ELb1ELb1EEEEEEEEEvNT_6ParamsE:
        .type           _ZN7cutlass13device_kernelIN5flash11enable_sm90INS1_16FlashAttnFwdSm90INS1_25CollectiveMainloopFwdSm90ILi2EN4cute5tupleIJNS5_1CILi1EEES8_S8_EEENS6_IJNS7_ILi128EEENS7_ILi112EEENS7_ILi192EEEEEELi192ENS_10bfloat16_tEfNS_4arch4Sm90ELb0ELb0ELb0ELb1ELb0ELb1ELb0ELb1ELb1ELb0ELb0ELb0EEENS1_21CollectiveEpilogueFwdINS6_IJSA_SC_SB_EEES9_SE_SG_Li256ELb1ELb0ELb0ELb0EEENS1_36VarlenDynamicPersistentTileSchedulerILi128ELi112ELi256ELi32ELb0ELb0ELb1ELb0ELb1ELb1EEEEEEEEEvNT_6ParamsE,@function
        .size           _ZN7cutlass13device_kernelIN5flash11enable_sm90INS1_16FlashAttnFwdSm90INS1_25CollectiveMainloopFwdSm90ILi2EN4cute5tupleIJNS5_1CILi1EEES8_S8_EEENS6_IJNS7_ILi128EEENS7_ILi112EEENS7_ILi192EEEEEELi192ENS_10bfloat16_tEfNS_4arch4Sm90ELb0ELb0ELb0ELb1ELb0ELb1ELb0ELb1ELb1ELb0ELb0ELb0EEENS1_21CollectiveEpilogueFwdINS6_IJSA_SC_SB_EEES9_SE_SG_Li256ELb1ELb0ELb0ELb0EEENS1_36VarlenDynamicPersistentTileSchedulerILi128ELi112ELi256ELi32ELb0ELb0ELb1ELb0ELb1ELb1EEEEEEEEEvNT_6ParamsE,(.L_x_61 - _ZN7cutlass13device_kernelIN5flash11enable_sm90INS1_16FlashAttnFwdSm90INS1_25CollectiveMainloopFwdSm90ILi2EN4cute5tupleIJNS5_1CILi1EEES8_S8_EEENS6_IJNS7_ILi128EEENS7_ILi112EEENS7_ILi192EEEEEELi192ENS_10bfloat16_tEfNS_4arch4Sm90ELb0ELb0ELb0ELb1ELb0ELb1ELb0ELb1ELb1ELb0ELb0ELb0EEENS1_21CollectiveEpilogueFwdINS6_IJSA_SC_SB_EEES9_SE_SG_Li256ELb1ELb0ELb0ELb0EEENS1_36VarlenDynamicPersistentTileSchedulerILi128ELi112ELi256ELi32ELb0ELb0ELb1ELb0ELb1ELb1EEEEEEEEEvNT_6ParamsE)
        .other          _ZN7cutlass13device_kernelIN5flash11enable_sm90INS1_16FlashAttnFwdSm90INS1_25CollectiveMainloopFwdSm90ILi2EN4cute5tupleIJNS5_1CILi1EEES8_S8_EEENS6_IJNS7_ILi128EEENS7_ILi112EEENS7_ILi192EEEEEELi192ENS_10bfloat16_tEfNS_4arch4Sm90ELb0ELb0ELb0ELb1ELb0ELb1ELb0ELb1ELb1ELb0ELb0ELb0EEENS1_21CollectiveEpilogueFwdINS6_IJSA_SC_SB_EEES9_SE_SG_Li256ELb1ELb0ELb0ELb0EEENS1_36VarlenDynamicPersistentTileSchedulerILi128ELi112ELi256ELi32ELb0ELb0ELb1ELb0ELb1ELb1EEEEEEEEEvNT_6ParamsE,@"STO_CUDA_ENTRY STV_DEFAULT"
_ZN7cutlass13device_kernelIN5flash11enable_sm90INS1_16FlashAttnFwdSm90INS1_25CollectiveMainloopFwdSm90ILi2EN4cute5tupleIJNS5_1CILi1EEES8_S8_EEENS6_IJNS7_ILi128EEENS7_ILi112EEENS7_ILi192EEEEEELi192ENS_10bfloat16_tEfNS_4arch4Sm90ELb0ELb0ELb0ELb1ELb0ELb1ELb0ELb1ELb1ELb0ELb0ELb0EEENS1_21CollectiveEpilogueFwdINS6_IJSA_SC_SB_EEES9_SE_SG_Li256ELb1ELb0ELb0ELb0EEENS1_36VarlenDynamicPersistentTileSchedulerILi128ELi112ELi256ELi32ELb0ELb0ELb1ELb0ELb1ELb1EEEEEEEEEvNT_6ParamsE:
[----:B------:R-:W-:Y:S01]  /*0000*/  LDC R1, c[0x0][0x37c] ;  /* 0x0000df00ff017b82 */ /* 0x000fe20000000800 */
[----:B------:R-:W-:Y:S05]  /*0010*/  EXIT ;  /* 0x000000000000794d */ /* 0x000fea0003800000 */
.L_x_13:
        /* <DEDUP_REMOVED lines=14> */
.L_x_61:


//--------------------- .text._ZN7cutlass13device_kernelIN5flash11enable_sm90INS1_16FlashAttnFwdSm90INS1_25CollectiveMainloopFwdSm90ILi2EN4cute5tupleIJNS5_1CILi1EEES8_S8_EEENS6_IJNS7_ILi128EEENS7_ILi96EEENS7_ILi192EEEEEELi192ENS_10bfloat16_tEfNS_4arch4Sm90ELb0ELb1ELb0ELb0ELb0ELb0ELb0ELb1ELb1ELb0ELb0ELb0EEENS1_21CollectiveEpilogueFwdINS6_IJSA_SC_SB_EEES9_SE_SG_Li256ELb0ELb0ELb0ELb0EEENS1_30DynamicPersistentTileSchedulerILi256ELi32ELb0ELb0ELb1EEEEEEEEEvNT_6ParamsE --------------------------
	.section	.text._ZN7cutlass13device_kernelIN5flash11enable_sm90INS1_16FlashAttnFwdSm90INS1_25CollectiveMainloopFwdSm90ILi2EN4cute5tupleIJNS5_1CILi1EEES8_S8_EEENS6_IJNS7_ILi128EEENS7_ILi96EEENS7_ILi192EEEEEELi192ENS_10bfloat16_tEfNS_4arch4Sm90ELb0ELb1ELb0ELb0ELb0ELb0ELb0ELb1ELb1ELb0ELb0ELb0EEENS1_21CollectiveEpilogueFwdINS6_IJSA_SC_SB_EEES9_SE_SG_Li256ELb0ELb0ELb0ELb0EEENS1_30DynamicPersistentTileSchedulerILi256ELi32ELb0ELb0ELb1EEEEEEEEEvNT_6ParamsE,"ax",@progbits
	.align	128
.text._ZN7cutlass13device_kernelIN5flash11enable_sm90INS1_16FlashAttnFwdSm90INS1_25CollectiveMainloopFwdSm90ILi2EN4cute5tupleIJNS5_1CILi1EEES8_S8_EEENS6_IJNS7_ILi128EEENS7_ILi96EEENS7_ILi192EEEEEELi192ENS_10bfloat16_tEfNS_4arch4Sm90ELb0ELb1ELb0ELb0ELb0ELb0ELb0ELb1ELb1ELb0ELb0ELb0EEENS1_21CollectiveEpilogueFwdINS6_IJSA_SC_SB_EEES9_SE_SG_Li256ELb0ELb0ELb0ELb0EEENS1_30DynamicPersistentTileSchedulerILi256ELi32ELb0ELb0ELb1EEEEEEEEEvNT_6ParamsE:
        .type           _ZN7cutlass13device_kernelIN5flash11enable_sm90INS1_16FlashAttnFwdSm90INS1_25CollectiveMainloopFwdSm90ILi2EN4cute5tupleIJNS5_1CILi1EEES8_S8_EEENS6_IJNS7_ILi128EEENS7_ILi96EEENS7_ILi192EEEEEELi192ENS_10bfloat16_tEfNS_4arch4Sm90ELb0ELb1ELb0ELb0ELb0ELb0ELb0ELb1ELb1ELb0ELb0ELb0EEENS1_21CollectiveEpilogueFwdINS6_IJSA_SC_SB_EEES9_SE_SG_Li256ELb0ELb0ELb0ELb0EEENS1_30DynamicPersistentTileSchedulerILi256ELi32ELb0ELb0ELb1EEEEEEEEEvNT_6ParamsE,@function
        .size           _ZN7cutlass13device_kernelIN5flash11enable_sm90INS1_16FlashAttnFwdSm90INS1_25CollectiveMainloopFwdSm90ILi2EN4cute5tupleIJNS5_1CILi1EEES8_S8_EEENS6_IJNS7_ILi128EEENS7_ILi96EEENS7_ILi192EEEEEELi192ENS_10bfloat16_tEfNS_4arch4Sm90ELb0ELb1ELb0ELb0ELb0ELb0ELb0ELb1ELb1ELb0ELb0ELb0EEENS1_21CollectiveEpilogueFwdINS6_IJSA_SC_SB_EEES9_SE_SG_Li256ELb0ELb0ELb0ELb0EEENS1_30DynamicPersistentTileSchedulerILi256ELi32ELb0ELb0ELb1EEEEEEEEEvNT_6ParamsE,(.L_x_62 - _ZN7cutlass13device_kernelIN5flash11enable_sm90INS1_16FlashAttnFwdSm90INS1_25CollectiveMainloopFwdSm90ILi2EN4cute5tupleIJNS5_1CILi1EEES8_S8_EEENS6_IJNS7_ILi128EEENS7_ILi96EEENS7_ILi192EEEEEELi192ENS_10bfloat16_tEfNS_4arch4Sm90ELb0ELb1ELb0ELb0ELb0ELb0ELb0ELb1ELb1ELb0ELb0ELb0EEENS1_21CollectiveEpilogueFwdINS6_IJSA_SC_SB_EEES9_SE_SG_Li256ELb0ELb0ELb0ELb0EEENS1_30DynamicPersistentTileSchedulerILi256ELi32ELb0ELb0ELb1EEEEEEEEEvNT_6ParamsE)
        .other          _ZN7cutlass13device_kernelIN5flash11enable_sm90INS1_16FlashAttnFwdSm90INS1_25CollectiveMainloopFwdSm90ILi2EN4cute5tupleIJNS5_1CILi1EEES8_S8_EEENS6_IJNS7_ILi128EEENS7_ILi96EEENS7_ILi192EEEEEELi192ENS_10bfloat16_tEfNS_4arch4Sm90ELb0ELb1ELb0ELb0ELb0ELb0ELb0ELb1ELb1ELb0ELb0ELb0EEENS1_21CollectiveEpilogueFwdINS6_IJSA_SC_SB_EEES9_SE_SG_Li256ELb0ELb0ELb0ELb0EEENS1_30DynamicPersistentTileSchedulerILi256ELi32ELb0ELb0ELb1EEEEEEEEEvNT_6ParamsE,@"STO_CUDA_ENTRY STV_DEFAULT"
_ZN7cutlass13device_kernelIN5flash11enable_sm90INS1_16FlashAttnFwdSm90INS1_25CollectiveMainloopFwdSm90ILi2EN4cute5tupleIJNS5_1CILi1EEES8_S8_EEENS6_IJNS7_ILi128EEENS7_ILi96EEENS7_ILi192EEEEEELi192ENS_10bfloat16_tEfNS_4arch4Sm90ELb0ELb1ELb0ELb0ELb0ELb0ELb0ELb1ELb1ELb0ELb0ELb0EEENS1_21CollectiveEpilogueFwdINS6_IJSA_SC_SB_EEES9_SE_SG_Li256ELb0ELb0ELb0ELb0EEENS1_30DynamicPersistentTileSchedulerILi256ELi32ELb0ELb0ELb1EEEEEEEEEvNT_6ParamsE:
[----:B------:R-:W-:Y:S01]  /*0000*/  LDC R1, c[0x0][0x37c] ;  /* 0x0000df00ff017b82 */ /* 0x000fe20000000800 */
[----:B------:R-:W-:Y:S05]  /*0010*/  EXIT ;  /* 0x000000000000794d */ /* 0x000fea0003800000 */
.L_x_14:
        /* <DEDUP_REMOVED lines=14> */
.L_x_62:


//--------------------- .text._ZN7cutlass13device_kernelIN5flash11enable_sm90INS1_16FlashAttnFwdSm90INS1_25CollectiveMainloopFwdSm90ILi2EN4cute5tupleIJNS5_1CILi1EEES8_S8_EEENS6_IJNS7_ILi128EEENS7_ILi96EEENS7_ILi192EEEEEELi192ENS_10bfloat16_tEfNS_4arch4Sm90ELb0ELb1ELb0ELb1ELb0ELb0ELb0ELb1ELb1ELb0ELb0ELb0EEENS1_21CollectiveEpilogueFwdINS6_IJSA_SC_SB_EEES9_SE_SG_Li256ELb1ELb0ELb0ELb0EEENS1_36VarlenDynamicPersistentTileSchedulerILi128ELi96ELi256ELi32ELb0ELb0ELb1ELb1ELb0ELb1EEEEEEEEEvNT_6ParamsE --------------------------
	.section	.text._ZN7cutlass13device_kernelIN5flash11enable_sm90INS1_16FlashAttnFwdSm90INS1_25CollectiveMainloopFwdSm90ILi2EN4cute5tupleIJNS5_1CILi1EEES8_S8_EEENS6_IJNS7_ILi128EEENS7_ILi96EEENS7_ILi192EEEEEELi192ENS_10bfloat16_tEfNS_4arch4Sm90ELb0ELb1ELb0ELb1ELb0ELb0ELb0ELb1ELb1ELb0ELb0ELb0EEENS1_21CollectiveEpilogueFwdINS6_IJSA_SC_SB_EEES9_SE_SG_Li256ELb1ELb0ELb0ELb0EEENS1_36VarlenDynamicPersistentTileSchedulerILi128ELi96ELi256ELi32ELb0ELb0ELb1ELb1ELb0ELb1EEEEEEEEEvNT_6ParamsE,"ax",@progbits
	.align	128
.text._ZN7cutlass13device_kernelIN5flash11enable_sm90INS1_16FlashAttnFwdSm90INS1_25CollectiveMainloopFwdSm90ILi2EN4cute5tupleIJNS5_1CILi1EEES8_S8_EEENS6_IJNS7_ILi128EEENS7_ILi96EEENS7_ILi192EEEEEELi192ENS_10bfloat16_tEfNS_4arch4Sm90ELb0ELb1ELb0ELb1ELb0ELb0ELb0ELb1ELb1ELb0ELb0ELb0EEENS1_21CollectiveEpilogueFwdINS6_IJSA_SC_SB_EEES9_SE_SG_Li256ELb1ELb0ELb0ELb0EEENS1_36VarlenDynamicPersistentTileSchedulerILi128ELi96ELi256ELi32ELb0ELb0ELb1ELb1ELb0ELb1EEEEEEEEEvNT_6ParamsE:
        .type           _ZN7cutlass13device_kernelIN5flash11enable_sm90INS1_16FlashAttnFwdSm90INS1_25CollectiveMainloopFwdSm90ILi2EN4cute5tupleIJNS5_1CILi1EEES8_S8_EEENS6_IJNS7_ILi128EEENS7_ILi96EEENS7_ILi192EEEEEELi192ENS_10bfloat16_tEfNS_4arch4Sm90ELb0ELb1ELb0ELb1ELb0ELb0ELb0ELb1ELb1ELb0ELb0ELb0EEENS1_21CollectiveEpilogueFwdINS6_IJSA_SC_SB_EEES9_SE_SG_Li256ELb1ELb0ELb0ELb0EEENS1_36VarlenDynamicPersistentTileSchedulerILi128ELi96ELi256ELi32ELb0ELb0ELb1ELb1ELb0ELb1EEEEEEEEEvNT_6ParamsE,@function
        .size           _ZN7cutlass13device_kernelIN5flash11enable_sm90INS1_16FlashAttnFwdSm90INS1_25CollectiveMainloopFwdSm90ILi2EN4cute5tupleIJNS5_1CILi1EEES8_S8_EEENS6_IJNS7_ILi128EEENS7_ILi96EEENS7_ILi192EEEEEELi192ENS_10bfloat16_tEfNS_4arch4Sm90ELb0ELb1ELb0ELb1ELb0ELb0ELb0ELb1ELb1ELb0ELb0ELb0EEENS1_21CollectiveEpilogueFwdINS6_IJSA_SC_SB_EEES9_SE_SG_Li256ELb1ELb0ELb0ELb0EEENS1_36VarlenDynamicPersistentTileSchedulerILi128ELi96ELi256ELi32ELb0ELb0ELb1ELb1ELb0ELb1EEEEEEEEEvNT_6ParamsE,(.L_x_63 - _ZN7cutlass13device_kernelIN5flash11enable_sm90INS1_16FlashAttnFwdSm90INS1_25CollectiveMainloopFwdSm90ILi2EN4cute5tupleIJNS5_1CILi1EEES8_S8_EEENS6_IJNS7_ILi128EEENS7_ILi96EEENS7_ILi192EEEEEELi192ENS_10bfloat16_tEfNS_4arch4Sm90ELb0ELb1ELb0ELb1ELb0ELb0ELb0ELb1ELb1ELb0ELb0ELb0EEENS1_21CollectiveEpilogueFwdINS6_IJSA_SC_SB_EEES9_SE_SG_Li256ELb1ELb0ELb0ELb0EEENS1_36VarlenDynamicPersistentTileSchedulerILi128ELi96ELi256ELi32ELb0ELb0ELb1ELb1ELb0ELb1EEEEEEEEEvNT_6ParamsE)
        .other          _ZN7cutlass13device_kernelIN5flash11enable_sm90INS1_16FlashAttnFwdSm90INS1_25CollectiveMainloopFwdSm90ILi2EN4cute5tupleIJNS5_1CILi1EEES8_S8_EEENS6_IJNS7_ILi128EEENS7_ILi96EEENS7_ILi192EEEEEELi192ENS_10bfloat16_tEfNS_4arch4Sm90ELb0ELb1ELb0ELb1ELb0ELb0ELb0ELb1ELb1ELb0ELb0ELb0EEENS1_21CollectiveEpilogueFwdINS6_IJSA_SC_SB_EEES9_SE_SG_Li256ELb1ELb0ELb0ELb0EEENS1_36VarlenDynamicPersistentTileSchedulerILi128ELi96ELi256ELi32ELb0ELb0ELb1ELb1ELb0ELb1EEEEEEEEEvNT_6ParamsE,@"STO_CUDA_ENTRY STV_DEFAULT"
_ZN7cutlass13device_kernelIN5flash11enable_sm90INS1_16FlashAttnFwdSm90INS1_25CollectiveMainloopFwdSm90ILi2EN4cute5tupleIJNS5_1CILi1EEES8_S8_EEENS6_IJNS7_ILi128EEENS7_ILi96EEENS7_ILi192EEEEEELi192ENS_10bfloat16_tEfNS_4arch4Sm90ELb0ELb1ELb0ELb1ELb0ELb0ELb0ELb1ELb1ELb0ELb0ELb0EEENS1_21CollectiveEpilogueFwdINS6_IJSA_SC_SB_EEES9_SE_SG_Li256ELb1ELb0ELb0ELb0EEENS1_36VarlenDynamicPersistentTileSchedulerILi128ELi96ELi256ELi32ELb0ELb0ELb1ELb1ELb0ELb1EEEEEEEEEvNT_6ParamsE:
[----:B------:R-:W-:Y:S01]  /*0000*/  LDC R1, c[0x0][0x37c] ;  /* 0x0000df00ff017b82 */ /* 0x000fe20000000800 */
[----:B------:R-:W-:Y:S05]  /*0010*/  EXIT ;  /* 0x000000000000794d */ /* 0x000fea0003800000 */
.L_x_15:
        /* <DEDUP_REMOVED lines=14> */
.L_x_63:


//--------------------- .text._ZN7cutlass13device_kernelIN5flash11enable_sm90INS1_16FlashAttnFwdSm90INS1_25CollectiveMainloopFwdSm90ILi2EN4cute5tupleIJNS5_1CILi1EEES8_S8_EEENS6_IJNS7_ILi128EEENS7_ILi96EEENS7_ILi192EEEEEELi192ENS_10bfloat16_tEfNS_4arch4Sm90ELb0ELb1ELb0ELb1ELb0ELb1ELb0ELb1ELb1ELb0ELb0ELb0EEENS1_21CollectiveEpilogueFwdINS6_IJSA_SC_SB_EEES9_SE_SG_Li256ELb1ELb0ELb0ELb0EEENS1_36VarlenDynamicPersistentTileSchedulerILi128ELi96ELi256ELi32ELb0ELb0ELb1ELb1ELb0ELb1EEEEEEEEEvNT_6ParamsE --------------------------
	.section	.text._ZN7cutlass13device_kernelIN5flash11enable_sm90INS1_16FlashAttnFwdSm90INS1_25CollectiveMainloopFwdSm90ILi2EN4cute5tupleIJNS5_1CILi1EEES8_S8_EEENS6_IJNS7_ILi128EEENS7_ILi96EEENS7_ILi192EEEEEELi192ENS_10bfloat16_tEfNS_4arch4Sm90ELb0ELb1ELb0ELb1ELb0ELb1ELb0ELb1ELb1ELb0ELb0ELb0EEENS1_21CollectiveEpilogueFwdINS6_IJSA_SC_SB_EEES9_SE_SG_Li256ELb1ELb0ELb0ELb0EEENS1_36VarlenDynamicPersistentTileSchedulerILi128ELi96ELi256ELi32ELb0ELb0ELb1ELb1ELb0ELb1EEEEEEEEEvNT_6ParamsE,"ax",@progbits
	.align	128
.text._ZN7cutlass13device_kernelIN5flash11enable_sm90INS1_16FlashAttnFwdSm90INS1_25CollectiveMainloopFwdSm90ILi2EN4cute5tupleIJNS5_1CILi1EEES8_S8_EEENS6_IJNS7_ILi128EEENS7_ILi96EEENS7_ILi192EEEEEELi192ENS_10bfloat16_tEfNS_4arch4Sm90ELb0ELb1ELb0ELb1ELb0ELb1ELb0ELb1ELb1ELb0ELb0ELb0EEENS1_21CollectiveEpilogueFwdINS6_IJSA_SC_SB_EEES9_SE_SG_Li256ELb1ELb0ELb0ELb0EEENS1_36VarlenDynamicPersistentTileSchedulerILi128ELi96ELi256ELi32ELb0ELb0ELb1ELb1ELb0ELb1EEEEEEEEEvNT_6ParamsE:
        .type           _ZN7cutlass13device_kernelIN5flash11enable_sm90INS1_16FlashAttnFwdSm90INS1_25CollectiveMainloopFwdSm90ILi2EN4cute5tupleIJNS5_1CILi1EEES8_S8_EEENS6_IJNS7_ILi128EEENS7_ILi96EEENS7_ILi192EEEEEELi192ENS_10bfloat16_tEfNS_4arch4Sm90ELb0ELb1ELb0ELb1ELb0ELb1ELb0ELb1ELb1ELb0ELb0ELb0EEENS1_21CollectiveEpilogueFwdINS6_IJSA_SC_SB_EEES9_SE_SG_Li256ELb1ELb0ELb0ELb0EEENS1_36VarlenDynamicPersistentTileSchedulerILi128ELi96ELi256ELi32ELb0ELb0ELb1ELb1ELb0ELb1EEEEEEEEEvNT_6ParamsE,@function
        .size           _ZN7cutlass13device_kernelIN5flash11enable_sm90INS1_16FlashAttnFwdSm90INS1_25CollectiveMainloopFwdSm90ILi2EN4cute5tupleIJNS5_1CILi1EEES8_S8_EEENS6_IJNS7_ILi128EEENS7_ILi96EEENS7_ILi192EEEEEELi192ENS_10bfloat16_tEfNS_4arch4Sm90ELb0ELb1ELb0ELb1ELb0ELb1ELb0ELb1ELb1ELb0ELb0ELb0EEENS1_21CollectiveEpilogueFwdINS6_IJSA_SC_SB_EEES9_SE_SG_Li256ELb1ELb0ELb0ELb0EEENS1_36VarlenDynamicPersistentTileSchedulerILi128ELi96ELi256ELi32ELb0ELb0ELb1ELb1ELb0ELb1EEEEEEEEEvNT_6ParamsE,(.L_x_64 - _ZN7cutlass13device_kernelIN5flash11enable_sm90INS1_16FlashAttnFwdSm90INS1_25CollectiveMainloopFwdSm90ILi2EN4cute5tupleIJNS5_1CILi1EEES8_S8_EEENS6_IJNS7_ILi128EEENS7_ILi96EEENS7_ILi192EEEEEELi192ENS_10bfloat16_tEfNS_4arch4Sm90ELb0ELb1ELb0ELb1ELb0ELb1ELb0ELb1ELb1ELb0ELb0ELb0EEENS1_21CollectiveEpilogueFwdINS6_IJSA_SC_SB_EEES9_SE_SG_Li256ELb1ELb0ELb0ELb0EEENS1_36VarlenDynamicPersistentTileSchedulerILi128ELi96ELi256ELi32ELb0ELb0ELb1ELb1ELb0ELb1EEEEEEEEEvNT_6ParamsE)
        .other          _ZN7cutlass13device_kernelIN5flash11enable_sm90INS1_16FlashAttnFwdSm90INS1_25CollectiveMainloopFwdSm90ILi2EN4cute5tupleIJNS5_1CILi1EEES8_S8_EEENS6_IJNS7_ILi128EEENS7_ILi96EEENS7_ILi192EEEEEELi192ENS_10bfloat16_tEfNS_4arch4Sm90ELb0ELb1ELb0ELb1ELb0ELb1ELb0ELb1ELb1ELb0ELb0ELb0EEENS1_21CollectiveEpilogueFwdINS6_IJSA_SC_SB_EEES9_SE_SG_Li256ELb1ELb0ELb0ELb0EEENS1_36VarlenDynamicPersistentTileSchedulerILi128ELi96ELi256ELi32ELb0ELb0ELb1ELb1ELb0ELb1EEEEEEEEEvNT_6ParamsE,@"STO_CUDA_ENTRY STV_DEFAULT"
_ZN7cutlass13device_kernelIN5flash11enable_sm90INS1_16FlashAttnFwdSm90INS1_25CollectiveMainloopFwdSm90ILi2EN4cute5tupleIJNS5_1CILi1EEES8_S8_EEENS6_IJNS7_ILi128EEENS7_ILi96EEENS7_ILi192EEEEEELi192ENS_10bfloat16_tEfNS_4arch4Sm90ELb0ELb1ELb0ELb1ELb0ELb1ELb0ELb1ELb1ELb0ELb0ELb0EEENS1_21CollectiveEpilogueFwdINS6_IJSA_SC_SB_EEES9_SE_SG_Li256ELb1ELb0ELb0ELb0EEENS1_36VarlenDynamicPersistentTileSchedulerILi128ELi96ELi256ELi32ELb0ELb0ELb1ELb1ELb0ELb1EEEEEEEEEvNT_6ParamsE:
[----:B------:R-:W-:Y:S01]  /*0000*/  LDC R1, c[0x0][0x37c] ;  /* 0x0000df00ff017b82 */ /* 0x000fe20000000800 */
[----:B------:R-:W-:Y:S05]  /*0010*/  EXIT ;  /* 0x000000000000794d */ /* 0x000fea0003800000 */
.L_x_16:
        /* <DEDUP_REMOVED lines=14> */
.L_x_64:


//--------------------- .text._ZN7cutlass13device_kernelIN5flash11enable_sm90INS1_16FlashAttnFwdSm90INS1_25CollectiveMainloopFwdSm90ILi2EN4cute5tupleIJNS5_1CILi1EEES8_S8_EEENS6_IJNS7_ILi128EEENS7_ILi112EEENS7_ILi192EEEEEELi192ENS_10bfloat16_tEfNS_4arch4Sm90ELb1ELb0ELb0ELb0ELb0ELb0ELb0ELb1ELb1ELb0ELb0ELb0EEENS1_21CollectiveEpilogueFwdINS6_IJSA_SC_SB_EEES9_SE_SG_Li256ELb0ELb0ELb0ELb0EEENS1_30DynamicPersistentTileSchedulerILi256ELi32ELb0ELb0ELb1EEEEEEEEEvNT_6ParamsE --------------------------
	.section	.text._ZN7cutlass13device_kernelIN5flash11enable_sm90INS1_16FlashAttnFwdSm90INS1_25CollectiveMainloopFwdSm90ILi2EN4cute5tupleIJNS5_1CILi1EEES8_S8_EEENS6_IJNS7_ILi128EEENS7_ILi112EEENS7_ILi192EEEEEELi192ENS_10bfloat16_tEfNS_4arch4Sm90ELb1ELb0ELb0ELb0ELb0ELb0ELb0ELb1ELb1ELb0ELb0ELb0EEENS1_21CollectiveEpilogueFwdINS6_IJSA_SC_SB_EEES9_SE_SG_Li256ELb0ELb0ELb0ELb0EEENS1_30DynamicPersistentTileSchedulerILi256ELi32ELb0ELb0ELb1EEEEEEEEEvNT_6ParamsE,"ax",@progbits
	.align	128
.text._ZN7cutlass13device_kernelIN5flash11enable_sm90INS1_16FlashAttnFwdSm90INS1_25CollectiveMainloopFwdSm90ILi2EN4cute5tupleIJNS5_1CILi1EEES8_S8_EEENS6_IJNS7_ILi128EEENS7_ILi112EEENS7_ILi192EEEEEELi192ENS_10bfloat16_tEfNS_4arch4Sm90ELb1ELb0ELb0ELb0ELb0ELb0ELb0ELb1ELb1ELb0ELb0ELb0EEENS1_21CollectiveEpilogueFwdINS6_IJSA_SC_SB_EEES9_SE_SG_Li256ELb0ELb0ELb0ELb0EEENS1_30DynamicPersistentTileSchedulerILi256ELi32ELb0ELb0ELb1EEEEEEEEEvNT_6ParamsE:
        .type           _ZN7cutlass13device_kernelIN5flash11enable_sm90INS1_16FlashAttnFwdSm90INS1_25CollectiveMainloopFwdSm90ILi2EN4cute5tupleIJNS5_1CILi1EEES8_S8_EEENS6_IJNS7_ILi128EEENS7_ILi112EEENS7_ILi192EEEEEELi192ENS_10bfloat16_tEfNS_4arch4Sm90ELb1ELb0ELb0ELb0ELb0ELb0ELb0ELb1ELb1ELb0ELb0ELb0EEENS1_21CollectiveEpilogueFwdINS6_IJSA_SC_SB_EEES9_SE_SG_Li256ELb0ELb0ELb0ELb0EEENS1_30DynamicPersistentTileSchedulerILi256ELi32ELb0ELb0ELb1EEEEEEEEEvNT_6ParamsE,@function
        .size           _ZN7cutlass13device_kernelIN5flash11enable_sm90INS1_16FlashAttnFwdSm90INS1_25CollectiveMainloopFwdSm90ILi2EN4cute5tupleIJNS5_1CILi1EEES8_S8_EEENS6_IJNS7_ILi128EEENS7_ILi112EEENS7_ILi192EEEEEELi192ENS_10bfloat16_tEfNS_4arch4Sm90ELb1ELb0ELb0ELb0ELb0ELb0ELb0ELb1ELb1ELb0ELb0ELb0EEENS1_21CollectiveEpilogueFwdINS6_IJSA_SC_SB_EEES9_SE_SG_Li256ELb0ELb0ELb0ELb0EEENS1_30DynamicPersistentTileSchedulerILi256ELi32ELb0ELb0ELb1EEEEEEEEEvNT_6ParamsE,(.L_x_65 - _ZN7cutlass13device_kernelIN5flash11enable_sm90INS1_16FlashAttnFwdSm90INS1_25CollectiveMainloopFwdSm90ILi2EN4cute5tupleIJNS5_1CILi1EEES8_S8_EEENS6_IJNS7_ILi128EEENS7_ILi112EEENS7_ILi192EEEEEELi192ENS_10bfloat16_tEfNS_4arch4Sm90ELb1ELb0ELb0ELb0ELb0ELb0ELb0ELb1ELb1ELb0ELb0ELb0EEENS1_21CollectiveEpilogueFwdINS6_IJSA_SC_SB_EEES9_SE_SG_Li256ELb0ELb0ELb0ELb0EEENS1_30DynamicPersistentTileSchedulerILi256ELi32ELb0ELb0ELb1EEEEEEEEEvNT_6ParamsE)
        .other          _ZN7cutlass13device_kernelIN5flash11enable_sm90INS1_16FlashAttnFwdSm90INS1_25CollectiveMainloopFwdSm90ILi2EN4cute5tupleIJNS5_1CILi1EEES8_S8_EEENS6_IJNS7_ILi128EEENS7_ILi112EEENS7_ILi192EEEEEELi192ENS_10bfloat16_tEfNS_4arch4Sm90ELb1ELb0ELb0ELb0ELb0ELb0ELb0ELb1ELb1ELb0ELb0ELb0EEENS1_21CollectiveEpilogueFwdINS6_IJSA_SC_SB_EEES9_SE_SG_Li256ELb0ELb0ELb0ELb0EEENS1_30DynamicPersistentTileSchedulerILi256ELi32ELb0ELb0ELb1EEEEEEEEEvNT_6ParamsE,@"STO_CUDA_ENTRY STV_DEFAULT"
_ZN7cutlass13device_kernelIN5flash11enable_sm90INS1_16FlashAttnFwdSm90INS1_25CollectiveMainloopFwdSm90ILi2EN4cute5tupleIJNS5_1CILi1EEES8_S8_EEENS6_IJNS7_ILi128EEENS7_ILi112EEENS7_ILi192EEEEEELi192ENS_10bfloat16_tEfNS_4arch4Sm90ELb1ELb0ELb0ELb0ELb0ELb0ELb0ELb1ELb1ELb0ELb0ELb0EEENS1_21CollectiveEpilogueFwdINS6_IJSA_SC_SB_EEES9_SE_SG_Li256ELb0ELb0ELb0ELb0EEENS1_30DynamicPersistentTileSchedulerILi256ELi32ELb0ELb0ELb1EEEEEEEEEvNT_6ParamsE:
[----:B------:R-:W-:Y:S01]  /*0000*/  LDC R1, c[0x0][0x37c] ;  /* 0x0000df00ff017b82 */ /* 0x000fe20000000800 */
[----:B------:R-:W-:Y:S05]  /*0010*/  EXIT ;  /* 0x000000000000794d */ /* 0x000fea0003800000 */
.L_x_17:
        /* <DEDUP_REMOVED lines=14> */
.L_x_65:


//--------------------- .text._ZN7cutlass13device_kernelIN5flash11enable_sm90INS1_16FlashAttnFwdSm90INS1_25CollectiveMainloopFwdSm90ILi2EN4cute5tupleIJNS5_1CILi1EEES8_S8_EEENS6_IJNS7_ILi128EEENS7_ILi112EEENS7_ILi192EEEEEELi192ENS_10bfloat16_tEfNS_4arch4Sm90ELb1ELb0ELb0ELb1ELb0ELb0ELb0ELb1ELb1ELb0ELb0ELb0EEENS1_21CollectiveEpilogueFwdINS6_IJSA_SC_SB_EEES9_SE_SG_Li256ELb1ELb0ELb0ELb0EEENS1_36VarlenDynamicPersistentTileSchedulerILi128ELi112ELi256ELi32ELb0ELb0ELb1ELb1ELb1ELb1EEEEEEEEEvNT_6ParamsE --------------------------
	.section	.text._ZN7cutlass13device_kernelIN5flash11enable_sm90INS1_16FlashAttnFwdSm90INS1_25CollectiveMainloopFwdSm90ILi2EN4cute5tupleIJNS5_1CILi1EEES8_S8_EEENS6_IJNS7_ILi128EEENS7_ILi112EEENS7_ILi192EEEEEELi192ENS_10bfloat16_tEfNS_4arch4Sm90ELb1ELb0ELb0ELb1ELb0ELb0ELb0ELb1ELb1ELb0ELb0ELb0EEENS1_21CollectiveEpilogueFwdINS6_IJSA_SC_SB_EEES9_SE_SG_Li256ELb1ELb0ELb0ELb0EEENS1_36VarlenDynamicPersistentTileSchedulerILi128ELi112ELi256ELi32ELb0ELb0ELb1ELb1ELb1ELb1EEEEEEEEEvNT_6ParamsE,"ax",@progbits
	.align	128
.text._ZN7cutlass13device_kernelIN5flash11enable_sm90INS1_16FlashAttnFwdSm90INS1_25CollectiveMainloopFwdSm90ILi2EN4cute5tupleIJNS5_1CILi1EEES8_S8_EEENS6_IJNS7_ILi128EEENS7_ILi112EEENS7_ILi192EEEEEELi192ENS_10bfloat16_tEfNS_4arch4Sm90ELb1ELb0ELb0ELb1ELb0ELb0ELb0ELb1ELb1ELb0ELb0ELb0EEENS1_21CollectiveEpilogueFwdINS6_IJSA_SC_SB_EEES9_SE_SG_Li256ELb1ELb0ELb0ELb0EEENS1_36VarlenDynamicPersistentTileSchedulerILi128ELi112ELi256ELi32ELb0ELb0ELb1ELb1ELb1ELb1EEEEEEEEEvNT_6ParamsE:
        .type           _ZN7cutlass13device_kernelIN5flash11enable_sm90INS1_16FlashAttnFwdSm90INS1_25CollectiveMainloopFwdSm90ILi2EN4cute5tupleIJNS5_1CILi1EEES8_S8_EEENS6_IJNS7_ILi128EEENS7_ILi112EEENS7_ILi192EEEEEELi192ENS_10bfloat16_tEfNS_4arch4Sm90ELb1ELb0ELb0ELb1ELb0ELb0ELb0ELb1ELb1ELb0ELb0ELb0EEENS1_21CollectiveEpilogueFwdINS6_IJSA_SC_SB_EEES9_SE_SG_Li256ELb1ELb0ELb0ELb0EEENS1_36VarlenDynamicPersistentTileSchedulerILi128ELi112ELi256ELi32ELb0ELb0ELb1ELb1ELb1ELb1EEEEEEEEEvNT_6ParamsE,@function
        .size           _ZN7cutlass13device_kernelIN5flash11enable_sm90INS1_16FlashAttnFwdSm90INS1_25CollectiveMainloopFwdSm90ILi2EN4cute5tupleIJNS5_1CILi1EEES8_S8_EEENS6_IJNS7_ILi128EEENS7_ILi112EEENS7_ILi192EEEEEELi192ENS_10bfloat16_tEfNS_4arch4Sm90ELb1ELb0ELb0ELb1ELb0ELb0ELb0ELb1ELb1ELb0ELb0ELb0EEENS1_21CollectiveEpilogueFwdINS6_IJSA_SC_SB_EEES9_SE_SG_Li256ELb1ELb0ELb0ELb0EEENS1_36VarlenDynamicPersistentTileSchedulerILi128ELi112ELi256ELi32ELb0ELb0ELb1ELb1ELb1ELb1EEEEEEEEEvNT_6ParamsE,(.L_x_66 - _ZN7cutlass13device_kernelIN5flash11enable_sm90INS1_16FlashAttnFwdSm90INS1_25CollectiveMainloopFwdSm90ILi2EN4cute5tupleIJNS5_1CILi1EEES8_S8_EEENS6_IJNS7_ILi128EEENS7_ILi112EEENS7_ILi192EEEEEELi192ENS_10bfloat16_tEfNS_4arch4Sm90ELb1ELb0ELb0ELb1ELb0ELb0ELb0ELb1ELb1ELb0ELb0ELb0EEENS1_21CollectiveEpilogueFwdINS6_IJSA_SC_SB_EEES9_SE_SG_Li256ELb1ELb0ELb0ELb0EEENS1_36VarlenDynamicPersistentTileSchedulerILi128ELi112ELi256ELi32ELb0ELb0ELb1ELb1ELb1ELb1EEEEEEEEEvNT_6ParamsE)
        .other          _ZN7cutlass13device_kernelIN5flash11enable_sm90INS1_16FlashAttnFwdSm90INS1_25CollectiveMainloopFwdSm90ILi2EN4cute5tupleIJNS5_1CILi1EEES8_S8_EEENS6_IJNS7_ILi128EEENS7_ILi112EEENS7_ILi192EEEEEELi192ENS_10bfloat16_tEfNS_4arch4Sm90ELb1ELb0ELb0ELb1ELb0ELb0ELb0ELb1ELb1ELb0ELb0ELb0EEENS1_21CollectiveEpilogueFwdINS6_IJSA_SC_SB_EEES9_SE_SG_Li256ELb1ELb0ELb0ELb0EEENS1_36VarlenDynamicPersistentTileSchedulerILi128ELi112ELi256ELi32ELb0ELb0ELb1ELb1ELb1ELb1EEEEEEEEEvNT_6ParamsE,@"STO_CUDA_ENTRY STV_DEFAULT"
_ZN7cutlass13device_kernelIN5flash11enable_sm90INS1_16FlashAttnFwdSm90INS1_25CollectiveMainloopFwdSm90ILi2EN4cute5tupleIJNS5_1CILi1EEES8_S8_EEENS6_IJNS7_ILi128EEENS7_ILi112EEENS7_ILi192EEEEEELi192ENS_10bfloat16_tEfNS_4arch4Sm90ELb1ELb0ELb0ELb1ELb0ELb0ELb0ELb1ELb1ELb0ELb0ELb0EEENS1_21CollectiveEpilogueFwdINS6_IJSA_SC_SB_EEES9_SE_SG_Li256ELb1ELb0ELb0ELb0EEENS1_36VarlenDynamicPersistentTileSchedulerILi128ELi112ELi256ELi32ELb0ELb0ELb1ELb1ELb1ELb1EEEEEEEEEvNT_6ParamsE:
[----:B------:R-:W-:Y:S01]  /*0000*/  LDC R1, c[0x0][0x37c] ;  /* 0x0000df00ff017b82 */ /* 0x000fe20000000800 */
[----:B------:R-:W-:Y:S05]  /*0010*/  EXIT ;  /* 0x000000000000794d */ /* 0x000fea0003800000 */
.L_x_18:
        /* <DEDUP_REMOVED lines=14> */
.L_x_66:


//--------------------- .text._ZN7cutlass13device_kernelIN5flash11enable_sm90INS1_16FlashAttnFwdSm90INS1_25CollectiveMainloopFwdSm90ILi2EN4cute5tupleIJNS5_1CILi1EEES8_S8_EEENS6_IJNS7_ILi128EEENS7_ILi112EEENS7_ILi192EEEEEELi192ENS_10bfloat16_tEfNS_4arch4Sm90ELb1ELb0ELb0ELb1ELb0ELb1ELb0ELb1ELb1ELb0ELb0ELb0EEENS1_21CollectiveEpilogueFwdINS6_IJSA_SC_SB_EEES9_SE_SG_Li256ELb1ELb0ELb0ELb0EEENS1_36VarlenDynamicPersistentTileSchedulerILi128ELi112ELi256ELi32ELb0ELb0ELb1ELb1ELb1ELb1EEEEEEEEEvNT_6ParamsE --------------------------
	.section	.text._ZN7cutlass13device_kernelIN5flash11enable_sm90INS1_16FlashAttnFwdSm90INS1_25CollectiveMainloopFwdSm90ILi2EN4cute5tupleIJNS5_1CILi1EEES8_S8_EEENS6_IJNS7_ILi128EEENS7_ILi112EEENS7_ILi192EEEEEELi192ENS_10bfloat16_tEfNS_4arch4Sm90ELb1ELb0ELb0ELb1ELb0ELb1ELb0ELb1ELb1ELb0ELb0ELb0EEENS1_21CollectiveEpilogueFwdINS6_IJSA_SC_SB_EEES9_SE_SG_Li256ELb1ELb0ELb0ELb0EEENS1_36VarlenDynamicPersistentTileSchedulerILi128ELi112ELi256ELi32ELb0ELb0ELb1ELb1ELb1ELb1EEEEEEEEEvNT_6ParamsE,"ax",@progbits
	.align	128
.text._ZN7cutlass13device_kernelIN5flash11enable_sm90INS1_16FlashAttnFwdSm90INS1_25CollectiveMainloopFwdSm90ILi2EN4cute5tupleIJNS5_1CILi1EEES8_S8_EEENS6_IJNS7_ILi128EEENS7_ILi112EEENS7_ILi192EEEEEELi192ENS_10bfloat16_tEfNS_4arch4Sm90ELb1ELb0ELb0ELb1ELb0ELb1ELb0ELb1ELb1ELb0ELb0ELb0EEENS1_21CollectiveEpilogueFwdINS6_IJSA_SC_SB_EEES9_SE_SG_Li256ELb1ELb0ELb0ELb0EEENS1_36VarlenDynamicPersistentTileSchedulerILi128ELi112ELi256ELi32ELb0ELb0ELb1ELb1ELb1ELb1EEEEEEEEEvNT_6ParamsE:
        .type           _ZN7cutlass13device_kernelIN5flash11enable_sm90INS1_16FlashAttnFwdSm90INS1_25CollectiveMainloopFwdSm90ILi2EN4cute5tupleIJNS5_1CILi1EEES8_S8_EEENS6_IJNS7_ILi128EEENS7_ILi112EEENS7_ILi192EEEEEELi192ENS_10bfloat16_tEfNS_4arch4Sm90ELb1ELb0ELb0ELb1ELb0ELb1ELb0ELb1ELb1ELb0ELb0ELb0EEENS1_21CollectiveEpilogueFwdINS6_IJSA_SC_SB_EEES9_SE_SG_Li256ELb1ELb0ELb0ELb0EEENS1_36VarlenDynamicPersistentTileSchedulerILi128ELi112ELi256ELi32ELb0ELb0ELb1ELb1ELb1ELb1EEEEEEEEEvNT_6ParamsE,@function
        .size           _ZN7cutlass13device_kernelIN5flash11enable_sm90INS1_16FlashAttnFwdSm90INS1_25CollectiveMainloopFwdSm90ILi2EN4cute5tupleIJNS5_1CILi1EEES8_S8_EEENS6_IJNS7_ILi128EEENS7_ILi112EEENS7_ILi192EEEEEELi192ENS_10bfloat16_tEfNS_4arch4Sm90ELb1ELb0ELb0ELb1ELb0ELb1ELb0ELb1ELb1ELb0ELb0ELb0EEENS1_21CollectiveEpilogueFwdINS6_IJSA_SC_SB_EEES9_SE_SG_Li256ELb1ELb0ELb0ELb0EEENS1_36VarlenDynamicPersistentTileSchedulerILi128ELi112ELi256ELi32ELb0ELb0ELb1ELb1ELb1ELb1EEEEEEEEEvNT_6ParamsE,(.L_x_67 - _ZN7cutlass13device_kernelIN5flash11enable_sm90INS1_16FlashAttnFwdSm90INS1_25CollectiveMainloopFwdSm90ILi2EN4cute5tupleIJNS5_1CILi1EEES8_S8_EEENS6_IJNS7_ILi128EEENS7_ILi112EEENS7_ILi192EEEEEELi192ENS_10bfloat16_tEfNS_4arch4Sm90ELb1ELb0ELb0ELb1ELb0ELb1ELb0ELb1ELb1ELb0ELb0ELb0EEENS1_21CollectiveEpilogueFwdINS6_IJSA_SC_SB_EEES9_SE_SG_Li256ELb1ELb0ELb0ELb0EEENS1_36VarlenDynamicPersistentTileSchedulerILi128ELi112ELi256ELi32ELb0ELb0ELb1ELb1ELb1ELb1EEEEEEEEEvNT_6ParamsE)
        .other          _ZN7cutlass13device_kernelIN5flash11enable_sm90INS1_16FlashAttnFwdSm90INS1_25CollectiveMainloopFwdSm90ILi2EN4cute5tupleIJNS5_1CILi1EEES8_S8_EEENS6_IJNS7_ILi128EEENS7_ILi112EEENS7_ILi192EEEEEELi192ENS_10bfloat16_tEfNS_4arch4Sm90ELb1ELb0ELb0ELb1ELb0ELb1ELb0ELb1ELb1ELb0ELb0ELb0EEENS1_21CollectiveEpilogueFwdINS6_IJSA_SC_SB_EEES9_SE_SG_Li256ELb1ELb0ELb0ELb0EEENS1_36VarlenDynamicPersistentTileSchedulerILi128ELi112ELi256ELi32ELb0ELb0ELb1ELb1ELb1ELb1EEEEEEEEEvNT_6ParamsE,@"STO_CUDA_ENTRY STV_DEFAULT"
_ZN7cutlass13device_kernelIN5flash11enable_sm90INS1_16FlashAttnFwdSm90INS1_25CollectiveMainloopFwdSm90ILi2EN4cute5tupleIJNS5_1CILi1EEES8_S8_EEENS6_IJNS7_ILi128EEENS7_ILi112EEENS7_ILi192EEEEEELi192ENS_10bfloat16_tEfNS_4arch4Sm90ELb1ELb0ELb0ELb1ELb0ELb1ELb0ELb1ELb1ELb0ELb0ELb0EEENS1_21CollectiveEpilogueFwdINS6_IJSA_SC_SB_EEES9_SE_SG_Li256ELb1ELb0ELb0ELb0EEENS1_36VarlenDynamicPersistentTileSchedulerILi128ELi112ELi256ELi32ELb0ELb0ELb1ELb1ELb1ELb1EEEEEEEEEvNT_6ParamsE:
[----:B------:R-:W-:Y:S01]  /*0000*/  LDC R1, c[0x0][0x37c] ;  /* 0x0000df00ff017b82 */ /* 0x000fe20000000800 */
[----:B------:R-:W-:Y:S05]  /*0010*/  EXIT ;  /* 0x000000000000794d */ /* 0x000fea0003800000 */
.L_x_19:
        /* <DEDUP_REMOVED lines=14> */
.L_x_67:


//--------------------- .text._ZN7cutlass13device_kernelIN5flash11enable_sm90INS1_16FlashAttnFwdSm90INS1_25CollectiveMainloopFwdSm90ILi2EN4cute5tupleIJNS5_1CILi1EEES8_S8_EEENS6_IJNS7_ILi128EEENS7_ILi176EEESA_EEELi128ENS_10bfloat16_tEfNS_4arch4Sm90ELb0ELb0ELb0ELb0ELb0ELb0ELb0ELb1ELb1ELb0ELb0ELb0EEENS1_21CollectiveEpilogueFwdINS6_IJSA_SA_SB_EEES9_SD_SF_Li256ELb0ELb0ELb0ELb0EEENS1_29StaticPersistentTileSchedulerILb0EEEEEEEEEvNT_6ParamsE --------------------------
	.section	.text._ZN7cutlass13device_kernelIN5flash11enable_sm90INS1_16FlashAttnFwdSm90INS1_25CollectiveMainloopFwdSm90ILi2EN4cute5tupleIJNS5_1CILi1EEES8_S8_EEENS6_IJNS7_ILi128EEENS7_ILi176EEESA_EEELi128ENS_10bfloat16_tEfNS_4arch4Sm90ELb0ELb0ELb0ELb0ELb0ELb0ELb0ELb1ELb1ELb0ELb0ELb0EEENS1_21CollectiveEpilogueFwdINS6_IJSA_SA_SB_EEES9_SD_SF_Li256ELb0ELb0ELb0ELb0EEENS1_29StaticPersistentTileSchedulerILb0EEEEEEEEEvNT_6ParamsE,"ax",@progbits
	.align	128
.text._ZN7cutlass13device_kernelIN5flash11enable_sm90INS1_16FlashAttnFwdSm90INS1_25CollectiveMainloopFwdSm90ILi2EN4cute5tupleIJNS5_1CILi1EEES8_S8_EEENS6_IJNS7_ILi128EEENS7_ILi176EEESA_EEELi128ENS_10bfloat16_tEfNS_4arch4Sm90ELb0ELb0ELb0ELb0ELb0ELb0ELb0ELb1ELb1ELb0ELb0ELb0EEENS1_21CollectiveEpilogueFwdINS6_IJSA_SA_SB_EEES9_SD_SF_Li256ELb0ELb0ELb0ELb0EEENS1_29StaticPersistentTileSchedulerILb0EEEEEEEEEvNT_6ParamsE:
        .type           _ZN7cutlass13device_kernelIN5flash11enable_sm90INS1_16FlashAttnFwdSm90INS1_25CollectiveMainloopFwdSm90ILi2EN4cute5tupleIJNS5_1CILi1EEES8_S8_EEENS6_IJNS7_ILi128EEENS7_ILi176EEESA_EEELi128ENS_10bfloat16_tEfNS_4arch4Sm90ELb0ELb0ELb0ELb0ELb0ELb0ELb0ELb1ELb1ELb0ELb0ELb0EEENS1_21CollectiveEpilogueFwdINS6_IJSA_SA_SB_EEES9_SD_SF_Li256ELb0ELb0ELb0ELb0EEENS1_29StaticPersistentTileSchedulerILb0EEEEEEEEEvNT_6ParamsE,@function
        .size           _ZN7cutlass13device_kernelIN5flash11enable_sm90INS1_16FlashAttnFwdSm90INS1_25CollectiveMainloopFwdSm90ILi2EN4cute5tupleIJNS5_1CILi1EEES8_S8_EEENS6_IJNS7_ILi128EEENS7_ILi176EEESA_EEELi128ENS_10bfloat16_tEfNS_4arch4Sm90ELb0ELb0ELb0ELb0ELb0ELb0ELb0ELb1ELb1ELb0ELb0ELb0EEENS1_21CollectiveEpilogueFwdINS6_IJSA_SA_SB_EEES9_SD_SF_Li256ELb0ELb0ELb0ELb0EEENS1_29StaticPersistentTileSchedulerILb0EEEEEEEEEvNT_6ParamsE,(.L_x_68 - _ZN7cutlass13device_kernelIN5flash11enable_sm90INS1_16FlashAttnFwdSm90INS1_25CollectiveMainloopFwdSm90ILi2EN4cute5tupleIJNS5_1CILi1EEES8_S8_EEENS6_IJNS7_ILi128EEENS7_ILi176EEESA_EEELi128ENS_10bfloat16_tEfNS_4arch4Sm90ELb0ELb0ELb0ELb0ELb0ELb0ELb0ELb1ELb1ELb0ELb0ELb0EEENS1_21CollectiveEpilogueFwdINS6_IJSA_SA_SB_EEES9_SD_SF_Li256ELb0ELb0ELb0ELb0EEENS1_29StaticPersistentTileSchedulerILb0EEEEEEEEEvNT_6ParamsE)
        .other          _ZN7cutlass13device_kernelIN5flash11enable_sm90INS1_16FlashAttnFwdSm90INS1_25CollectiveMainloopFwdSm90ILi2EN4cute5tupleIJNS5_1CILi1EEES8_S8_EEENS6_IJNS7_ILi128EEENS7_ILi176EEESA_EEELi128ENS_10bfloat16_tEfNS_4arch4Sm90ELb0ELb0ELb0ELb0ELb0ELb0ELb0ELb1ELb1ELb0ELb0ELb0EEENS1_21CollectiveEpilogueFwdINS6_IJSA_SA_SB_EEES9_SD_SF_Li256ELb0ELb0ELb0ELb0EEENS1_29StaticPersistentTileSchedulerILb0EEEEEEEEEvNT_6ParamsE,@"STO_CUDA_ENTRY STV_DEFAULT"
_ZN7cutlass13device_kernelIN5flash11enable_sm90INS1_16FlashAttnFwdSm90INS1_25CollectiveMainloopFwdSm90ILi2EN4cute5tupleIJNS5_1CILi1EEES8_S8_EEENS6_IJNS7_ILi128EEENS7_ILi176EEESA_EEELi128ENS_10bfloat16_tEfNS_4arch4Sm90ELb0ELb0ELb0ELb0ELb0ELb0ELb0ELb1ELb1ELb0ELb0ELb0EEENS1_21CollectiveEpilogueFwdINS6_IJSA_SA_SB_EEES9_SD_SF_Li256ELb0ELb0ELb0ELb0EEENS1_29StaticPersistentTileSchedulerILb0EEEEEEEEEvNT_6ParamsE:
[----:B------:R-:W-:Y:S01]  /*0000*/  LDC R1, c[0x0][0x37c] ;  /* 0x0000df00ff017b82 */ /* 0x000fe20000000800 */
[----:B------:R-:W-:Y:S05]  /*0010*/  EXIT ;  /* 0x000000000000794d */ /* 0x000fea0003800000 */
.L_x_20:
        /* <DEDUP_REMOVED lines=14> */
.L_x_68:


//--------------------- .text._ZN7cutlass13device_kernelIN5flash11enable_sm90INS1_16FlashAttnFwdSm90INS1_25CollectiveMainloopFwdSm90ILi2EN4cute5tupleIJNS5_1CILi2EEENS7_ILi1EEES9_EEENS6_IJNS7_ILi128EEENS7_ILi176EEESB_EEELi128ENS_10bfloat16_tEfNS_4arch4Sm90ELb0ELb0ELb0ELb0ELb0ELb0ELb0ELb1ELb1ELb0ELb0ELb0EEENS1_21CollectiveEpilogueFwdINS6_IJSB_SB_SC_EEESA_SE_SG_Li256ELb0ELb0ELb0ELb0EEENS1_29StaticPersistentTileSchedulerILb0EEEEEEEEEvNT_6ParamsE --------------------------
	.section	.text._ZN7cutlass13device_kernelIN5flash11enable_sm90INS1_16FlashAttnFwdSm90INS1_25CollectiveMainloopFwdSm90ILi2EN4cute5tupleIJNS5_1CILi2EEENS7_ILi1EEES9_EEENS6_IJNS7_ILi128EEENS7_ILi176EEESB_EEELi128ENS_10bfloat16_tEfNS_4arch4Sm90ELb0ELb0ELb0ELb0ELb0ELb0ELb0ELb1ELb1ELb0ELb0ELb0EEENS1_21CollectiveEpilogueFwdINS6_IJSB_SB_SC_EEESA_SE_SG_Li256ELb0ELb0ELb0ELb0EEENS1_29StaticPersistentTileSchedulerILb0EEEEEEEEEvNT_6ParamsE,"ax",@progbits
	.align	128
.text._ZN7cutlass13device_kernelIN5flash11enable_sm90INS1_16FlashAttnFwdSm90INS1_25CollectiveMainloopFwdSm90ILi2EN4cute5tupleIJNS5_1CILi2EEENS7_ILi1EEES9_EEENS6_IJNS7_ILi128EEENS7_ILi176EEESB_EEELi128ENS_10bfloat16_tEfNS_4arch4Sm90ELb0ELb0ELb0ELb0ELb0ELb0ELb0ELb1ELb1ELb0ELb0ELb0EEENS1_21CollectiveEpilogueFwdINS6_IJSB_SB_SC_EEESA_SE_SG_Li256ELb0ELb0ELb0ELb0EEENS1_29StaticPersistentTileSchedulerILb0EEEEEEEEEvNT_6ParamsE:
        .type           _ZN7cutlass13device_kernelIN5flash11enable_sm90INS1_16FlashAttnFwdSm90INS1_25CollectiveMainloopFwdSm90ILi2EN4cute5tupleIJNS5_1CILi2EEENS7_ILi1EEES9_EEENS6_IJNS7_ILi128EEENS7_ILi176EEESB_EEELi128ENS_10bfloat16_tEfNS_4arch4Sm90ELb0ELb0ELb0ELb0ELb0ELb0ELb0ELb1ELb1ELb0ELb0ELb0EEENS1_21CollectiveEpilogueFwdINS6_IJSB_SB_SC_EEESA_SE_SG_Li256ELb0ELb0ELb0ELb0EEENS1_29StaticPersistentTileSchedulerILb0EEEEEEEEEvNT_6ParamsE,@function
        .size           _ZN7cutlass13device_kernelIN5flash11enable_sm90INS1_16FlashAttnFwdSm90INS1_25CollectiveMainloopFwdSm90ILi2EN4cute5tupleIJNS5_1CILi2EEENS7_ILi1EEES9_EEENS6_IJNS7_ILi128EEENS7_ILi176EEESB_EEELi128ENS_10bfloat16_tEfNS_4arch4Sm90ELb0ELb0ELb0ELb0ELb0ELb0ELb0ELb1ELb1ELb0ELb0ELb0EEENS1_21CollectiveEpilogueFwdINS6_IJSB_SB_SC_EEESA_SE_SG_Li256ELb0ELb0ELb0ELb0EEENS1_29StaticPersistentTileSchedulerILb0EEEEEEEEEvNT_6ParamsE,(.L_x_69 - _ZN7cutlass13device_kernelIN5flash11enable_sm90INS1_16FlashAttnFwdSm90INS1_25CollectiveMainloopFwdSm90ILi2EN4cute5tupleIJNS5_1CILi2EEENS7_ILi1EEES9_EEENS6_IJNS7_ILi128EEENS7_ILi176EEESB_EEELi128ENS_10bfloat16_tEfNS_4arch4Sm90ELb0ELb0ELb0ELb0ELb0ELb0ELb0ELb1ELb1ELb0ELb0ELb0EEENS1_21CollectiveEpilogueFwdINS6_IJSB_SB_SC_EEESA_SE_SG_Li256ELb0ELb0ELb0ELb0EEENS1_29StaticPersistentTileSchedulerILb0EEEEEEEEEvNT_6ParamsE)
        .other          _ZN7cutlass13device_kernelIN5flash11enable_sm90INS1_16FlashAttnFwdSm90INS1_25CollectiveMainloopFwdSm90ILi2EN4cute5tupleIJNS5_1CILi2EEENS7_ILi1EEES9_EEENS6_IJNS7_ILi128EEENS7_ILi176EEESB_EEELi128ENS_10bfloat16_tEfNS_4arch4Sm90ELb0ELb0ELb0ELb0ELb0ELb0ELb0ELb1ELb1ELb0ELb0ELb0EEENS1_21CollectiveEpilogueFwdINS6_IJSB_SB_SC_EEESA_SE_SG_Li256ELb0ELb0ELb0ELb0EEENS1_29StaticPersistentTileSchedulerILb0EEEEEEEEEvNT_6ParamsE,@"STO_CUDA_ENTRY STV_DEFAULT"
_ZN7cutlass13device_kernelIN5flash11enable_sm90INS1_16FlashAttnFwdSm90INS1_25CollectiveMainloopFwdSm90ILi2EN4cute5tupleIJNS5_1CILi2EEENS7_ILi1EEES9_EEENS6_IJNS7_ILi128EEENS7_ILi176EEESB_EEELi128ENS_10bfloat16_tEfNS_4arch4Sm90ELb0ELb0ELb0ELb0ELb0ELb0ELb0ELb1ELb1ELb0ELb0ELb0EEENS1_21CollectiveEpilogueFwdINS6_IJSB_SB_SC_EEESA_SE_SG_Li256ELb0ELb0ELb0ELb0EEENS1_29StaticPersistentTileSchedulerILb0EEEEEEEEEvNT_6ParamsE:
[----:B------:R-:W-:Y:S01]  /*0000*/  LDC R1, c[0x0][0x37c] ;  /* 0x0000df00ff017b82 */ /* 0x000fe20000000800 */
[----:B------:R-:W-:Y:S05]  /*0010*/  EXIT ;  /* 0x000000000000794d */ /* 0x000fea0003800000 */
.L_x_21:
        /* <DEDUP_REMOVED lines=14> */
.L_x_69:


//--------------------- .text._ZN7cutlass13device_kernelIN5flash11enable_sm90INS1_16FlashAttnFwdSm90INS1_25CollectiveMainloopFwdSm90ILi2EN4cute5tupleIJNS5_1CILi1EEES8_S8_EEENS6_IJNS7_ILi128EEENS7_ILi176EEESA_EEELi128ENS_10bfloat16_tEfNS_4arch4Sm90ELb0ELb0ELb0ELb1ELb0ELb0ELb0ELb1ELb1ELb0ELb0ELb0EEENS1_21CollectiveEpilogueFwdINS6_IJSA_SA_SB_EEES9_SD_SF_Li256ELb1ELb0ELb0ELb0EEENS1_36VarlenDynamicPersistentTileSchedulerILi128ELi176ELi256ELi32ELb0ELb0ELb1ELb0ELb1ELb1EEEEEEEEEvNT_6ParamsE --------------------------
	.section	.text._ZN7cutlass13device_kernelIN5flash11enable_sm90INS1_16FlashAttnFwdSm90INS1_25CollectiveMainloopFwdSm90ILi2EN4cute5tupleIJNS5_1CILi1EEES8_S8_EEENS6_IJNS7_ILi128EEENS7_ILi176EEESA_EEELi128ENS_10bfloat16_tEfNS_4arch4Sm90ELb0ELb0ELb0ELb1ELb0ELb0ELb0ELb1ELb1ELb0ELb0ELb0EEENS1_21CollectiveEpilogueFwdINS6_IJSA_SA_SB_EEES9_SD_SF_Li256ELb1ELb0ELb0ELb0EEENS1_36VarlenDynamicPersistentTileSchedulerILi128ELi176ELi256ELi32ELb0ELb0ELb1ELb0ELb1ELb1EEEEEEEEEvNT_6ParamsE,"ax",@progbits
	.align	128
.text._ZN7cutlass13device_kernelIN5flash11enable_sm90INS1_16FlashAttnFwdSm90INS1_25CollectiveMainloopFwdSm90ILi2EN4cute5tupleIJNS5_1CILi1EEES8_S8_EEENS6_IJNS7_ILi128EEENS7_ILi176EEESA_EEELi128ENS_10bfloat16_tEfNS_4arch4Sm90ELb0ELb0ELb0ELb1ELb0ELb0ELb0ELb1ELb1ELb0ELb0ELb0EEENS1_21CollectiveEpilogueFwdINS6_IJSA_SA_SB_EEES9_SD_SF_Li256ELb1ELb0ELb0ELb0EEENS1_36VarlenDynamicPersistentTileSchedulerILi128ELi176ELi256ELi32ELb0ELb0ELb1ELb0ELb1ELb1EEEEEEEEEvNT_6ParamsE:
        .type           _ZN7cutlass13device_kernelIN5flash11enable_sm90INS1_16FlashAttnFwdSm90INS1_25CollectiveMainloopFwdSm90ILi2EN4cute5tupleIJNS5_1CILi1EEES8_S8_EEENS6_IJNS7_ILi128EEENS7_ILi176EEESA_EEELi128ENS_10bfloat16_tEfNS_4arch4Sm90ELb0ELb0ELb0ELb1ELb0ELb0ELb0ELb1ELb1ELb0ELb0ELb0EEENS1_21CollectiveEpilogueFwdINS6_IJSA_SA_SB_EEES9_SD_SF_Li256ELb1ELb0ELb0ELb0EEENS1_36VarlenDynamicPersistentTileSchedulerILi128ELi176ELi256ELi32ELb0ELb0ELb1ELb0ELb1ELb1EEEEEEEEEvNT_6ParamsE,@function
        .size           _ZN7cutlass13device_kernelIN5flash11enable_sm90INS1_16FlashAttnFwdSm90INS1_25CollectiveMainloopFwdSm90ILi2EN4cute5tupleIJNS5_1CILi1EEES8_S8_EEENS6_IJNS7_ILi128EEENS7_ILi176EEESA_EEELi128ENS_10bfloat16_tEfNS_4arch4Sm90ELb0ELb0ELb0ELb1ELb0ELb0ELb0ELb1ELb1ELb0ELb0ELb0EEENS1_21CollectiveEpilogueFwdINS6_IJSA_SA_SB_EEES9_SD_SF_Li256ELb1ELb0ELb0ELb0EEENS1_36VarlenDynamicPersistentTileSchedulerILi128ELi176ELi256ELi32ELb0ELb0ELb1ELb0ELb1ELb1EEEEEEEEEvNT_6ParamsE,(.L_x_70 - _ZN7cutlass13device_kernelIN5flash11enable_sm90INS1_16FlashAttnFwdSm90INS1_25CollectiveMainloopFwdSm90ILi2EN4cute5tupleIJNS5_1CILi1EEES8_S8_EEENS6_IJNS7_ILi128EEENS7_ILi176EEESA_EEELi128ENS_10bfloat16_tEfNS_4arch4Sm90ELb0ELb0ELb0ELb1ELb0ELb0ELb0ELb1ELb1ELb0ELb0ELb0EEENS1_21CollectiveEpilogueFwdINS6_IJSA_SA_SB_EEES9_SD_SF_Li256ELb1ELb0ELb0ELb0EEENS1_36VarlenDynamicPersistentTileSchedulerILi128ELi176ELi256ELi32ELb0ELb0ELb1ELb0ELb1ELb1EEEEEEEEEvNT_6ParamsE)
        .other          _ZN7cutlass13device_kernelIN5flash11enable_sm90INS1_16FlashAttnFwdSm90INS1_25CollectiveMainloopFwdSm90ILi2EN4cute5tupleIJNS5_1CILi1EEES8_S8_EEENS6_IJNS7_ILi128EEENS7_ILi176EEESA_EEELi128ENS_10bfloat16_tEfNS_4arch4Sm90ELb0ELb0ELb0ELb1ELb0ELb0ELb0ELb1ELb1ELb0ELb0ELb0EEENS1_21CollectiveEpilogueFwdINS6_IJSA_SA_SB_EEES9_SD_SF_Li256ELb1ELb0ELb0ELb0EEENS1_36VarlenDynamicPersistentTileSchedulerILi128ELi176ELi256ELi32ELb0ELb0ELb1ELb0ELb1ELb1EEEEEEEEEvNT_6ParamsE,@"STO_CUDA_ENTRY STV_DEFAULT"
_ZN7cutlass13device_kernelIN5flash11enable_sm90INS1_16FlashAttnFwdSm90INS1_25CollectiveMainloopFwdSm90ILi2EN4cute5tupleIJNS5_1CILi1EEES8_S8_EEENS6_IJNS7_ILi128EEENS7_ILi176EEESA_EEELi128ENS_10bfloat16_tEfNS_4arch4Sm90ELb0ELb0ELb0ELb1ELb0ELb0ELb0ELb1ELb1ELb0ELb0ELb0EEENS1_21CollectiveEpilogueFwdINS6_IJSA_SA_SB_EEES9_SD_SF_Li256ELb1ELb0ELb0ELb0EEENS1_36VarlenDynamicPersistentTileSchedulerILi128ELi176ELi256ELi32ELb0ELb0ELb1ELb0ELb1ELb1EEEEEEEEEvNT_6ParamsE:
[----:B------:R-:W-:Y:S01]  /*0000*/  LDC R1, c[0x0][0x37c] ;  /* 0x0000df00ff017b82 */ /* 0x000fe20000000800 */
[----:B------:R-:W-:Y:S05]  /*0010*/  EXIT ;  /* 0x000000000000794d */ /* 0x000fea0003800000 */
.L_x_22:
        /* <DEDUP_REMOVED lines=14> */
.L_x_70:


//--------------------- .text._ZN7cutlass13device_kernelIN5flash11enable_sm90INS1_16FlashAttnFwdSm90INS1_25CollectiveMainloopFwdSm90ILi2EN4cute5tupleIJNS5_1CILi1EEES8_S8_EEENS6_IJNS7_ILi128EEENS7_ILi176EEESA_EEELi128ENS_10bfloat16_tEfNS_4arch4Sm90ELb0ELb0ELb0ELb1ELb0ELb1ELb0ELb1ELb1ELb0ELb0ELb0EEENS1_21CollectiveEpilogueFwdINS6_IJSA_SA_SB_EEES9_SD_SF_Li256ELb1ELb0ELb0ELb0EEENS1_36VarlenDynamicPersistentTileSchedulerILi128ELi176ELi256ELi32ELb0ELb0ELb1ELb0ELb1ELb1EEEEEEEEEvNT_6ParamsE --------------------------
	.section	.text._ZN7cutlass13device_kernelIN5flash11enable_sm90INS1_16FlashAttnFwdSm90INS1_25CollectiveMainloopFwdSm90ILi2EN4cute5tupleIJNS5_1CILi1EEES8_S8_EEENS6_IJNS7_ILi128EEENS7_ILi176EEESA_EEELi128ENS_10bfloat16_tEfNS_4arch4Sm90ELb0ELb0ELb0ELb1ELb0ELb1ELb0ELb1ELb1ELb0ELb0ELb0EEENS1_21CollectiveEpilogueFwdINS6_IJSA_SA_SB_EEES9_SD_SF_Li256ELb1ELb0ELb0ELb0EEENS1_36VarlenDynamicPersistentTileSchedulerILi128ELi176ELi256ELi32ELb0ELb0ELb1ELb0ELb1ELb1EEEEEEEEEvNT_6ParamsE,"ax",@progbits
	.align	128
.text._ZN7cutlass13device_kernelIN5flash11enable_sm90INS1_16FlashAttnFwdSm90INS1_25CollectiveMainloopFwdSm90ILi2EN4cute5tupleIJNS5_1CILi1EEES8_S8_EEENS6_IJNS7_ILi128EEENS7_ILi176EEESA_EEELi128ENS_10bfloat16_tEfNS_4arch4Sm90ELb0ELb0ELb0ELb1ELb0ELb1ELb0ELb1ELb1ELb0ELb0ELb0EEENS1_21CollectiveEpilogueFwdINS6_IJSA_SA_SB_EEES9_SD_SF_Li256ELb1ELb0ELb0ELb0EEENS1_36VarlenDynamicPersistentTileSchedulerILi128ELi176ELi256ELi32ELb0ELb0ELb1ELb0ELb1ELb1EEEEEEEEEvNT_6ParamsE:
        .type           _ZN7cutlass13device_kernelIN5flash11enable_sm90INS1_16FlashAttnFwdSm90INS1_25CollectiveMainloopFwdSm90ILi2EN4cute5tupleIJNS5_1CILi1EEES8_S8_EEENS6_IJNS7_ILi128EEENS7_ILi176EEESA_EEELi128ENS_10bfloat16_tEfNS_4arch4Sm90ELb0ELb0ELb0ELb1ELb0ELb1ELb0ELb1ELb1ELb0ELb0ELb0EEENS1_21CollectiveEpilogueFwdINS6_IJSA_SA_SB_EEES9_SD_SF_Li256ELb1ELb0ELb0ELb0EEENS1_36VarlenDynamicPersistentTileSchedulerILi128ELi176ELi256ELi32ELb0ELb0ELb1ELb0ELb1ELb1EEEEEEEEEvNT_6ParamsE,@function
        .size           _ZN7cutlass13device_kernelIN5flash11enable_sm90INS1_16FlashAttnFwdSm90INS1_25CollectiveMainloopFwdSm90ILi2EN4cute5tupleIJNS5_1CILi1EEES8_S8_EEENS6_IJNS7_ILi128EEENS7_ILi176EEESA_EEELi128ENS_10bfloat16_tEfNS_4arch4Sm90ELb0ELb0ELb0ELb1ELb0ELb1ELb0ELb1ELb1ELb0ELb0ELb0EEENS1_21CollectiveEpilogueFwdINS6_IJSA_SA_SB_EEES9_SD_SF_Li256ELb1ELb0ELb0ELb0EEENS1_36VarlenDynamicPersistentTileSchedulerILi128ELi176ELi256ELi32ELb0ELb0ELb1ELb0ELb1ELb1EEEEEEEEEvNT_6ParamsE,(.L_x_71 - _ZN7cutlass13device_kernelIN5flash11enable_sm90INS1_16FlashAttnFwdSm90INS1_25CollectiveMainloopFwdSm90ILi2EN4cute5tupleIJNS5_1CILi1EEES8_S8_EEENS6_IJNS7_ILi128EEENS7_ILi176EEESA_EEELi128ENS_10bfloat16_tEfNS_4arch4Sm90ELb0ELb0ELb0ELb1ELb0ELb1ELb0ELb1ELb1ELb0ELb0ELb0EEENS1_21CollectiveEpilogueFwdINS6_IJSA_SA_SB_EEES9_SD_SF_Li256ELb1ELb0ELb0ELb0EEENS1_36VarlenDynamicPersistentTileSchedulerILi128ELi176ELi256ELi32ELb0ELb0ELb1ELb0ELb1ELb1EEEEEEEEEvNT_6ParamsE)
        .other          _ZN7cutlass13device_kernelIN5flash11enable_sm90INS1_16FlashAttnFwdSm90INS1_25CollectiveMainloopFwdSm90ILi2EN4cute5tupleIJNS5_1CILi1EEES8_S8_EEENS6_IJNS7_ILi128EEENS7_ILi176EEESA_EEELi128ENS_10bfloat16_tEfNS_4arch4Sm90ELb0ELb0ELb0ELb1ELb0ELb1ELb0ELb1ELb1ELb0ELb0ELb0EEENS1_21CollectiveEpilogueFwdINS6_IJSA_SA_SB_EEES9_SD_SF_Li256ELb1ELb0ELb0ELb0EEENS1_36VarlenDynamicPersistentTileSchedulerILi128ELi176ELi256ELi32ELb0ELb0ELb1ELb0ELb1ELb1EEEEEEEEEvNT_6ParamsE,@"STO_CUDA_ENTRY STV_DEFAULT"
_ZN7cutlass13device_kernelIN5flash11enable_sm90INS1_16FlashAttnFwdSm90INS1_25CollectiveMainloopFwdSm90ILi2EN4cute5tupleIJNS5_1CILi1EEES8_S8_EEENS6_IJNS7_ILi128EEENS7_ILi176EEESA_EEELi128ENS_10bfloat16_tEfNS_4arch4Sm90ELb0ELb0ELb0ELb1ELb0ELb1ELb0ELb1ELb1ELb0ELb0ELb0EEENS1_21CollectiveEpilogueFwdINS6_IJSA_SA_SB_EEES9_SD_SF_Li256ELb1ELb0ELb0ELb0EEENS1_36VarlenDynamicPersistentTileSchedulerILi128ELi176ELi256ELi32ELb0ELb0ELb1ELb0ELb1ELb1EEEEEEEEEvNT_6ParamsE:
[----:B------:R-:W-:Y:S01]  /*0000*/  LDC R1, c[0x0][0x37c] ;  /* 0x0000df00ff017b82 */ /* 0x000fe20000000800 */
[----:B------:R-:W-:Y:S05]  /*0010*/  EXIT ;  /* 0x000000000000794d */ /* 0x000fea0003800000 */
.L_x_23:
        /* <DEDUP_REMOVED lines=14> */
.L_x_71:


//--------------------- .text._ZN7cutlass13device_kernelIN5flash11enable_sm90INS1_16FlashAttnFwdSm90INS1_25CollectiveMainloopFwdSm90ILi2EN4cute5tupleIJNS5_1CILi1EEES8_S8_EEENS6_IJNS7_ILi128EEESA_SA_EEELi128ENS_10bfloat16_tEfNS_4arch4Sm90ELb0ELb1ELb0ELb0ELb0ELb0ELb0ELb1ELb1ELb0ELb0ELb0EEENS1_21CollectiveEpilogueFwdISB_S9_SC_SE_Li256ELb0ELb0ELb0ELb0EEENS1_30DynamicPersistentTileSchedulerILi256ELi32ELb0ELb0ELb1EEEEEEEEEvNT_6ParamsE --------------------------
	.section	.text._ZN7cutlass13device_kernelIN5flash11enable_sm90INS1_16FlashAttnFwdSm90INS1_25CollectiveMainloopFwdSm90ILi2EN4cute5tupleIJNS5_1CILi1EEES8_S8_EEENS6_IJNS7_ILi128EEESA_SA_EEELi128ENS_10bfloat16_tEfNS_4arch4Sm90ELb0ELb1ELb0ELb0ELb0ELb0ELb0ELb1ELb1ELb0ELb0ELb0EEENS1_21CollectiveEpilogueFwdISB_S9_SC_SE_Li256ELb0ELb0ELb0ELb0EEENS1_30DynamicPersistentTileSchedulerILi256ELi32ELb0ELb0ELb1EEEEEEEEEvNT_6ParamsE,"ax",@progbits
	.align	128
.text._ZN7cutlass13device_kernelIN5flash11enable_sm90INS1_16FlashAttnFwdSm90INS1_25CollectiveMainloopFwdSm90ILi2EN4cute5tupleIJNS5_1CILi1EEES8_S8_EEENS6_IJNS7_ILi128EEESA_SA_EEELi128ENS_10bfloat16_tEfNS_4arch4Sm90ELb0ELb1ELb0ELb0ELb0ELb0ELb0ELb1ELb1ELb0ELb0ELb0EEENS1_21CollectiveEpilogueFwdISB_S9_SC_SE_Li256ELb0ELb0ELb0ELb0EEENS1_30DynamicPersistentTileSchedulerILi256ELi32ELb0ELb0ELb1EEEEEEEEEvNT_6ParamsE:
        .type           _ZN7cutlass13device_kernelIN5flash11enable_sm90INS1_16FlashAttnFwdSm90INS1_25CollectiveMainloopFwdSm90ILi2EN4cute5tupleIJNS5_1CILi1EEES8_S8_EEENS6_IJNS7_ILi128EEESA_SA_EEELi128ENS_10bfloat16_tEfNS_4arch4Sm90ELb0ELb1ELb0ELb0ELb0ELb0ELb0ELb1ELb1ELb0ELb0ELb0EEENS1_21CollectiveEpilogueFwdISB_S9_SC_SE_Li256ELb0ELb0ELb0ELb0EEENS1_30DynamicPersistentTileSchedulerILi256ELi32ELb0ELb0ELb1EEEEEEEEEvNT_6ParamsE,@function
        .size           _ZN7cutlass13device_kernelIN5flash11enable_sm90INS1_16FlashAttnFwdSm90INS1_25CollectiveMainloopFwdSm90ILi2EN4cute5tupleIJNS5_1CILi1EEES8_S8_EEENS6_IJNS7_ILi128EEESA_SA_EEELi128ENS_10bfloat16_tEfNS_4arch4Sm90ELb0ELb1ELb0ELb0ELb0ELb0ELb0ELb1ELb1ELb0ELb0ELb0EEENS1_21CollectiveEpilogueFwdISB_S9_SC_SE_Li256ELb0ELb0ELb0ELb0EEENS1_30DynamicPersistentTileSchedulerILi256ELi32ELb0ELb0ELb1EEEEEEEEEvNT_6ParamsE,(.L_x_72 - _ZN7cutlass13device_kernelIN5flash11enable_sm90INS1_16FlashAttnFwdSm90INS1_25CollectiveMainloopFwdSm90ILi2EN4cute5tupleIJNS5_1CILi1EEES8_S8_EEENS6_IJNS7_ILi128EEESA_SA_EEELi128ENS_10bfloat16_tEfNS_4arch4Sm90ELb0ELb1ELb0ELb0ELb0ELb0ELb0ELb1ELb1ELb0ELb0ELb0EEENS1_21CollectiveEpilogueFwdISB_S9_SC_SE_Li256ELb0ELb0ELb0ELb0EEENS1_30DynamicPersistentTileSchedulerILi256ELi32ELb0ELb0ELb1EEEEEEEEEvNT_6ParamsE)
        .other          _ZN7cutlass13device_kernelIN5flash11enable_sm90INS1_16FlashAttnFwdSm90INS1_25CollectiveMainloopFwdSm90ILi2EN4cute5tupleIJNS5_1CILi1EEES8_S8_EEENS6_IJNS7_ILi128EEESA_SA_EEELi128ENS_10bfloat16_tEfNS_4arch4Sm90ELb0ELb1ELb0ELb0ELb0ELb0ELb0ELb1ELb1ELb0ELb0ELb0EEENS1_21CollectiveEpilogueFwdISB_S9_SC_SE_Li256ELb0ELb0ELb0ELb0EEENS1_30DynamicPersistentTileSchedulerILi256ELi32ELb0ELb0ELb1EEEEEEEEEvNT_6ParamsE,@"STO_CUDA_ENTRY STV_DEFAULT"
_ZN7cutlass13device_kernelIN5flash11enable_sm90INS1_16FlashAttnFwdSm90INS1_25CollectiveMainloopFwdSm90ILi2EN4cute5tupleIJNS5_1CILi1EEES8_S8_EEENS6_IJNS7_ILi128EEESA_SA_EEELi128ENS_10bfloat16_tEfNS_4arch4Sm90ELb0ELb1ELb0ELb0ELb0ELb0ELb0ELb1ELb1ELb0ELb0ELb0EEENS1_21CollectiveEpilogueFwdISB_S9_SC_SE_Li256ELb0ELb0ELb0ELb0EEENS1_30DynamicPersistentTileSchedulerILi256ELi32ELb0ELb0ELb1EEEEEEEEEvNT_6ParamsE:
[----:B------:R-:W-:Y:S01]  /*0000*/  LDC R1, c[0x0][0x37c] ;  /* 0x0000df00ff017b82 */ /* 0x000fe20000000800 */
[----:B------:R-:W-:Y:S05]  /*0010*/  EXIT ;  /* 0x000000000000794d */ /* 0x000fea0003800000 */
.L_x_24:
        /* <DEDUP_REMOVED lines=14> */
.L_x_72:


//--------------------- .text._ZN7cutlass13device_kernelIN5flash11enable_sm90INS1_16FlashAttnFwdSm90INS1_25CollectiveMainloopFwdSm90ILi2EN4cute5tupleIJNS5_1CILi1EEES8_S8_EEENS6_IJNS7_ILi128EEESA_SA_EEELi128ENS_10bfloat16_tEfNS_4arch4Sm90ELb0ELb1ELb0ELb1ELb0ELb0ELb0ELb1ELb1ELb0ELb0ELb0EEENS1_21CollectiveEpilogueFwdISB_S9_SC_SE_Li256ELb1ELb0ELb0ELb0EEENS1_36VarlenDynamicPersistentTileSchedulerILi128ELi128ELi256ELi32ELb0ELb0ELb1ELb1ELb0ELb1EEEEEEEEEvNT_6ParamsE --------------------------
	.section	.text._ZN7cutlass13device_kernelIN5flash11enable_sm90INS1_16FlashAttnFwdSm90INS1_25CollectiveMainloopFwdSm90ILi2EN4cute5tupleIJNS5_1CILi1EEES8_S8_EEENS6_IJNS7_ILi128EEESA_SA_EEELi128ENS_10bfloat16_tEfNS_4arch4Sm90ELb0ELb1ELb0ELb1ELb0ELb0ELb0ELb1ELb1ELb0ELb0ELb0EEENS1_21CollectiveEpilogueFwdISB_S9_SC_SE_Li256ELb1ELb0ELb0ELb0EEENS1_36VarlenDynamicPersistentTileSchedulerILi128ELi128ELi256ELi32ELb0ELb0ELb1ELb1ELb0ELb1EEEEEEEEEvNT_6ParamsE,"ax",@progbits
	.align	128
.text._ZN7cutlass13device_kernelIN5flash11enable_sm90INS1_16FlashAttnFwdSm90INS1_25CollectiveMainloopFwdSm90ILi2EN4cute5tupleIJNS5_1CILi1EEES8_S8_EEENS6_IJNS7_ILi128EEESA_SA_EEELi128ENS_10bfloat16_tEfNS_4arch4Sm90ELb0ELb1ELb0ELb1ELb0ELb0ELb0ELb1ELb1ELb0ELb0ELb0EEENS1_21CollectiveEpilogueFwdISB_S9_SC_SE_Li256ELb1ELb0ELb0ELb0EEENS1_36VarlenDynamicPersistentTileSchedulerILi128ELi128ELi256ELi32ELb0ELb0ELb1ELb1ELb0ELb1EEEEEEEEEvNT_6ParamsE:
        .type           _ZN7cutlass13device_kernelIN5flash11enable_sm90INS1_16FlashAttnFwdSm90INS1_25CollectiveMainloopFwdSm90ILi2EN4cute5tupleIJNS5_1CILi1EEES8_S8_EEENS6_IJNS7_ILi128EEESA_SA_EEELi128ENS_10bfloat16_tEfNS_4arch4Sm90ELb0ELb1ELb0ELb1ELb0ELb0ELb0ELb1ELb1ELb0ELb0ELb0EEENS1_21CollectiveEpilogueFwdISB_S9_SC_SE_Li256ELb1ELb0ELb0ELb0EEENS1_36VarlenDynamicPersistentTileSchedulerILi128ELi128ELi256ELi32ELb0ELb0ELb1ELb1ELb0ELb1EEEEEEEEEvNT_6ParamsE,@function
        .size           _ZN7cutlass13device_kernelIN5flash11enable_sm90INS1_16FlashAttnFwdSm90INS1_25CollectiveMainloopFwdSm90ILi2EN4cute5tupleIJNS5_1CILi1EEES8_S8_EEENS6_IJNS7_ILi128EEESA_SA_EEELi128ENS_10bfloat16_tEfNS_4arch4Sm90ELb0ELb1ELb0ELb1ELb0ELb0ELb0ELb1ELb1ELb0ELb0ELb0EEENS1_21CollectiveEpilogueFwdISB_S9_SC_SE_Li256ELb1ELb0ELb0ELb0EEENS1_36VarlenDynamicPersistentTileSchedulerILi128ELi128ELi256ELi32ELb0ELb0ELb1ELb1ELb0ELb1EEEEEEEEEvNT_6ParamsE,(.L_x_73 - _ZN7cutlass13device_kernelIN5flash11enable_sm90INS1_16FlashAttnFwdSm90INS1_25CollectiveMainloopFwdSm90ILi2EN4cute5tupleIJNS5_1CILi1EEES8_S8_EEENS6_IJNS7_ILi128EEESA_SA_EEELi128ENS_10bfloat16_tEfNS_4arch4Sm90ELb0ELb1ELb0ELb1ELb0ELb0ELb0ELb1ELb1ELb0ELb0ELb0EEENS1_21CollectiveEpilogueFwdISB_S9_SC_SE_Li256ELb1ELb0ELb0ELb0EEENS1_36VarlenDynamicPersistentTileSchedulerILi128ELi128ELi256ELi32ELb0ELb0ELb1ELb1ELb0ELb1EEEEEEEEEvNT_6ParamsE)
        .other          _ZN7cutlass13device_kernelIN5flash11enable_sm90INS1_16FlashAttnFwdSm90INS1_25CollectiveMainloopFwdSm90ILi2EN4cute5tupleIJNS5_1CILi1EEES8_S8_EEENS6_IJNS7_ILi128EEESA_SA_EEELi128ENS_10bfloat16_tEfNS_4arch4Sm90ELb0ELb1ELb0ELb1ELb0ELb0ELb0ELb1ELb1ELb0ELb0ELb0EEENS1_21CollectiveEpilogueFwdISB_S9_SC_SE_Li256ELb1ELb0ELb0ELb0EEENS1_36VarlenDynamicPersistentTileSchedulerILi128ELi128ELi256ELi32ELb0ELb0ELb1ELb1ELb0ELb1EEEEEEEEEvNT_6ParamsE,@"STO_CUDA_ENTRY STV_DEFAULT"
_ZN7cutlass13device_kernelIN5flash11enable_sm90INS1_16FlashAttnFwdSm90INS1_25CollectiveMainloopFwdSm90ILi2EN4cute5tupleIJNS5_1CILi1EEES8_S8_EEENS6_IJNS7_ILi128EEESA_SA_EEELi128ENS_10bfloat16_tEfNS_4arch4Sm90ELb0ELb1ELb0ELb1ELb0ELb0ELb0ELb1ELb1ELb0ELb0ELb0EEENS1_21CollectiveEpilogueFwdISB_S9_SC_SE_Li256ELb1ELb0ELb0ELb0EEENS1_36VarlenDynamicPersistentTileSchedulerILi128ELi128ELi256ELi32ELb0ELb0ELb1ELb1ELb0ELb1EEEEEEEEEvNT_6ParamsE:
[----:B------:R-:W-:Y:S01]  /*0000*/  LDC R1, c[0x0][0x37c] ;  /* 0x0000df00ff017b82 */ /* 0x000fe20000000800 */
[----:B------:R-:W-:Y:S05]  /*0010*/  EXIT ;  /* 0x000000000000794d */ /* 0x000fea0003800000 */
.L_x_25:
        /* <DEDUP_REMOVED lines=14> */
.L_x_73:


//--------------------- .text._ZN7cutlass13device_kernelIN5flash11enable_sm90INS1_16FlashAttnFwdSm90INS1_25CollectiveMainloopFwdSm90ILi2EN4cute5tupleIJNS5_1CILi1EEES8_S8_EEENS6_IJNS7_ILi128EEESA_SA_EEELi128ENS_10bfloat16_tEfNS_4arch4Sm90ELb0ELb1ELb0ELb1ELb0ELb1ELb0ELb1ELb1ELb0ELb0ELb0EEENS1_21CollectiveEpilogueFwdISB_S9_SC_SE_Li256ELb1ELb0ELb0ELb0EEENS1_36VarlenDynamicPersistentTileSchedulerILi128ELi128ELi256ELi32ELb0ELb0ELb1ELb1ELb0ELb1EEEEEEEEEvNT_6ParamsE --------------------------
	.section	.text._ZN7cutlass13device_kernelIN5flash11enable_sm90INS1_16FlashAttnFwdSm90INS1_25CollectiveMainloopFwdSm90ILi2EN4cute5tupleIJNS5_1CILi1EEES8_S8_EEENS6_IJNS7_ILi128EEESA_SA_EEELi128ENS_10bfloat16_tEfNS_4arch4Sm90ELb0ELb1ELb0ELb1ELb0ELb1ELb0ELb1ELb1ELb0ELb0ELb0EEENS1_21CollectiveEpilogueFwdISB_S9_SC_SE_Li256ELb1ELb0ELb0ELb0EEENS1_36VarlenDynamicPersistentTileSchedulerILi128ELi128ELi256ELi32ELb0ELb0ELb1ELb1ELb0ELb1EEEEEEEEEvNT_6ParamsE,"ax",@progbits
	.align	128
.text._ZN7cutlass13device_kernelIN5flash11enable_sm90INS1_16FlashAttnFwdSm90INS1_25CollectiveMainloopFwdSm90ILi2EN4cute5tupleIJNS5_1CILi1EEES8_S8_EEENS6_IJNS7_ILi128EEESA_SA_EEELi128ENS_10bfloat16_tEfNS_4arch4Sm90ELb0ELb1ELb0ELb1ELb0ELb1ELb0ELb1ELb1ELb0ELb0ELb0EEENS1_21CollectiveEpilogueFwdISB_S9_SC_SE_Li256ELb1ELb0ELb0ELb0EEENS1_36VarlenDynamicPersistentTileSchedulerILi128ELi128ELi256ELi32ELb0ELb0ELb1ELb1ELb0ELb1EEEEEEEEEvNT_6ParamsE:
        .type           _ZN7cutlass13device_kernelIN5flash11enable_sm90INS1_16FlashAttnFwdSm90INS1_25CollectiveMainloopFwdSm90ILi2EN4cute5tupleIJNS5_1CILi1EEES8_S8_EEENS6_IJNS7_ILi128EEESA_SA_EEELi128ENS_10bfloat16_tEfNS_4arch4Sm90ELb0ELb1ELb0ELb1ELb0ELb1ELb0ELb1ELb1ELb0ELb0ELb0EEENS1_21CollectiveEpilogueFwdISB_S9_SC_SE_Li256ELb1ELb0ELb0ELb0EEENS1_36VarlenDynamicPersistentTileSchedulerILi128ELi128ELi256ELi32ELb0ELb0ELb1ELb1ELb0ELb1EEEEEEEEEvNT_6ParamsE,@function
        .size           _ZN7cutlass13device_kernelIN5flash11enable_sm90INS1_16FlashAttnFwdSm90INS1_25CollectiveMainloopFwdSm90ILi2EN4cute5tupleIJNS5_1CILi1EEES8_S8_EEENS6_IJNS7_ILi128EEESA_SA_EEELi128ENS_10bfloat16_tEfNS_4arch4Sm90ELb0ELb1ELb0ELb1ELb0ELb1ELb0ELb1ELb1ELb0ELb0ELb0EEENS1_21CollectiveEpilogueFwdISB_S9_SC_SE_Li256ELb1ELb0ELb0ELb0EEENS1_36VarlenDynamicPersistentTileSchedulerILi128ELi128ELi256ELi32ELb0ELb0ELb1ELb1ELb0ELb1EEEEEEEEEvNT_6ParamsE,(.L_x_74 - _ZN7cutlass13device_kernelIN5flash11enable_sm90INS1_16FlashAttnFwdSm90INS1_25CollectiveMainloopFwdSm90ILi2EN4cute5tupleIJNS5_1CILi1EEES8_S8_EEENS6_IJNS7_ILi128EEESA_SA_EEELi128ENS_10bfloat16_tEfNS_4arch4Sm90ELb0ELb1ELb0ELb1ELb0ELb1ELb0ELb1ELb1ELb0ELb0ELb0EEENS1_21CollectiveEpilogueFwdISB_S9_SC_SE_Li256ELb1ELb0ELb0ELb0EEENS1_36VarlenDynamicPersistentTileSchedulerILi128ELi128ELi256ELi32ELb0ELb0ELb1ELb1ELb0ELb1EEEEEEEEEvNT_6ParamsE)
        .other          _ZN7cutlass13device_kernelIN5flash11enable_sm90INS1_16FlashAttnFwdSm90INS1_25CollectiveMainloopFwdSm90ILi2EN4cute5tupleIJNS5_1CILi1EEES8_S8_EEENS6_IJNS7_ILi128EEESA_SA_EEELi128ENS_10bfloat16_tEfNS_4arch4Sm90ELb0ELb1ELb0ELb1ELb0ELb1ELb0ELb1ELb1ELb0ELb0ELb0EEENS1_21CollectiveEpilogueFwdISB_S9_SC_SE_Li256ELb1ELb0ELb0ELb0EEENS1_36VarlenDynamicPersistentTileSchedulerILi128ELi128ELi256ELi32ELb0ELb0ELb1ELb1ELb0ELb1EEEEEEEEEvNT_6ParamsE,@"STO_CUDA_ENTRY STV_DEFAULT"
_ZN7cutlass13device_kernelIN5flash11enable_sm90INS1_16FlashAttnFwdSm90INS1_25CollectiveMainloopFwdSm90ILi2EN4cute5tupleIJNS5_1CILi1EEES8_S8_EEENS6_IJNS7_ILi128EEESA_SA_EEELi128ENS_10bfloat16_tEfNS_4arch4Sm90ELb0ELb1ELb0ELb1ELb0ELb1ELb0ELb1ELb1ELb0ELb0ELb0EEENS1_21CollectiveEpilogueFwdISB_S9_SC_SE_Li256ELb1ELb0ELb0ELb0EEENS1_36VarlenDynamicPersistentTileSchedulerILi128ELi128ELi256ELi32ELb0ELb0ELb1ELb1ELb0ELb1EEEEEEEEEvNT_6ParamsE:
[----:B------:R-:W-:Y:S01]  /*0000*/  LDC R1, c[0x0][0x37c] ;  /* 0x0000df00ff017b82 */ /* 0x000fe20000000800 */
[----:B------:R-:W-:Y:S05]  /*0010*/  EXIT ;  /* 0x000000000000794d */ /* 0x000fea0003800000 */
.L_x_26:
        /* <DEDUP_REMOVED lines=14> */
.L_x_74:


//--------------------- .text._ZN7cutlass13device_kernelIN5flash11enable_sm90INS1_16FlashAttnFwdSm90INS1_25CollectiveMainloopFwdSm90ILi2EN4cute5tupleIJNS5_1CILi1EEES8_S8_EEENS6_IJNS7_ILi128EEESA_SA_EEELi128ENS_10bfloat16_tEfNS_4arch4Sm90ELb1ELb0ELb0ELb0ELb0ELb0ELb0ELb1ELb1ELb0ELb0ELb0EEENS1_21CollectiveEpilogueFwdISB_S9_SC_SE_Li256ELb0ELb0ELb0ELb0EEENS1_30DynamicPersistentTileSchedulerILi256ELi32ELb0ELb0ELb1EEEEEEEEEvNT_6ParamsE --------------------------
	.section	.text._ZN7cutlass13device_kernelIN5flash11enable_sm90INS1_16FlashAttnFwdSm90INS1_25CollectiveMainloopFwdSm90ILi2EN4cute5tupleIJNS5_1CILi1EEES8_S8_EEENS6_IJNS7_ILi128EEESA_SA_EEELi128ENS_10bfloat16_tEfNS_4arch4Sm90ELb1ELb0ELb0ELb0ELb0ELb0ELb0ELb1ELb1ELb0ELb0ELb0EEENS1_21CollectiveEpilogueFwdISB_S9_SC_SE_Li256ELb0ELb0ELb0ELb0EEENS1_30DynamicPersistentTileSchedulerILi256ELi32ELb0ELb0ELb1EEEEEEEEEvNT_6ParamsE,"ax",@progbits
	.align	128
.text._ZN7cutlass13device_kernelIN5flash11enable_sm90INS1_16FlashAttnFwdSm90INS1_25CollectiveMainloopFwdSm90ILi2EN4cute5tupleIJNS5_1CILi1EEES8_S8_EEENS6_IJNS7_ILi128EEESA_SA_EEELi128ENS_10bfloat16_tEfNS_4arch4Sm90ELb1ELb0ELb0ELb0ELb0ELb0ELb0ELb1ELb1ELb0ELb0ELb0EEENS1_21CollectiveEpilogueFwdISB_S9_SC_SE_Li256ELb0ELb0ELb0ELb0EEENS1_30DynamicPersistentTileSchedulerILi256ELi32ELb0ELb0ELb1EEEEEEEEEvNT_6ParamsE:
        .type           _ZN7cutlass13device_kernelIN5flash11enable_sm90INS1_16FlashAttnFwdSm90INS1_25CollectiveMainloopFwdSm90ILi2EN4cute5tupleIJNS5_1CILi1EEES8_S8_EEENS6_IJNS7_ILi128EEESA_SA_EEELi128ENS_10bfloat16_tEfNS_4arch4Sm90ELb1ELb0ELb0ELb0ELb0ELb0ELb0ELb1ELb1ELb0ELb0ELb0EEENS1_21CollectiveEpilogueFwdISB_S9_SC_SE_Li256ELb0ELb0ELb0ELb0EEENS1_30DynamicPersistentTileSchedulerILi256ELi32ELb0ELb0ELb1EEEEEEEEEvNT_6ParamsE,@function
        .size           _ZN7cutlass13device_kernelIN5flash11enable_sm90INS1_16FlashAttnFwdSm90INS1_25CollectiveMainloopFwdSm90ILi2EN4cute5tupleIJNS5_1CILi1EEES8_S8_EEENS6_IJNS7_ILi128EEESA_SA_EEELi128ENS_10bfloat16_tEfNS_4arch4Sm90ELb1ELb0ELb0ELb0ELb0ELb0ELb0ELb1ELb1ELb0ELb0ELb0EEENS1_21CollectiveEpilogueFwdISB_S9_SC_SE_Li256ELb0ELb0ELb0ELb0EEENS1_30DynamicPersistentTileSchedulerILi256ELi32ELb0ELb0ELb1EEEEEEEEEvNT_6ParamsE,(.L_x_75 - _ZN7cutlass13device_kernelIN5flash11enable_sm90INS1_16FlashAttnFwdSm90INS1_25CollectiveMainloopFwdSm90ILi2EN4cute5tupleIJNS5_1CILi1EEES8_S8_EEENS6_IJNS7_ILi128EEESA_SA_EEELi128ENS_10bfloat16_tEfNS_4arch4Sm90ELb1ELb0ELb0ELb0ELb0ELb0ELb0ELb1ELb1ELb0ELb0ELb0EEENS1_21CollectiveEpilogueFwdISB_S9_SC_SE_Li256ELb0ELb0ELb0ELb0EEENS1_30DynamicPersistentTileSchedulerILi256ELi32ELb0ELb0ELb1EEEEEEEEEvNT_6ParamsE)
        .other          _ZN7cutlass13device_kernelIN5flash11enable_sm90INS1_16FlashAttnFwdSm90INS1_25CollectiveMainloopFwdSm90ILi2EN4cute5tupleIJNS5_1CILi1EEES8_S8_EEENS6_IJNS7_ILi128EEESA_SA_EEELi128ENS_10bfloat16_tEfNS_4arch4Sm90ELb1ELb0ELb0ELb0ELb0ELb0ELb0ELb1ELb1ELb0ELb0ELb0EEENS1_21CollectiveEpilogueFwdISB_S9_SC_SE_Li256ELb0ELb0ELb0ELb0EEENS1_30DynamicPersistentTileSchedulerILi256ELi32ELb0ELb0ELb1EEEEEEEEEvNT_6ParamsE,@"STO_CUDA_ENTRY STV_DEFAULT"
_ZN7cutlass13device_kernelIN5flash11enable_sm90INS1_16FlashAttnFwdSm90INS1_25CollectiveMainloopFwdSm90ILi2EN4cute5tupleIJNS5_1CILi1EEES8_S8_EEENS6_IJNS7_ILi128EEESA_SA_EEELi128ENS_10bfloat16_tEfNS_4arch4Sm90ELb1ELb0ELb0ELb0ELb0ELb0ELb0ELb1ELb1ELb0ELb0ELb0EEENS1_21CollectiveEpilogueFwdISB_S9_SC_SE_Li256ELb0ELb0ELb0ELb0EEENS1_30DynamicPersistentTileSchedulerILi256ELi32ELb0ELb0ELb1EEEEEEEEEvNT_6ParamsE:
[----:B------:R-:W-:Y:S01]  /*0000*/  LDC R1, c[0x0][0x37c] ;  /* 0x0000df00ff017b82 */ /* 0x000fe20000000800 */
[----:B------:R-:W-:Y:S05]  /*0010*/  EXIT ;  /* 0x000000000000794d */ /* 0x000fea0003800000 */
.L_x_27:
        /* <DEDUP_REMOVED lines=14> */
.L_x_75:


//--------------------- .text._ZN7cutlass13device_kernelIN5flash11enable_sm90INS1_16FlashAttnFwdSm90INS1_25CollectiveMainloopFwdSm90ILi2EN4cute5tupleIJNS5_1CILi1EEES8_S8_EEENS6_IJNS7_ILi128EEESA_SA_EEELi128ENS_10bfloat16_tEfNS_4arch4Sm90ELb1ELb0ELb0ELb1ELb0ELb0ELb0ELb1ELb1ELb0ELb0ELb0EEENS1_21CollectiveEpilogueFwdISB_S9_SC_SE_Li256ELb1ELb0ELb0ELb0EEENS1_36VarlenDynamicPersistentTileSchedulerILi128ELi128ELi256ELi32ELb0ELb0ELb1ELb1ELb1ELb1EEEEEEEEEvNT_6ParamsE --------------------------
	.section	.text._ZN7cutlass13device_kernelIN5flash11enable_sm90INS1_16FlashAttnFwdSm90INS1_25CollectiveMainloopFwdSm90ILi2EN4cute5tupleIJNS5_1CILi1EEES8_S8_EEENS6_IJNS7_ILi128EEESA_SA_EEELi128ENS_10bfloat16_tEfNS_4arch4Sm90ELb1ELb0ELb0ELb1ELb0ELb0ELb0ELb1ELb1ELb0ELb0ELb0EEENS1_21CollectiveEpilogueFwdISB_S9_SC_SE_Li256ELb1ELb0ELb0ELb0EEENS1_36VarlenDynamicPersistentTileSchedulerILi128ELi128ELi256ELi32ELb0ELb0ELb1ELb1ELb1ELb1EEEEEEEEEvNT_6ParamsE,"ax",@progbits
	.align	128
.text._ZN7cutlass13device_kernelIN5flash11enable_sm90INS1_16FlashAttnFwdSm90INS1_25CollectiveMainloopFwdSm90ILi2EN4cute5tupleIJNS5_1CILi1EEES8_S8_EEENS6_IJNS7_ILi128EEESA_SA_EEELi128ENS_10bfloat16_tEfNS_4arch4Sm90ELb1ELb0ELb0ELb1ELb0ELb0ELb0ELb1ELb1ELb0ELb0ELb0EEENS1_21CollectiveEpilogueFwdISB_S9_SC_SE_Li256ELb1ELb0ELb0ELb0EEENS1_36VarlenDynamicPersistentTileSchedulerILi128ELi128ELi256ELi32ELb0ELb0ELb1ELb1ELb1ELb1EEEEEEEEEvNT_6ParamsE:
        .type           _ZN7cutlass13device_kernelIN5flash11enable_sm90INS1_16FlashAttnFwdSm90INS1_25CollectiveMainloopFwdSm90ILi2EN4cute5tupleIJNS5_1CILi1EEES8_S8_EEENS6_IJNS7_ILi128EEESA_SA_EEELi128ENS_10bfloat16_tEfNS_4arch4Sm90ELb1ELb0ELb0ELb1ELb0ELb0ELb0ELb1ELb1ELb0ELb0ELb0EEENS1_21CollectiveEpilogueFwdISB_S9_SC_SE_Li256ELb1ELb0ELb0ELb0EEENS1_36VarlenDynamicPersistentTileSchedulerILi128ELi128ELi256ELi32ELb0ELb0ELb1ELb1ELb1ELb1EEEEEEEEEvNT_6ParamsE,@function
        .size           _ZN7cutlass13device_kernelIN5flash11enable_sm90INS1_16FlashAttnFwdSm90INS1_25CollectiveMainloopFwdSm90ILi2EN4cute5tupleIJNS5_1CILi1EEES8_S8_EEENS6_IJNS7_ILi128EEESA_SA_EEELi128ENS_10bfloat16_tEfNS_4arch4Sm90ELb1ELb0ELb0ELb1ELb0ELb0ELb0ELb1ELb1ELb0ELb0ELb0EEENS1_21CollectiveEpilogueFwdISB_S9_SC_SE_Li256ELb1ELb0ELb0ELb0EEENS1_36VarlenDynamicPersistentTileSchedulerILi128ELi128ELi256ELi32ELb0ELb0ELb1ELb1ELb1ELb1EEEEEEEEEvNT_6ParamsE,(.L_x_76 - _ZN7cutlass13device_kernelIN5flash11enable_sm90INS1_16FlashAttnFwdSm90INS1_25CollectiveMainloopFwdSm90ILi2EN4cute5tupleIJNS5_1CILi1EEES8_S8_EEENS6_IJNS7_ILi128EEESA_SA_EEELi128ENS_10bfloat16_tEfNS_4arch4Sm90ELb1ELb0ELb0ELb1ELb0ELb0ELb0ELb1ELb1ELb0ELb0ELb0EEENS1_21CollectiveEpilogueFwdISB_S9_SC_SE_Li256ELb1ELb0ELb0ELb0EEENS1_36VarlenDynamicPersistentTileSchedulerILi128ELi128ELi256ELi32ELb0ELb0ELb1ELb1ELb1ELb1EEEEEEEEEvNT_6ParamsE)
        .other          _ZN7cutlass13device_kernelIN5flash11enable_sm90INS1_16FlashAttnFwdSm90INS1_25CollectiveMainloopFwdSm90ILi2EN4cute5tupleIJNS5_1CILi1EEES8_S8_EEENS6_IJNS7_ILi128EEESA_SA_EEELi128ENS_10bfloat16_tEfNS_4arch4Sm90ELb1ELb0ELb0ELb1ELb0ELb0ELb0ELb1ELb1ELb0ELb0ELb0EEENS1_21CollectiveEpilogueFwdISB_S9_SC_SE_Li256ELb1ELb0ELb0ELb0EEENS1_36VarlenDynamicPersistentTileSchedulerILi128ELi128ELi256ELi32ELb0ELb0ELb1ELb1ELb1ELb1EEEEEEEEEvNT_6ParamsE,@"STO_CUDA_ENTRY STV_DEFAULT"
_ZN7cutlass13device_kernelIN5flash11enable_sm90INS1_16FlashAttnFwdSm90INS1_25CollectiveMainloopFwdSm90ILi2EN4cute5tupleIJNS5_1CILi1EEES8_S8_EEENS6_IJNS7_ILi128EEESA_SA_EEELi128ENS_10bfloat16_tEfNS_4arch4Sm90ELb1ELb0ELb0ELb1ELb0ELb0ELb0ELb1ELb1ELb0ELb0ELb0EEENS1_21CollectiveEpilogueFwdISB_S9_SC_SE_Li256ELb1ELb0ELb0ELb0EEENS1_36VarlenDynamicPersistentTileSchedulerILi128ELi128ELi256ELi32ELb0ELb0ELb1ELb1ELb1ELb1EEEEEEEEEvNT_6ParamsE:
[----:B------:R-:W-:Y:S01]  /*0000*/  LDC R1, c[0x0][0x37c] ;  /* 0x0000df00ff017b82 */ /* 0x000fe20000000800 */
[----:B------:R-:W-:Y:S05]  /*0010*/  EXIT ;  /* 0x000000000000794d */ /* 0x000fea0003800000 */
.L_x_28:
        /* <DEDUP_REMOVED lines=14> */
.L_x_76:


//--------------------- .text._ZN7cutlass13device_kernelIN5flash11enable_sm90INS1_16FlashAttnFwdSm90INS1_25CollectiveMainloopFwdSm90ILi2EN4cute5tupleIJNS5_1CILi1EEES8_S8_EEENS6_IJNS7_ILi128EEESA_SA_EEELi128ENS_10bfloat16_tEfNS_4arch4Sm90ELb1ELb0ELb0ELb1ELb0ELb1ELb0ELb1ELb1ELb0ELb0ELb0EEENS1_21CollectiveEpilogueFwdISB_S9_SC_SE_Li256ELb1ELb0ELb0ELb0EEENS1_36VarlenDynamicPersistentTileSchedulerILi128ELi128ELi256ELi32ELb0ELb0ELb1ELb1ELb1ELb1EEEEEEEEEvNT_6ParamsE --------------------------
	.section	.text._ZN7cutlass13device_kernelIN5flash11enable_sm90INS1_16FlashAttnFwdSm90INS1_25CollectiveMainloopFwdSm90ILi2EN4cute5tupleIJNS5_1CILi1EEES8_S8_EEENS6_IJNS7_ILi128EEESA_SA_EEELi128ENS_10bfloat16_tEfNS_4arch4Sm90ELb1ELb0ELb0ELb1ELb0ELb1ELb0ELb1ELb1ELb0ELb0ELb0EEENS1_21CollectiveEpilogueFwdISB_S9_SC_SE_Li256ELb1ELb0ELb0ELb0EEENS1_36VarlenDynamicPersistentTileSchedulerILi128ELi128ELi256ELi32ELb0ELb0ELb1ELb1ELb1ELb1EEEEEEEEEvNT_6ParamsE,"ax",@progbits
	.align	128
.text._ZN7cutlass13device_kernelIN5flash11enable_sm90INS1_16FlashAttnFwdSm90INS1_25CollectiveMainloopFwdSm90ILi2EN4cute5tupleIJNS5_1CILi1EEES8_S8_EEENS6_IJNS7_ILi128EEESA_SA_EEELi128ENS_10bfloat16_tEfNS_4arch4Sm90ELb1ELb0ELb0ELb1ELb0ELb1ELb0ELb1ELb1ELb0ELb0ELb0EEENS1_21CollectiveEpilogueFwdISB_S9_SC_SE_Li256ELb1ELb0ELb0ELb0EEENS1_36VarlenDynamicPersistentTileSchedulerILi128ELi128ELi256ELi32ELb0ELb0ELb1ELb1ELb1ELb1EEEEEEEEEvNT_6ParamsE:
        .type           _ZN7cutlass13device_kernelIN5flash11enable_sm90INS1_16FlashAttnFwdSm90INS1_25CollectiveMainloopFwdSm90ILi2EN4cute5tupleIJNS5_1CILi1EEES8_S8_EEENS6_IJNS7_ILi128EEESA_SA_EEELi128ENS_10bfloat16_tEfNS_4arch4Sm90ELb1ELb0ELb0ELb1ELb0ELb1ELb0ELb1ELb1ELb0ELb0ELb0EEENS1_21CollectiveEpilogueFwdISB_S9_SC_SE_Li256ELb1ELb0ELb0ELb0EEENS1_36VarlenDynamicPersistentTileSchedulerILi128ELi128ELi256ELi32ELb0ELb0ELb1ELb1ELb1ELb1EEEEEEEEEvNT_6ParamsE,@function
        .size           _ZN7cutlass13device_kernelIN5flash11enable_sm90INS1_16FlashAttnFwdSm90INS1_25CollectiveMainloopFwdSm90ILi2EN4cute5tupleIJNS5_1CILi1EEES8_S8_EEENS6_IJNS7_ILi128EEESA_SA_EEELi128ENS_10bfloat16_tEfNS_4arch4Sm90ELb1ELb0ELb0ELb1ELb0ELb1ELb0ELb1ELb1ELb0ELb0ELb0EEENS1_21CollectiveEpilogueFwdISB_S9_SC_SE_Li256ELb1ELb0ELb0ELb0EEENS1_36VarlenDynamicPersistentTileSchedulerILi128ELi128ELi256ELi32ELb0ELb0ELb1ELb1ELb1ELb1EEEEEEEEEvNT_6ParamsE,(.L_x_77 - _ZN7cutlass13device_kernelIN5flash11enable_sm90INS1_16FlashAttnFwdSm90INS1_25CollectiveMainloopFwdSm90ILi2EN4cute5tupleIJNS5_1CILi1EEES8_S8_EEENS6_IJNS7_ILi128EEESA_SA_EEELi128ENS_10bfloat16_tEfNS_4arch4Sm90ELb1ELb0ELb0ELb1ELb0ELb1ELb0ELb1ELb1ELb0ELb0ELb0EEENS1_21CollectiveEpilogueFwdISB_S9_SC_SE_Li256ELb1ELb0ELb0ELb0EEENS1_36VarlenDynamicPersistentTileSchedulerILi128ELi128ELi256ELi32ELb0ELb0ELb1ELb1ELb1ELb1EEEEEEEEEvNT_6ParamsE)
        .other          _ZN7cutlass13device_kernelIN5flash11enable_sm90INS1_16FlashAttnFwdSm90INS1_25CollectiveMainloopFwdSm90ILi2EN4cute5tupleIJNS5_1CILi1EEES8_S8_EEENS6_IJNS7_ILi128EEESA_SA_EEELi128ENS_10bfloat16_tEfNS_4arch4Sm90ELb1ELb0ELb0ELb1ELb0ELb1ELb0ELb1ELb1ELb0ELb0ELb0EEENS1_21CollectiveEpilogueFwdISB_S9_SC_SE_Li256ELb1ELb0ELb0ELb0EEENS1_36VarlenDynamicPersistentTileSchedulerILi128ELi128ELi256ELi32ELb0ELb0ELb1ELb1ELb1ELb1EEEEEEEEEvNT_6ParamsE,@"STO_CUDA_ENTRY STV_DEFAULT"
_ZN7cutlass13device_kernelIN5flash11enable_sm90INS1_16FlashAttnFwdSm90INS1_25CollectiveMainloopFwdSm90ILi2EN4cute5tupleIJNS5_1CILi1EEES8_S8_EEENS6_IJNS7_ILi128EEESA_SA_EEELi128ENS_10bfloat16_tEfNS_4arch4Sm90ELb1ELb0ELb0ELb1ELb0ELb1ELb0ELb1ELb1ELb0ELb0ELb0EEENS1_21CollectiveEpilogueFwdISB_S9_SC_SE_Li256ELb1ELb0ELb0ELb0EEENS1_36VarlenDynamicPersistentTileSchedulerILi128ELi128ELi256ELi32ELb0ELb0ELb1ELb1ELb1ELb1EEEEEEEEEvNT_6ParamsE:
[----:B------:R-:W-:Y:S01]  /*0000*/  LDC R1, c[0x0][0x37c] ;  /* 0x0000df00ff017b82 */ /* 0x000fe20000000800 */
[----:B------:R-:W-:Y:S05]  /*0010*/  EXIT ;  /* 0x000000000000794d */ /* 0x000fea0003800000 */
.L_x_29:
        /* <DEDUP_REMOVED lines=14> */
.L_x_77:


//--------------------- .text._ZN7cutlass13device_kernelIN5flash11enable_sm90INS1_16FlashAttnFwdSm90INS1_25CollectiveMainloopFwdSm90ILi2EN4cute5tupleIJNS5_1CILi1EEES8_S8_EEENS6_IJNS7_ILi192EEENS7_ILi144EEENS7_ILi96EEEEEELi96ENS_10bfloat16_tEfNS_4arch4Sm90ELb0ELb0ELb0ELb0ELb0ELb0ELb0ELb0ELb1ELb0ELb0ELb0EEENS1_21CollectiveEpilogueFwdINS6_IJSA_SC_SB_EEES9_SE_SG_Li384ELb0ELb0ELb0ELb0EEENS1_29StaticPersistentTileSchedulerILb0EEEEEEEEEvNT_6ParamsE --------------------------
	.section	.text._ZN7cutlass13device_kernelIN5flash11enable_sm90INS1_16FlashAttnFwdSm90INS1_25CollectiveMainloopFwdSm90ILi2EN4cute5tupleIJNS5_1CILi1EEES8_S8_EEENS6_IJNS7_ILi192EEENS7_ILi144EEENS7_ILi96EEEEEELi96ENS_10bfloat16_tEfNS_4arch4Sm90ELb0ELb0ELb0ELb0ELb0ELb0ELb0ELb0ELb1ELb0ELb0ELb0EEENS1_21CollectiveEpilogueFwdINS6_IJSA_SC_SB_EEES9_SE_SG_Li384ELb0ELb0ELb0ELb0EEENS1_29StaticPersistentTileSchedulerILb0EEEEEEEEEvNT_6ParamsE,"ax",@progbits
	.align	128
.text._ZN7cutlass13device_kernelIN5flash11enable_sm90INS1_16FlashAttnFwdSm90INS1_25CollectiveMainloopFwdSm90ILi2EN4cute5tupleIJNS5_1CILi1EEES8_S8_EEENS6_IJNS7_ILi192EEENS7_ILi144EEENS7_ILi96EEEEEELi96ENS_10bfloat16_tEfNS_4arch4Sm90ELb0ELb0ELb0ELb0ELb0ELb0ELb0ELb0ELb1ELb0ELb0ELb0EEENS1_21CollectiveEpilogueFwdINS6_IJSA_SC_SB_EEES9_SE_SG_Li384ELb0ELb0ELb0ELb0EEENS1_29StaticPersistentTileSchedulerILb0EEEEEEEEEvNT_6ParamsE:
        .type           _ZN7cutlass13device_kernelIN5flash11enable_sm90INS1_16FlashAttnFwdSm90INS1_25CollectiveMainloopFwdSm90ILi2EN4cute5tupleIJNS5_1CILi1EEES8_S8_EEENS6_IJNS7_ILi192EEENS7_ILi144EEENS7_ILi96EEEEEELi96ENS_10bfloat16_tEfNS_4arch4Sm90ELb0ELb0ELb0ELb0ELb0ELb0ELb0ELb0ELb1ELb0ELb0ELb0EEENS1_21CollectiveEpilogueFwdINS6_IJSA_SC_SB_EEES9_SE_SG_Li384ELb0ELb0ELb0ELb0EEENS1_29StaticPersistentTileSchedulerILb0EEEEEEEEEvNT_6ParamsE,@function
        .size           _ZN7cutlass13device_kernelIN5flash11enable_sm90INS1_16FlashAttnFwdSm90INS1_25CollectiveMainloopFwdSm90ILi2EN4cute5tupleIJNS5_1CILi1EEES8_S8_EEENS6_IJNS7_ILi192EEENS7_ILi144EEENS7_ILi96EEEEEELi96ENS_10bfloat16_tEfNS_4arch4Sm90ELb0ELb0ELb0ELb0ELb0ELb0ELb0ELb0ELb1ELb0ELb0ELb0EEENS1_21CollectiveEpilogueFwdINS6_IJSA_SC_SB_EEES9_SE_SG_Li384ELb0ELb0ELb0ELb0EEENS1_29StaticPersistentTileSchedulerILb0EEEEEEEEEvNT_6ParamsE,(.L_x_78 - _ZN7cutlass13device_kernelIN5flash11enable_sm90INS1_16FlashAttnFwdSm90INS1_25CollectiveMainloopFwdSm90ILi2EN4cute5tupleIJNS5_1CILi1EEES8_S8_EEENS6_IJNS7_ILi192EEENS7_ILi144EEENS7_ILi96EEEEEELi96ENS_10bfloat16_tEfNS_4arch4Sm90ELb0ELb0ELb0ELb0ELb0ELb0ELb0ELb0ELb1ELb0ELb0ELb0EEENS1_21CollectiveEpilogueFwdINS6_IJSA_SC_SB_EEES9_SE_SG_Li384ELb0ELb0ELb0ELb0EEENS1_29StaticPersistentTileSchedulerILb0EEEEEEEEEvNT_6ParamsE)
        .other          _ZN7cutlass13device_kernelIN5flash11enable_sm90INS1_16FlashAttnFwdSm90INS1_25CollectiveMainloopFwdSm90ILi2EN4cute5tupleIJNS5_1CILi1EEES8_S8_EEENS6_IJNS7_ILi192EEENS7_ILi144EEENS7_ILi96EEEEEELi96ENS_10bfloat16_tEfNS_4arch4Sm90ELb0ELb0ELb0ELb0ELb0ELb0ELb0ELb0ELb1ELb0ELb0ELb0EEENS1_21CollectiveEpilogueFwdINS6_IJSA_SC_SB_EEES9_SE_SG_Li384ELb0ELb0ELb0ELb0EEENS1_29StaticPersistentTileSchedulerILb0EEEEEEEEEvNT_6ParamsE,@"STO_CUDA_ENTRY STV_DEFAULT"
_ZN7cutlass13device_kernelIN5flash11enable_sm90INS1_16FlashAttnFwdSm90INS1_25CollectiveMainloopFwdSm90ILi2EN4cute5tupleIJNS5_1CILi1EEES8_S8_EEENS6_IJNS7_ILi192EEENS7_ILi144EEENS7_ILi96EEEEEELi96ENS_10bfloat16_tEfNS_4arch4Sm90ELb0ELb0ELb0ELb0ELb0ELb0ELb0ELb0ELb1ELb0ELb0ELb0EEENS1_21CollectiveEpilogueFwdINS6_IJSA_SC_SB_EEES9_SE_SG_Li384ELb0ELb0ELb0ELb0EEENS1_29StaticPersistentTileSchedulerILb0EEEEEEEEEvNT_6ParamsE:
[----:B------:R-:W-:Y:S01]  /*0000*/  LDC R1, c[0x0][0x37c] ;  /* 0x0000df00ff017b82 */ /* 0x000fe20000000800 */
[----:B------:R-:W-:Y:S05]  /*0010*/  EXIT ;  /* 0x000000000000794d */ /* 0x000fea0003800000 */
.L_x_30:
        /* <DEDUP_REMOVED lines=14> */
.L_x_78:


//--------------------- .text._ZN7cutlass13device_kernelIN5flash11enable_sm90INS1_16FlashAttnFwdSm90INS1_25CollectiveMainloopFwdSm90ILi2EN4cute5tupleIJNS5_1CILi1EEES8_S8_EEENS6_IJNS7_ILi192EEENS7_ILi144EEENS7_ILi96EEEEEELi96ENS_10bfloat16_tEfNS_4arch4Sm90ELb0ELb0ELb0ELb1ELb0ELb0ELb0ELb0ELb1ELb0ELb0ELb0EEENS1_21CollectiveEpilogueFwdINS6_IJSA_SC_SB_EEES9_SE_SG_Li384ELb1ELb0ELb0ELb0EEENS1_36VarlenDynamicPersistentTileSchedulerILi192ELi144ELi384ELi32ELb0ELb0ELb1ELb0ELb1ELb1EEEEEEEEEvNT_6ParamsE --------------------------
	.section	.text._ZN7cutlass13device_kernelIN5flash11enable_sm90INS1_16FlashAttnFwdSm90INS1_25CollectiveMainloopFwdSm90ILi2EN4cute5tupleIJNS5_1CILi1EEES8_S8_EEENS6_IJNS7_ILi192EEENS7_ILi144EEENS7_ILi96EEEEEELi96ENS_10bfloat16_tEfNS_4arch4Sm90ELb0ELb0ELb0ELb1ELb0ELb0ELb0ELb0ELb1ELb0ELb0ELb0EEENS1_21CollectiveEpilogueFwdINS6_IJSA_SC_SB_EEES9_SE_SG_Li384ELb1ELb0ELb0ELb0EEENS1_36VarlenDynamicPersistentTileSchedulerILi192ELi144ELi384ELi32ELb0ELb0ELb1ELb0ELb1ELb1EEEEEEEEEvNT_6ParamsE,"ax",@progbits
	.align	128
.text._ZN7cutlass13device_kernelIN5flash11enable_sm90INS1_16FlashAttnFwdSm90INS1_25CollectiveMainloopFwdSm90ILi2EN4cute5tupleIJNS5_1CILi1EEES8_S8_EEENS6_IJNS7_ILi192EEENS7_ILi144EEENS7_ILi96EEEEEELi96ENS_10bfloat16_tEfNS_4arch4Sm90ELb0ELb0ELb0ELb1ELb0ELb0ELb0ELb0ELb1ELb0ELb0ELb0EEENS1_21CollectiveEpilogueFwdINS6_IJSA_SC_SB_EEES9_SE_SG_Li384ELb1ELb0ELb0ELb0EEENS1_36VarlenDynamicPersistentTileSchedulerILi192ELi144ELi384ELi32ELb0ELb0ELb1ELb0ELb1ELb1EEEEEEEEEvNT_6ParamsE:
        .type           _ZN7cutlass13device_kernelIN5flash11enable_sm90INS1_16FlashAttnFwdSm90INS1_25CollectiveMainloopFwdSm90ILi2EN4cute5tupleIJNS5_1CILi1EEES8_S8_EEENS6_IJNS7_ILi192EEENS7_ILi144EEENS7_ILi96EEEEEELi96ENS_10bfloat16_tEfNS_4arch4Sm90ELb0ELb0ELb0ELb1ELb0ELb0ELb0ELb0ELb1ELb0ELb0ELb0EEENS1_21CollectiveEpilogueFwdINS6_IJSA_SC_SB_EEES9_SE_SG_Li384ELb1ELb0ELb0ELb0EEENS1_36VarlenDynamicPersistentTileSchedulerILi192ELi144ELi384ELi32ELb0ELb0ELb1ELb0ELb1ELb1EEEEEEEEEvNT_6ParamsE,@function
        .size           _ZN7cutlass13device_kernelIN5flash11enable_sm90INS1_16FlashAttnFwdSm90INS1_25CollectiveMainloopFwdSm90ILi2EN4cute5tupleIJNS5_1CILi1EEES8_S8_EEENS6_IJNS7_ILi192EEENS7_ILi144EEENS7_ILi96EEEEEELi96ENS_10bfloat16_tEfNS_4arch4Sm90ELb0ELb0ELb0ELb1ELb0ELb0ELb0ELb0ELb1ELb0ELb0ELb0EEENS1_21CollectiveEpilogueFwdINS6_IJSA_SC_SB_EEES9_SE_SG_Li384ELb1ELb0ELb0ELb0EEENS1_36VarlenDynamicPersistentTileSchedulerILi192ELi144ELi384ELi32ELb0ELb0ELb1ELb0ELb1ELb1EEEEEEEEEvNT_6ParamsE,(.L_x_79 - _ZN7cutlass13device_kernelIN5flash11enable_sm90INS1_16FlashAttnFwdSm90INS1_25CollectiveMainloopFwdSm90ILi2EN4cute5tupleIJNS5_1CILi1EEES8_S8_EEENS6_IJNS7_ILi192EEENS7_ILi144EEENS7_ILi96EEEEEELi96ENS_10bfloat16_tEfNS_4arch4Sm90ELb0ELb0ELb0ELb1ELb0ELb0ELb0ELb0ELb1ELb0ELb0ELb0EEENS1_21CollectiveEpilogueFwdINS6_IJSA_SC_SB_EEES9_SE_SG_Li384ELb1ELb0ELb0ELb0EEENS1_36VarlenDynamicPersistentTileSchedulerILi192ELi144ELi384ELi32ELb0ELb0ELb1ELb0ELb1ELb1EEEEEEEEEvNT_6ParamsE)
        .other          _ZN7cutlass13device_kernelIN5flash11enable_sm90INS1_16FlashAttnFwdSm90INS1_25CollectiveMainloopFwdSm90ILi2EN4cute5tupleIJNS5_1CILi1EEES8_S8_EEENS6_IJNS7_ILi192EEENS7_ILi144EEENS7_ILi96EEEEEELi96ENS_10bfloat16_tEfNS_4arch4Sm90ELb0ELb0ELb0ELb1ELb0ELb0ELb0ELb0ELb1ELb0ELb0ELb0EEENS1_21CollectiveEpilogueFwdINS6_IJSA_SC_SB_EEES9_SE_SG_Li384ELb1ELb0ELb0ELb0EEENS1_36VarlenDynamicPersistentTileSchedulerILi192ELi144ELi384ELi32ELb0ELb0ELb1ELb0ELb1ELb1EEEEEEEEEvNT_6ParamsE,@"STO_CUDA_ENTRY STV_DEFAULT"
_ZN7cutlass13device_kernelIN5flash11enable_sm90INS1_16FlashAttnFwdSm90INS1_25CollectiveMainloopFwdSm90ILi2EN4cute5tupleIJNS5_1CILi1EEES8_S8_EEENS6_IJNS7_ILi192EEENS7_ILi144EEENS7_ILi96EEEEEELi96ENS_10bfloat16_tEfNS_4arch4Sm90ELb0ELb0ELb0ELb1ELb0ELb0ELb0ELb0ELb1ELb0ELb0ELb0EEENS1_21CollectiveEpilogueFwdINS6_IJSA_SC_SB_EEES9_SE_SG_Li384ELb1ELb0ELb0ELb0EEENS1_36VarlenDynamicPersistentTileSchedulerILi192ELi144ELi384ELi32ELb0ELb0ELb1ELb0ELb1ELb1EEEEEEEEEvNT_6ParamsE:
[----:B------:R-:W-:Y:S01]  /*0000*/  LDC R1, c[0x0][0x37c] ;  /* 0x0000df00ff017b82 */ /* 0x000fe20000000800 */
[----:B------:R-:W-:Y:S05]  /*0010*/  EXIT ;  /* 0x000000000000794d */ /* 0x000fea0003800000 */
.L_x_31:
        /* <DEDUP_REMOVED lines=14> */
.L_x_79:


//--------------------- .text._ZN7cutlass13device_kernelIN5flash11enable_sm90INS1_16FlashAttnFwdSm90INS1_25CollectiveMainloopFwdSm90ILi2EN4cute5tupleIJNS5_1CILi1EEES8_S8_EEENS6_IJNS7_ILi192EEENS7_ILi144EEENS7_ILi96EEEEEELi96ENS_10bfloat16_tEfNS_4arch4Sm90ELb0ELb0ELb0ELb1ELb0ELb1ELb0ELb0ELb1ELb0ELb0ELb0EEENS1_21CollectiveEpilogueFwdINS6_IJSA_SC_SB_EEES9_SE_SG_Li384ELb1ELb0ELb0ELb0EEENS1_36VarlenDynamicPersistentTileSchedulerILi192ELi144ELi384ELi32ELb0ELb0ELb1ELb0ELb1ELb1EEEEEEEEEvNT_6ParamsE --------------------------
	.section	.text._ZN7cutlass13device_kernelIN5flash11enable_sm90INS1_16FlashAttnFwdSm90INS1_25CollectiveMainloopFwdSm90ILi2EN4cute5tupleIJNS5_1CILi1EEES8_S8_EEENS6_IJNS7_ILi192EEENS7_ILi144EEENS7_ILi96EEEEEELi96ENS_10bfloat16_tEfNS_4arch4Sm90ELb0ELb0ELb0ELb1ELb0ELb1ELb0ELb0ELb1ELb0ELb0ELb0EEENS1_21CollectiveEpilogueFwdINS6_IJSA_SC_SB_EEES9_SE_SG_Li384ELb1ELb0ELb0ELb0EEENS1_36VarlenDynamicPersistentTileSchedulerILi192ELi144ELi384ELi32ELb0ELb0ELb1ELb0ELb1ELb1EEEEEEEEEvNT_6ParamsE,"ax",@progbits
	.align	128
.text._ZN7cutlass13device_kernelIN5flash11enable_sm90INS1_16FlashAttnFwdSm90INS1_25CollectiveMainloopFwdSm90ILi2EN4cute5tupleIJNS5_1CILi1EEES8_S8_EEENS6_IJNS7_ILi192EEENS7_ILi144EEENS7_ILi96EEEEEELi96ENS_10bfloat16_tEfNS_4arch4Sm90ELb0ELb0ELb0ELb1ELb0ELb1ELb0ELb0ELb1ELb0ELb0ELb0EEENS1_21CollectiveEpilogueFwdINS6_IJSA_SC_SB_EEES9_SE_SG_Li384ELb1ELb0ELb0ELb0EEENS1_36VarlenDynamicPersistentTileSchedulerILi192ELi144ELi384ELi32ELb0ELb0ELb1ELb0ELb1ELb1EEEEEEEEEvNT_6ParamsE:
        .type           _ZN7cutlass13device_kernelIN5flash11enable_sm90INS1_16FlashAttnFwdSm90INS1_25CollectiveMainloopFwdSm90ILi2EN4cute5tupleIJNS5_1CILi1EEES8_S8_EEENS6_IJNS7_ILi192EEENS7_ILi144EEENS7_ILi96EEEEEELi96ENS_10bfloat16_tEfNS_4arch4Sm90ELb0ELb0ELb0ELb1ELb0ELb1ELb0ELb0ELb1ELb0ELb0ELb0EEENS1_21CollectiveEpilogueFwdINS6_IJSA_SC_SB_EEES9_SE_SG_Li384ELb1ELb0ELb0ELb0EEENS1_36VarlenDynamicPersistentTileSchedulerILi192ELi144ELi384ELi32ELb0ELb0ELb1ELb0ELb1ELb1EEEEEEEEEvNT_6ParamsE,@function
        .size           _ZN7cutlass13device_kernelIN5flash11enable_sm90INS1_16FlashAttnFwdSm90INS1_25CollectiveMainloopFwdSm90ILi2EN4cute5tupleIJNS5_1CILi1EEES8_S8_EEENS6_IJNS7_ILi192EEENS7_ILi144EEENS7_ILi96EEEEEELi96ENS_10bfloat16_tEfNS_4arch4Sm90ELb0ELb0ELb0ELb1ELb0ELb1ELb0ELb0ELb1ELb0ELb0ELb0EEENS1_21CollectiveEpilogueFwdINS6_IJSA_SC_SB_EEES9_SE_SG_Li384ELb1ELb0ELb0ELb0EEENS1_36VarlenDynamicPersistentTileSchedulerILi192ELi144ELi384ELi32ELb0ELb0ELb1ELb0ELb1ELb1EEEEEEEEEvNT_6ParamsE,(.L_x_80 - _ZN7cutlass13device_kernelIN5flash11enable_sm90INS1_16FlashAttnFwdSm90INS1_25CollectiveMainloopFwdSm90ILi2EN4cute5tupleIJNS5_1CILi1EEES8_S8_EEENS6_IJNS7_ILi192EEENS7_ILi144EEENS7_ILi96EEEEEELi96ENS_10bfloat16_tEfNS_4arch4Sm90ELb0ELb0ELb0ELb1ELb0ELb1ELb0ELb0ELb1ELb0ELb0ELb0EEENS1_21CollectiveEpilogueFwdINS6_IJSA_SC_SB_EEES9_SE_SG_Li384ELb1ELb0ELb0ELb0EEENS1_36VarlenDynamicPersistentTileSchedulerILi192ELi144ELi384ELi32ELb0ELb0ELb1ELb0ELb1ELb1EEEEEEEEEvNT_6ParamsE)
        .other          _ZN7cutlass13device_kernelIN5flash11enable_sm90INS1_16FlashAttnFwdSm90INS1_25CollectiveMainloopFwdSm90ILi2EN4cute5tupleIJNS5_1CILi1EEES8_S8_EEENS6_IJNS7_ILi192EEENS7_ILi144EEENS7_ILi96EEEEEELi96ENS_10bfloat16_tEfNS_4arch4Sm90ELb0ELb0ELb0ELb1ELb0ELb1ELb0ELb0ELb1ELb0ELb0ELb0EEENS1_21CollectiveEpilogueFwdINS6_IJSA_SC_SB_EEES9_SE_SG_Li384ELb1ELb0ELb0ELb0EEENS1_36VarlenDynamicPersistentTileSchedulerILi192ELi144ELi384ELi32ELb0ELb0ELb1ELb0ELb1ELb1EEEEEEEEEvNT_6ParamsE,@"STO_CUDA_ENTRY STV_DEFAULT"
_ZN7cutlass13device_kernelIN5flash11enable_sm90INS1_16FlashAttnFwdSm90INS1_25CollectiveMainloopFwdSm90ILi2EN4cute5tupleIJNS5_1CILi1EEES8_S8_EEENS6_IJNS7_ILi192EEENS7_ILi144EEENS7_ILi96EEEEEELi96ENS_10bfloat16_tEfNS_4arch4Sm90ELb0ELb0ELb0ELb1ELb0ELb1ELb0ELb0ELb1ELb0ELb0ELb0EEENS1_21CollectiveEpilogueFwdINS6_IJSA_SC_SB_EEES9_SE_SG_Li384ELb1ELb0ELb0ELb0EEENS1_36VarlenDynamicPersistentTileSchedulerILi192ELi144ELi384ELi32ELb0ELb0ELb1ELb0ELb1ELb1EEEEEEEEEvNT_6ParamsE:
[----:B------:R-:W-:Y:S01]  /*0000*/  LDC R1, c[0x0][0x37c] ;  /* 0x0000df00ff017b82 */ /* 0x000fe20000000800 */
[----:B------:R-:W-:Y:S05]  /*0010*/  EXIT ;  /* 0x000000000000794d */ /* 0x000fea0003800000 */
.L_x_32:
        /* <DEDUP_REMOVED lines=14> */
.L_x_80:


//--------------------- .text._ZN7cutlass13device_kernelIN5flash11enable_sm90INS1_16FlashAttnFwdSm90INS1_25CollectiveMainloopFwdSm90ILi2EN4cute5tupleIJNS5_1CILi1EEES8_S8_EEENS6_IJNS7_ILi192EEENS7_ILi128EEENS7_ILi96EEEEEELi96ENS_10bfloat16_tEfNS_4arch4Sm90ELb0ELb1ELb0ELb0ELb0ELb0ELb0ELb0ELb1ELb0ELb0ELb0EEENS1_21CollectiveEpilogueFwdINS6_IJSA_SC_SB_EEES9_SE_SG_Li384ELb0ELb0ELb0ELb0EEENS1_30DynamicPersistentTileSchedulerILi384ELi32ELb0ELb0ELb1EEEEEEEEEvNT_6ParamsE --------------------------
	.section	.text._ZN7cutlass13device_kernelIN5flash11enable_sm90INS1_16FlashAttnFwdSm90INS1_25CollectiveMainloopFwdSm90ILi2EN4cute5tupleIJNS5_1CILi1EEES8_S8_EEENS6_IJNS7_ILi192EEENS7_ILi128EEENS7_ILi96EEEEEELi96ENS_10bfloat16_tEfNS_4arch4Sm90ELb0ELb1ELb0ELb0ELb0ELb0ELb0ELb0ELb1ELb0ELb0ELb0EEENS1_21CollectiveEpilogueFwdINS6_IJSA_SC_SB_EEES9_SE_SG_Li384ELb0ELb0ELb0ELb0EEENS1_30DynamicPersistentTileSchedulerILi384ELi32ELb0ELb0ELb1EEEEEEEEEvNT_6ParamsE,"ax",@progbits
	.align	128
.text._ZN7cutlass13device_kernelIN5flash11enable_sm90INS1_16FlashAttnFwdSm90INS1_25CollectiveMainloopFwdSm90ILi2EN4cute5tupleIJNS5_1CILi1EEES8_S8_EEENS6_IJNS7_ILi192EEENS7_ILi128EEENS7_ILi96EEEEEELi96ENS_10bfloat16_tEfNS_4arch4Sm90ELb0ELb1ELb0ELb0ELb0ELb0ELb0ELb0ELb1ELb0ELb0ELb0EEENS1_21CollectiveEpilogueFwdINS6_IJSA_SC_SB_EEES9_SE_SG_Li384ELb0ELb0ELb0ELb0EEENS1_30DynamicPersistentTileSchedulerILi384ELi32ELb0ELb0ELb1EEEEEEEEEvNT_6ParamsE:
        .type           _ZN7cutlass13device_kernelIN5flash11enable_sm90INS1_16FlashAttnFwdSm90INS1_25CollectiveMainloopFwdSm90ILi2EN4cute5tupleIJNS5_1CILi1EEES8_S8_EEENS6_IJNS7_ILi192EEENS7_ILi128EEENS7_ILi96EEEEEELi96ENS_10bfloat16_tEfNS_4arch4Sm90ELb0ELb1ELb0ELb0ELb0ELb0ELb0ELb0ELb1ELb0ELb0ELb0EEENS1_21CollectiveEpilogueFwdINS6_IJSA_SC_SB_EEES9_SE_SG_Li384ELb0ELb0ELb0ELb0EEENS1_30DynamicPersistentTileSchedulerILi384ELi32ELb0ELb0ELb1EEEEEEEEEvNT_6ParamsE,@function
        .size           _ZN7cutlass13device_kernelIN5flash11enable_sm90INS1_16FlashAttnFwdSm90INS1_25CollectiveMainloopFwdSm90ILi2EN4cute5tupleIJNS5_1CILi1EEES8_S8_EEENS6_IJNS7_ILi192EEENS7_ILi128EEENS7_ILi96EEEEEELi96ENS_10bfloat16_tEfNS_4arch4Sm90ELb0ELb1ELb0ELb0ELb0ELb0ELb0ELb0ELb1ELb0ELb0ELb0EEENS1_21CollectiveEpilogueFwdINS6_IJSA_SC_SB_EEES9_SE_SG_Li384ELb0ELb0ELb0ELb0EEENS1_30DynamicPersistentTileSchedulerILi384ELi32ELb0ELb0ELb1EEEEEEEEEvNT_6ParamsE,(.L_x_81 - _ZN7cutlass13device_kernelIN5flash11enable_sm90INS1_16FlashAttnFwdSm90INS1_25CollectiveMainloopFwdSm90ILi2EN4cute5tupleIJNS5_1CILi1EEES8_S8_EEENS6_IJNS7_ILi192EEENS7_ILi128EEENS7_ILi96EEEEEELi96ENS_10bfloat16_tEfNS_4arch4Sm90ELb0ELb1ELb0ELb0ELb0ELb0ELb0ELb0ELb1ELb0ELb0ELb0EEENS1_21CollectiveEpilogueFwdINS6_IJSA_SC_SB_EEES9_SE_SG_Li384ELb0ELb0ELb0ELb0EEENS1_30DynamicPersistentTileSchedulerILi384ELi32ELb0ELb0ELb1EEEEEEEEEvNT_6ParamsE)
        .other          _ZN7cutlass13device_kernelIN5flash11enable_sm90INS1_16FlashAttnFwdSm90INS1_25CollectiveMainloopFwdSm90ILi2EN4cute5tupleIJNS5_1CILi1EEES8_S8_EEENS6_IJNS7_ILi192EEENS7_ILi128EEENS7_ILi96EEEEEELi96ENS_10bfloat16_tEfNS_4arch4Sm90ELb0ELb1ELb0ELb0ELb0ELb0ELb0ELb0ELb1ELb0ELb0ELb0EEENS1_21CollectiveEpilogueFwdINS6_IJSA_SC_SB_EEES9_SE_SG_Li384ELb0ELb0ELb0ELb0EEENS1_30DynamicPersistentTileSchedulerILi384ELi32ELb0ELb0ELb1EEEEEEEEEvNT_6ParamsE,@"STO_CUDA_ENTRY STV_DEFAULT"
_ZN7cutlass13device_kernelIN5flash11enable_sm90INS1_16FlashAttnFwdSm90INS1_25CollectiveMainloopFwdSm90ILi2EN4cute5tupleIJNS5_1CILi1EEES8_S8_EEENS6_IJNS7_ILi192EEENS7_ILi128EEENS7_ILi96EEEEEELi96ENS_10bfloat16_tEfNS_4arch4Sm90ELb0ELb1ELb0ELb0ELb0ELb0ELb0ELb0ELb1ELb0ELb0ELb0EEENS1_21CollectiveEpilogueFwdINS6_IJSA_SC_SB_EEES9_SE_SG_Li384ELb0ELb0ELb0ELb0EEENS1_30DynamicPersistentTileSchedulerILi384ELi32ELb0ELb0ELb1EEEEEEEEEvNT_6ParamsE:
[----:B------:R-:W-:Y:S01]  /*0000*/  LDC R1, c[0x0][0x37c] ;  /* 0x0000df00ff017b82 */ /* 0x000fe20000000800 */
[----:B------:R-:W-:Y:S05]  /*0010*/  EXIT ;  /* 0x000000000000794d */ /* 0x000fea0003800000 */
.L_x_33:
        /* <DEDUP_REMOVED lines=14> */
.L_x_81:


//--------------------- .text._ZN7cutlass13device_kernelIN5flash11enable_sm90INS1_16FlashAttnFwdSm90INS1_25CollectiveMainloopFwdSm90ILi2EN4cute5tupleIJNS5_1CILi1EEES8_S8_EEENS6_IJNS7_ILi192EEENS7_ILi128EEENS7_ILi96EEEEEELi96ENS_10bfloat16_tEfNS_4arch4Sm90ELb0ELb1ELb0ELb1ELb0ELb0ELb0ELb0ELb1ELb0ELb0ELb0EEENS1_21CollectiveEpilogueFwdINS6_IJSA_SC_SB_EEES9_SE_SG_Li384ELb1ELb0ELb0ELb0EEENS1_36VarlenDynamicPersistentTileSchedulerILi192ELi128ELi384ELi32ELb0ELb0ELb1ELb1ELb0ELb1EEEEEEEEEvNT_6ParamsE --------------------------
	.section	.text._ZN7cutlass13device_kernelIN5flash11enable_sm90INS1_16FlashAttnFwdSm90INS1_25CollectiveMainloopFwdSm90ILi2EN4cute5tupleIJNS5_1CILi1EEES8_S8_EEENS6_IJNS7_ILi192EEENS7_ILi128EEENS7_ILi96EEEEEELi96ENS_10bfloat16_tEfNS_4arch4Sm90ELb0ELb1ELb0ELb1ELb0ELb0ELb0ELb0ELb1ELb0ELb0ELb0EEENS1_21CollectiveEpilogueFwdINS6_IJSA_SC_SB_EEES9_SE_SG_Li384ELb1ELb0ELb0ELb0EEENS1_36VarlenDynamicPersistentTileSchedulerILi192ELi128ELi384ELi32ELb0ELb0ELb1ELb1ELb0ELb1EEEEEEEEEvNT_6ParamsE,"ax",@progbits
	.align	128
.text._ZN7cutlass13device_kernelIN5flash11enable_sm90INS1_16FlashAttnFwdSm90INS1_25CollectiveMainloopFwdSm90ILi2EN4cute5tupleIJNS5_1CILi1EEES8_S8_EEENS6_IJNS7_ILi192EEENS7_ILi128EEENS7_ILi96EEEEEELi96ENS_10bfloat16_tEfNS_4arch4Sm90ELb0ELb1ELb0ELb1ELb0ELb0ELb0ELb0ELb1ELb0ELb0ELb0EEENS1_21CollectiveEpilogueFwdINS6_IJSA_SC_SB_EEES9_SE_SG_Li384ELb1ELb0ELb0ELb0EEENS1_36VarlenDynamicPersistentTileSchedulerILi192ELi128ELi384ELi32ELb0ELb0ELb1ELb1ELb0ELb1EEEEEEEEEvNT_6ParamsE:
        .type           _ZN7cutlass13device_kernelIN5flash11enable_sm90INS1_16FlashAttnFwdSm90INS1_25CollectiveMainloopFwdSm90ILi2EN4cute5tupleIJNS5_1CILi1EEES8_S8_EEENS6_IJNS7_ILi192EEENS7_ILi128EEENS7_ILi96EEEEEELi96ENS_10bfloat16_tEfNS_4arch4Sm90ELb0ELb1ELb0ELb1ELb0ELb0ELb0ELb0ELb1ELb0ELb0ELb0EEENS1_21CollectiveEpilogueFwdINS6_IJSA_SC_SB_EEES9_SE_SG_Li384ELb1ELb0ELb0ELb0EEENS1_36VarlenDynamicPersistentTileSchedulerILi192ELi128ELi384ELi32ELb0ELb0ELb1ELb1ELb0ELb1EEEEEEEEEvNT_6ParamsE,@function
        .size           _ZN7cutlass13device_kernelIN5flash11enable_sm90INS1_16FlashAttnFwdSm90INS1_25CollectiveMainloopFwdSm90ILi2EN4cute5tupleIJNS5_1CILi1EEES8_S8_EEENS6_IJNS7_ILi192EEENS7_ILi128EEENS7_ILi96EEEEEELi96ENS_10bfloat16_tEfNS_4arch4Sm90ELb0ELb1ELb0ELb1ELb0ELb0ELb0ELb0ELb1ELb0ELb0ELb0EEENS1_21CollectiveEpilogueFwdINS6_IJSA_SC_SB_EEES9_SE_SG_Li384ELb1ELb0ELb0ELb0EEENS1_36VarlenDynamicPersistentTileSchedulerILi192ELi128ELi384ELi32ELb0ELb0ELb1ELb1ELb0ELb1EEEEEEEEEvNT_6ParamsE,(.L_x_82 - _ZN7cutlass13device_kernelIN5flash11enable_sm90INS1_16FlashAttnFwdSm90INS1_25CollectiveMainloopFwdSm90ILi2EN4cute5tupleIJNS5_1CILi1EEES8_S8_EEENS6_IJNS7_ILi192EEENS7_ILi128EEENS7_ILi96EEEEEELi96ENS_10bfloat16_tEfNS_4arch4Sm90ELb0ELb1ELb0ELb1ELb0ELb0ELb0ELb0ELb1ELb0ELb0ELb0EEENS1_21CollectiveEpilogueFwdINS6_IJSA_SC_SB_EEES9_SE_SG_Li384ELb1ELb0ELb0ELb0EEENS1_36VarlenDynamicPersistentTileSchedulerILi192ELi128ELi384ELi32ELb0ELb0ELb1ELb1ELb0ELb1EEEEEEEEEvNT_6ParamsE)
        .other          _ZN7cutlass13device_kernelIN5flash11enable_sm90INS1_16FlashAttnFwdSm90INS1_25CollectiveMainloopFwdSm90ILi2EN4cute5tupleIJNS5_1CILi1EEES8_S8_EEENS6_IJNS7_ILi192EEENS7_ILi128EEENS7_ILi96EEEEEELi96ENS_10bfloat16_tEfNS_4arch4Sm90ELb0ELb1ELb0ELb1ELb0ELb0ELb0ELb0ELb1ELb0ELb0ELb0EEENS1_21CollectiveEpilogueFwdINS6_IJSA_SC_SB_EEES9_SE_SG_Li384ELb1ELb0ELb0ELb0EEENS1_36VarlenDynamicPersistentTileSchedulerILi192ELi128ELi384ELi32ELb0ELb0ELb1ELb1ELb0ELb1EEEEEEEEEvNT_6ParamsE,@"STO_CUDA_ENTRY STV_DEFAULT"
_ZN7cutlass13device_kernelIN5flash11enable_sm90INS1_16FlashAttnFwdSm90INS1_25CollectiveMainloopFwdSm90ILi2EN4cute5tupleIJNS5_1CILi1EEES8_S8_EEENS6_IJNS7_ILi192EEENS7_ILi128EEENS7_ILi96EEEEEELi96ENS_10bfloat16_tEfNS_4arch4Sm90ELb0ELb1ELb0ELb1ELb0ELb0ELb0ELb0ELb1ELb0ELb0ELb0EEENS1_21CollectiveEpilogueFwdINS6_IJSA_SC_SB_EEES9_SE_SG_Li384ELb1ELb0ELb0ELb0EEENS1_36VarlenDynamicPersistentTileSchedulerILi192ELi128ELi384ELi32ELb0ELb0ELb1ELb1ELb0ELb1EEEEEEEEEvNT_6ParamsE:
[----:B------:R-:W-:Y:S01]  /*0000*/  LDC R1, c[0x0][0x37c] ;  /* 0x0000df00ff017b82 */ /* 0x000fe20000000800 */
[----:B------:R-:W-:Y:S05]  /*0010*/  EXIT ;  /* 0x000000000000794d */ /* 0x000fea0003800000 */
.L_x_34:
        /* <DEDUP_REMOVED lines=14> */
.L_x_82:


//--------------------- .text._ZN7cutlass13device_kernelIN5flash11enable_sm90INS1_16FlashAttnFwdSm90INS1_25CollectiveMainloopFwdSm90ILi2EN4cute5tupleIJNS5_1CILi1EEES8_S8_EEENS6_IJNS7_ILi192EEENS7_ILi128EEENS7_ILi96EEEEEELi96ENS_10bfloat16_tEfNS_4arch4Sm90ELb0ELb1ELb0ELb1ELb0ELb1ELb0ELb0ELb1ELb0ELb0ELb0EEENS1_21CollectiveEpilogueFwdINS6_IJSA_SC_SB_EEES9_SE_SG_Li384ELb1ELb0ELb0ELb0EEENS1_36VarlenDynamicPersistentTileSchedulerILi192ELi128ELi384ELi32ELb0ELb0ELb1ELb1ELb0ELb1EEEEEEEEEvNT_6ParamsE --------------------------
	.section	.text._ZN7cutlass13device_kernelIN5flash11enable_sm90INS1_16FlashAttnFwdSm90INS1_25CollectiveMainloopFwdSm90ILi2EN4cute5tupleIJNS5_1CILi1EEES8_S8_EEENS6_IJNS7_ILi192EEENS7_ILi128EEENS7_ILi96EEEEEELi96ENS_10bfloat16_tEfNS_4arch4Sm90ELb0ELb1ELb0ELb1ELb0ELb1ELb0ELb0ELb1ELb0ELb0ELb0EEENS1_21CollectiveEpilogueFwdINS6_IJSA_SC_SB_EEES9_SE_SG_Li384ELb1ELb0ELb0ELb0EEENS1_36VarlenDynamicPersistentTileSchedulerILi192ELi128ELi384ELi32ELb0ELb0ELb1ELb1ELb0ELb1EEEEEEEEEvNT_6ParamsE,"ax",@progbits
	.align	128
.text._ZN7cutlass13device_kernelIN5flash11enable_sm90INS1_16FlashAttnFwdSm90INS1_25CollectiveMainloopFwdSm90ILi2EN4cute5tupleIJNS5_1CILi1EEES8_S8_EEENS6_IJNS7_ILi192EEENS7_ILi128EEENS7_ILi96EEEEEELi96ENS_10bfloat16_tEfNS_4arch4Sm90ELb0ELb1ELb0ELb1ELb0ELb1ELb0ELb0ELb1ELb0ELb0ELb0EEENS1_21CollectiveEpilogueFwdINS6_IJSA_SC_SB_EEES9_SE_SG_Li384ELb1ELb0ELb0ELb0EEENS1_36VarlenDynamicPersistentTileSchedulerILi192ELi128ELi384ELi32ELb0ELb0ELb1ELb1ELb0ELb1EEEEEEEEEvNT_6ParamsE:
        .type           _ZN7cutlass13device_kernelIN5flash11enable_sm90INS1_16FlashAttnFwdSm90INS1_25CollectiveMainloopFwdSm90ILi2EN4cute5tupleIJNS5_1CILi1EEES8_S8_EEENS6_IJNS7_ILi192EEENS7_ILi128EEENS7_ILi96EEEEEELi96ENS_10bfloat16_tEfNS_4arch4Sm90ELb0ELb1ELb0ELb1ELb0ELb1ELb0ELb0ELb1ELb0ELb0ELb0EEENS1_21CollectiveEpilogueFwdINS6_IJSA_SC_SB_EEES9_SE_SG_Li384ELb1ELb0ELb0ELb0EEENS1_36VarlenDynamicPersistentTileSchedulerILi192ELi128ELi384ELi32ELb0ELb0ELb1ELb1ELb0ELb1EEEEEEEEEvNT_6ParamsE,@function
        .size           _ZN7cutlass13device_kernelIN5flash11enable_sm90INS1_16FlashAttnFwdSm90INS1_25CollectiveMainloopFwdSm90ILi2EN4cute5tupleIJNS5_1CILi1EEES8_S8_EEENS6_IJNS7_ILi192EEENS7_ILi128EEENS7_ILi96EEEEEELi96ENS_10bfloat16_tEfNS_4arch4Sm90ELb0ELb1ELb0ELb1ELb0ELb1ELb0ELb0ELb1ELb0ELb0ELb0EEENS1_21CollectiveEpilogueFwdINS6_IJSA_SC_SB_EEES9_SE_SG_Li384ELb1ELb0ELb0ELb0EEENS1_36VarlenDynamicPersistentTileSchedulerILi192ELi128ELi384ELi32ELb0ELb0ELb1ELb1ELb0ELb1EEEEEEEEEvNT_6ParamsE,(.L_x_83 - _ZN7cutlass13device_kernelIN5flash11enable_sm90INS1_16FlashAttnFwdSm90INS1_25CollectiveMainloopFwdSm90ILi2EN4cute5tupleIJNS5_1CILi1EEES8_S8_EEENS6_IJNS7_ILi192EEENS7_ILi128EEENS7_ILi96EEEEEELi96ENS_10bfloat16_tEfNS_4arch4Sm90ELb0ELb1ELb0ELb1ELb0ELb1ELb0ELb0ELb1ELb0ELb0ELb0EEENS1_21CollectiveEpilogueFwdINS6_IJSA_SC_SB_EEES9_SE_SG_Li384ELb1ELb0ELb0ELb0EEENS1_36VarlenDynamicPersistentTileSchedulerILi192ELi128ELi384ELi32ELb0ELb0ELb1ELb1ELb0ELb1EEEEEEEEEvNT_6ParamsE)
        .other          _ZN7cutlass13device_kernelIN5flash11enable_sm90INS1_16FlashAttnFwdSm90INS1_25CollectiveMainloopFwdSm90ILi2EN4cute5tupleIJNS5_1CILi1EEES8_S8_EEENS6_IJNS7_ILi192EEENS7_ILi128EEENS7_ILi96EEEEEELi96ENS_10bfloat16_tEfNS_4arch4Sm90ELb0ELb1ELb0ELb1ELb0ELb1ELb0ELb0ELb1ELb0ELb0ELb0EEENS1_21CollectiveEpilogueFwdINS6_IJSA_SC_SB_EEES9_SE_SG_Li384ELb1ELb0ELb0ELb0EEENS1_36VarlenDynamicPersistentTileSchedulerILi192ELi128ELi384ELi32ELb0ELb0ELb1ELb1ELb0ELb1EEEEEEEEEvNT_6ParamsE,@"STO_CUDA_ENTRY STV_DEFAULT"
_ZN7cutlass13device_kernelIN5flash11enable_sm90INS1_16FlashAttnFwdSm90INS1_25CollectiveMainloopFwdSm90ILi2EN4cute5tupleIJNS5_1CILi1EEES8_S8_EEENS6_IJNS7_ILi192EEENS7_ILi128EEENS7_ILi96EEEEEELi96ENS_10bfloat16_tEfNS_4arch4Sm90ELb0ELb1ELb0ELb1ELb0ELb1ELb0ELb0ELb1ELb0ELb0ELb0EEENS1_21CollectiveEpilogueFwdINS6_IJSA_SC_SB_EEES9_SE_SG_Li384ELb1ELb0ELb0ELb0EEENS1_36VarlenDynamicPersistentTileSchedulerILi192ELi128ELi384ELi32ELb0ELb0ELb1ELb1ELb0ELb1EEEEEEEEEvNT_6ParamsE:
[----:B------:R-:W-:Y:S01]  /*0000*/  LDC R1, c[0x0][0x37c] ;  /* 0x0000df00ff017b82 */ /* 0x000fe20000000800 */
[----:B------:R-:W-:Y:S05]  /*0010*/  EXIT ;  /* 0x000000000000794d */ /* 0x000fea0003800000 */
.L_x_35:
        /* <DEDUP_REMOVED lines=14> */
.L_x_83:


//--------------------- .text._ZN7cutlass13device_kernelIN5flash11enable_sm90INS1_16FlashAttnFwdSm90INS1_25CollectiveMainloopFwdSm90ILi2EN4cute5tupleIJNS5_1CILi1EEES8_S8_EEENS6_IJNS7_ILi192EEENS7_ILi144EEENS7_ILi96EEEEEELi96ENS_10bfloat16_tEfNS_4arch4Sm90ELb1ELb0ELb0ELb0ELb0ELb0ELb0ELb0ELb1ELb0ELb0ELb0EEENS1_21CollectiveEpilogueFwdINS6_IJSA_SC_SB_EEES9_SE_SG_Li384ELb0ELb0ELb0ELb0EEENS1_30DynamicPersistentTileSchedulerILi384ELi32ELb0ELb0ELb1EEEEEEEEEvNT_6ParamsE --------------------------
	.section	.text._ZN7cutlass13device_kernelIN5flash11enable_sm90INS1_16FlashAttnFwdSm90INS1_25CollectiveMainloopFwdSm90ILi2EN4cute5tupleIJNS5_1CILi1EEES8_S8_EEENS6_IJNS7_ILi192EEENS7_ILi144EEENS7_ILi96EEEEEELi96ENS_10bfloat16_tEfNS_4arch4Sm90ELb1ELb0ELb0ELb0ELb0ELb0ELb0ELb0ELb1ELb0ELb0ELb0EEENS1_21CollectiveEpilogueFwdINS6_IJSA_SC_SB_EEES9_SE_SG_Li384ELb0ELb0ELb0ELb0EEENS1_30DynamicPersistentTileSchedulerILi384ELi32ELb0ELb0ELb1EEEEEEEEEvNT_6ParamsE,"ax",@progbits
	.align	128
.text._ZN7cutlass13device_kernelIN5flash11enable_sm90INS1_16FlashAttnFwdSm90INS1_25CollectiveMainloopFwdSm90ILi2EN4cute5tupleIJNS5_1CILi1EEES8_S8_EEENS6_IJNS7_ILi192EEENS7_ILi144EEENS7_ILi96EEEEEELi96ENS_10bfloat16_tEfNS_4arch4Sm90ELb1ELb0ELb0ELb0ELb0ELb0ELb0ELb0ELb1ELb0ELb0ELb0EEENS1_21CollectiveEpilogueFwdINS6_IJSA_SC_SB_EEES9_SE_SG_Li384ELb0ELb0ELb0ELb0EEENS1_30DynamicPersistentTileSchedulerILi384ELi32ELb0ELb0ELb1EEEEEEEEEvNT_6ParamsE:
        .type           _ZN7cutlass13device_kernelIN5flash11enable_sm90INS1_16FlashAttnFwdSm90INS1_25CollectiveMainloopFwdSm90ILi2EN4cute5tupleIJNS5_1CILi1EEES8_S8_EEENS6_IJNS7_ILi192EEENS7_ILi144EEENS7_ILi96EEEEEELi96ENS_10bfloat16_tEfNS_4arch4Sm90ELb1ELb0ELb0ELb0ELb0ELb0ELb0ELb0ELb1ELb0ELb0ELb0EEENS1_21CollectiveEpilogueFwdINS6_IJSA_SC_SB_EEES9_SE_SG_Li384ELb0ELb0ELb0ELb0EEENS1_30DynamicPersistentTileSchedulerILi384ELi32ELb0ELb0ELb1EEEEEEEEEvNT_6ParamsE,@function
        .size           _ZN7cutlass13device_kernelIN5flash11enable_sm90INS1_16FlashAttnFwdSm90INS1_25CollectiveMainloopFwdSm90ILi2EN4cute5tupleIJNS5_1CILi1EEES8_S8_EEENS6_IJNS7_ILi192EEENS7_ILi144EEENS7_ILi96EEEEEELi96ENS_10bfloat16_tEfNS_4arch4Sm90ELb1ELb0ELb0ELb0ELb0ELb0ELb0ELb0ELb1ELb0ELb0ELb0EEENS1_21CollectiveEpilogueFwdINS6_IJSA_SC_SB_EEES9_SE_SG_Li384ELb0ELb0ELb0ELb0EEENS1_30DynamicPersistentTileSchedulerILi384ELi32ELb0ELb0ELb1EEEEEEEEEvNT_6ParamsE,(.L_x_84 - _ZN7cutlass13device_kernelIN5flash11enable_sm90INS1_16FlashAttnFwdSm90INS1_25CollectiveMainloopFwdSm90ILi2EN4cute5tupleIJNS5_1CILi1EEES8_S8_EEENS6_IJNS7_ILi192EEENS7_ILi144EEENS7_ILi96EEEEEELi96ENS_10bfloat16_tEfNS_4arch4Sm90ELb1ELb0ELb0ELb0ELb0ELb0ELb0ELb0ELb1ELb0ELb0ELb0EEENS1_21CollectiveEpilogueFwdINS6_IJSA_SC_SB_EEES9_SE_SG_Li384ELb0ELb0ELb0ELb0EEENS1_30DynamicPersistentTileSchedulerILi384ELi32ELb0ELb0ELb1EEEEEEEEEvNT_6ParamsE)
        .other          _ZN7cutlass13device_kernelIN5flash11enable_sm90INS1_16FlashAttnFwdSm90INS1_25CollectiveMainloopFwdSm90ILi2EN4cute5tupleIJNS5_1CILi1EEES8_S8_EEENS6_IJNS7_ILi192EEENS7_ILi144EEENS7_ILi96EEEEEELi96ENS_10bfloat16_tEfNS_4arch4Sm90ELb1ELb0ELb0ELb0ELb0ELb0ELb0ELb0ELb1ELb0ELb0ELb0EEENS1_21CollectiveEpilogueFwdINS6_IJSA_SC_SB_EEES9_SE_SG_Li384ELb0ELb0ELb0ELb0EEENS1_30DynamicPersistentTileSchedulerILi384ELi32ELb0ELb0ELb1EEEEEEEEEvNT_6ParamsE,@"STO_CUDA_ENTRY STV_DEFAULT"
_ZN7cutlass13device_kernelIN5flash11enable_sm90INS1_16FlashAttnFwdSm90INS1_25CollectiveMainloopFwdSm90ILi2EN4cute5tupleIJNS5_1CILi1EEES8_S8_EEENS6_IJNS7_ILi192EEENS7_ILi144EEENS7_ILi96EEEEEELi96ENS_10bfloat16_tEfNS_4arch4Sm90ELb1ELb0ELb0ELb0ELb0ELb0ELb0ELb0ELb1ELb0ELb0ELb0EEENS1_21CollectiveEpilogueFwdINS6_IJSA_SC_SB_EEES9_SE_SG_Li384ELb0ELb0ELb0ELb0EEENS1_30DynamicPersistentTileSchedulerILi384ELi32ELb0ELb0ELb1EEEEEEEEEvNT_6ParamsE:
[----:B------:R-:W-:Y:S01]  /*0000*/  LDC R1, c[0x0][0x37c] ;  /* 0x0000df00ff017b82 */ /* 0x000fe20000000800 */
[----:B------:R-:W-:Y:S05]  /*0010*/  EXIT ;  /* 0x000000000000794d */ /* 0x000fea0003800000 */
.L_x_36:
        /* <DEDUP_REMOVED lines=14> */
.L_x_84:


//--------------------- .text._ZN7cutlass13device_kernelIN5flash11enable_sm90INS1_16FlashAttnFwdSm90INS1_25CollectiveMainloopFwdSm90ILi2EN4cute5tupleIJNS5_1CILi1EEES8_S8_EEENS6_IJNS7_ILi192EEENS7_ILi144EEENS7_ILi96EEEEEELi96ENS_10bfloat16_tEfNS_4arch4Sm90ELb1ELb0ELb0ELb1ELb0ELb0ELb0ELb0ELb1ELb0ELb0ELb0EEENS1_21CollectiveEpilogueFwdINS6_IJSA_SC_SB_EEES9_SE_SG_Li384ELb1ELb0ELb0ELb0EEENS1_36VarlenDynamicPersistentTileSchedulerILi192ELi144ELi384ELi32ELb0ELb0ELb1ELb1ELb1ELb1EEEEEEEEEvNT_6ParamsE --------------------------
	.section	.text._ZN7cutlass13device_kernelIN5flash11enable_sm90INS1_16FlashAttnFwdSm90INS1_25CollectiveMainloopFwdSm90ILi2EN4cute5tupleIJNS5_1CILi1EEES8_S8_EEENS6_IJNS7_ILi192EEENS7_ILi144EEENS7_ILi96EEEEEELi96ENS_10bfloat16_tEfNS_4arch4Sm90ELb1ELb0ELb0ELb1ELb0ELb0ELb0ELb0ELb1ELb0ELb0ELb0EEENS1_21CollectiveEpilogueFwdINS6_IJSA_SC_SB_EEES9_SE_SG_Li384ELb1ELb0ELb0ELb0EEENS1_36VarlenDynamicPersistentTileSchedulerILi192ELi144ELi384ELi32ELb0ELb0ELb1ELb1ELb1ELb1EEEEEEEEEvNT_6ParamsE,"ax",@progbits
	.align	128
.text._ZN7cutlass13device_kernelIN5flash11enable_sm90INS1_16FlashAttnFwdSm90INS1_25CollectiveMainloopFwdSm90ILi2EN4cute5tupleIJNS5_1CILi1EEES8_S8_EEENS6_IJNS7_ILi192EEENS7_ILi144EEENS7_ILi96EEEEEELi96ENS_10bfloat16_tEfNS_4arch4Sm90ELb1ELb0ELb0ELb1ELb0ELb0ELb0ELb0ELb1ELb0ELb0ELb0EEENS1_21CollectiveEpilogueFwdINS6_IJSA_SC_SB_EEES9_SE_SG_Li384ELb1ELb0ELb0ELb0EEENS1_36VarlenDynamicPersistentTileSchedulerILi192ELi144ELi384ELi32ELb0ELb0ELb1ELb1ELb1ELb1EEEEEEEEEvNT_6ParamsE:
        .type           _ZN7cutlass13device_kernelIN5flash11enable_sm90INS1_16FlashAttnFwdSm90INS1_25CollectiveMainloopFwdSm90ILi2EN4cute5tupleIJNS5_1CILi1EEES8_S8_EEENS6_IJNS7_ILi192EEENS7_ILi144EEENS7_ILi96EEEEEELi96ENS_10bfloat16_tEfNS_4arch4Sm90ELb1ELb0ELb0ELb1ELb0ELb0ELb0ELb0ELb1ELb0ELb0ELb0EEENS1_21CollectiveEpilogueFwdINS6_IJSA_SC_SB_EEES9_SE_SG_Li384ELb1ELb0ELb0ELb0EEENS1_36VarlenDynamicPersistentTileSchedulerILi192ELi144ELi384ELi32ELb0ELb0ELb1ELb1ELb1ELb1EEEEEEEEEvNT_6ParamsE,@function
        .size           _ZN7cutlass13device_kernelIN5flash11enable_sm90INS1_16FlashAttnFwdSm90INS1_25CollectiveMainloopFwdSm90ILi2EN4cute5tupleIJNS5_1CILi1EEES8_S8_EEENS6_IJNS7_ILi192EEENS7_ILi144EEENS7_ILi96EEEEEELi96ENS_10bfloat16_tEfNS_4arch4Sm90ELb1ELb0ELb0ELb1ELb0ELb0ELb0ELb0ELb1ELb0ELb0ELb0EEENS1_21CollectiveEpilogueFwdINS6_IJSA_SC_SB_EEES9_SE_SG_Li384ELb1ELb0ELb0ELb0EEENS1_36VarlenDynamicPersistentTileSchedulerILi192ELi144ELi384ELi32ELb0ELb0ELb1ELb1ELb1ELb1EEEEEEEEEvNT_6ParamsE,(.L_x_85 - _ZN7cutlass13device_kernelIN5flash11enable_sm90INS1_16FlashAttnFwdSm90INS1_25CollectiveMainloopFwdSm90ILi2EN4cute5tupleIJNS5_1CILi1EEES8_S8_EEENS6_IJNS7_ILi192EEENS7_ILi144EEENS7_ILi96EEEEEELi96ENS_10bfloat16_tEfNS_4arch4Sm90ELb1ELb0ELb0ELb1ELb0ELb0ELb0ELb0ELb1ELb0ELb0ELb0EEENS1_21CollectiveEpilogueFwdINS6_IJSA_SC_SB_EEES9_SE_SG_Li384ELb1ELb0ELb0ELb0EEENS1_36VarlenDynamicPersistentTileSchedulerILi192ELi144ELi384ELi32ELb0ELb0ELb1ELb1ELb1ELb1EEEEEEEEEvNT_6ParamsE)
        .other          _ZN7cutlass13device_kernelIN5flash11enable_sm90INS1_16FlashAttnFwdSm90INS1_25CollectiveMainloopFwdSm90ILi2EN4cute5tupleIJNS5_1CILi1EEES8_S8_EEENS6_IJNS7_ILi192EEENS7_ILi144EEENS7_ILi96EEEEEELi96ENS_10bfloat16_tEfNS_4arch4Sm90ELb1ELb0ELb0ELb1ELb0ELb0ELb0ELb0ELb1ELb0ELb0ELb0EEENS1_21CollectiveEpilogueFwdINS6_IJSA_SC_SB_EEES9_SE_SG_Li384ELb1ELb0ELb0ELb0EEENS1_36VarlenDynamicPersistentTileSchedulerILi192ELi144ELi384ELi32ELb0ELb0ELb1ELb1ELb1ELb1EEEEEEEEEvNT_6ParamsE,@"STO_CUDA_ENTRY STV_DEFAULT"
_ZN7cutlass13device_kernelIN5flash11enable_sm90INS1_16FlashAttnFwdSm90INS1_25CollectiveMainloopFwdSm90ILi2EN4cute5tupleIJNS5_1CILi1EEES8_S8_EEENS6_IJNS7_ILi192EEENS7_ILi144EEENS7_ILi96EEEEEELi96ENS_10bfloat16_tEfNS_4arch4Sm90ELb1ELb0ELb0ELb1ELb0ELb0ELb0ELb0ELb1ELb0ELb0ELb0EEENS1_21CollectiveEpilogueFwdINS6_IJSA_SC_SB_EEES9_SE_SG_Li384ELb1ELb0ELb0ELb0EEENS1_36VarlenDynamicPersistentTileSchedulerILi192ELi144ELi384ELi32ELb0ELb0ELb1ELb1ELb1ELb1EEEEEEEEEvNT_6ParamsE:
[----:B------:R-:W-:Y:S01]  /*0000*/  LDC R1, c[0x0][0x37c] ;  /* 0x0000df00ff017b82 */ /* 0x000fe20000000800 */
[----:B------:R-:W-:Y:S05]  /*0010*/  EXIT ;  /* 0x000000000000794d */ /* 0x000fea0003800000 */
.L_x_37:
        /* <DEDUP_REMOVED lines=14> */
.L_x_85:


//--------------------- .text._ZN7cutlass13device_kernelIN5flash11enable_sm90INS1_16FlashAttnFwdSm90INS1_25CollectiveMainloopFwdSm90ILi2EN4cute5tupleIJNS5_1CILi1EEES8_S8_EEENS6_IJNS7_ILi192EEENS7_ILi144EEENS7_ILi96EEEEEELi96ENS_10bfloat16_tEfNS_4arch4Sm90ELb1ELb0ELb0ELb1ELb0ELb1ELb0ELb0ELb1ELb0ELb0ELb0EEENS1_21CollectiveEpilogueFwdINS6_IJSA_SC_SB_EEES9_SE_SG_Li384ELb1ELb0ELb0ELb0EEENS1_36VarlenDynamicPersistentTileSchedulerILi192ELi144ELi384ELi32ELb0ELb0ELb1ELb1ELb1ELb1EEEEEEEEEvNT_6ParamsE --------------------------
	.section	.text._ZN7cutlass13device_kernelIN5flash11enable_sm90INS1_16FlashAttnFwdSm90INS1_25CollectiveMainloopFwdSm90ILi2EN4cute5tupleIJNS5_1CILi1EEES8_S8_EEENS6_IJNS7_ILi192EEENS7_ILi144EEENS7_ILi96EEEEEELi96ENS_10bfloat16_tEfNS_4arch4Sm90ELb1ELb0ELb0ELb1ELb0ELb1ELb0ELb0ELb1ELb0ELb0ELb0EEENS1_21CollectiveEpilogueFwdINS6_IJSA_SC_SB_EEES9_SE_SG_Li384ELb1ELb0ELb0ELb0EEENS1_36VarlenDynamicPersistentTileSchedulerILi192ELi144ELi384ELi32ELb0ELb0ELb1ELb1ELb1ELb1EEEEEEEEEvNT_6ParamsE,"ax",@progbits
	.align	128
.text._ZN7cutlass13device_kernelIN5flash11enable_sm90INS1_16FlashAttnFwdSm90INS1_25CollectiveMainloopFwdSm90ILi2EN4cute5tupleIJNS5_1CILi1EEES8_S8_EEENS6_IJNS7_ILi192EEENS7_ILi144EEENS7_ILi96EEEEEELi96ENS_10bfloat16_tEfNS_4arch4Sm90ELb1ELb0ELb0ELb1ELb0ELb1ELb0ELb0ELb1ELb0ELb0ELb0EEENS1_21CollectiveEpilogueFwdINS6_IJSA_SC_SB_EEES9_SE_SG_Li384ELb1ELb0ELb0ELb0EEENS1_36VarlenDynamicPersistentTileSchedulerILi192ELi144ELi384ELi32ELb0ELb0ELb1ELb1ELb1ELb1EEEEEEEEEvNT_6ParamsE:
        .type           _ZN7cutlass13device_kernelIN5flash11enable_sm90INS1_16FlashAttnFwdSm90INS1_25CollectiveMainloopFwdSm90ILi2EN4cute5tupleIJNS5_1CILi1EEES8_S8_EEENS6_IJNS7_ILi192EEENS7_ILi144EEENS7_ILi96EEEEEELi96ENS_10bfloat16_tEfNS_4arch4Sm90ELb1ELb0ELb0ELb1ELb0ELb1ELb0ELb0ELb1ELb0ELb0ELb0EEENS1_21CollectiveEpilogueFwdINS6_IJSA_SC_SB_EEES9_SE_SG_Li384ELb1ELb0ELb0ELb0EEENS1_36VarlenDynamicPersistentTileSchedulerILi192ELi144ELi384ELi32ELb0ELb0ELb1ELb1ELb1ELb1EEEEEEEEEvNT_6ParamsE,@function
        .size           _ZN7cutlass13device_kernelIN5flash11enable_sm90INS1_16FlashAttnFwdSm90INS1_25CollectiveMainloopFwdSm90ILi2EN4cute5tupleIJNS5_1CILi1EEES8_S8_EEENS6_IJNS7_ILi192EEENS7_ILi144EEENS7_ILi96EEEEEELi96ENS_10bfloat16_tEfNS_4arch4Sm90ELb1ELb0ELb0ELb1ELb0ELb1ELb0ELb0ELb1ELb0ELb0ELb0EEENS1_21CollectiveEpilogueFwdINS6_IJSA_SC_SB_EEES9_SE_SG_Li384ELb1ELb0ELb0ELb0EEENS1_36VarlenDynamicPersistentTileSchedulerILi192ELi144ELi384ELi32ELb0ELb0ELb1ELb1ELb1ELb1EEEEEEEEEvNT_6ParamsE,(.L_x_86 - _ZN7cutlass13device_kernelIN5flash11enable_sm90INS1_16FlashAttnFwdSm90INS1_25CollectiveMainloopFwdSm90ILi2EN4cute5tupleIJNS5_1CILi1EEES8_S8_EEENS6_IJNS7_ILi192EEENS7_ILi144EEENS7_ILi96EEEEEELi96ENS_10bfloat16_tEfNS_4arch4Sm90ELb1ELb0ELb0ELb1ELb0ELb1ELb0ELb0ELb1ELb0ELb0ELb0EEENS1_21CollectiveEpilogueFwdINS6_IJSA_SC_SB_EEES9_SE_SG_Li384ELb1ELb0ELb0ELb0EEENS1_36VarlenDynamicPersistentTileSchedulerILi192ELi144ELi384ELi32ELb0ELb0ELb1ELb1ELb1ELb1EEEEEEEEEvNT_6ParamsE)
        .other          _ZN7cutlass13device_kernelIN5flash11enable_sm90INS1_16FlashAttnFwdSm90INS1_25CollectiveMainloopFwdSm90ILi2EN4cute5tupleIJNS5_1CILi1EEES8_S8_EEENS6_IJNS7_ILi192EEENS7_ILi144EEENS7_ILi96EEEEEELi96ENS_10bfloat16_tEfNS_4arch4Sm90ELb1ELb0ELb0ELb1ELb0ELb1ELb0ELb0ELb1ELb0ELb0ELb0EEENS1_21CollectiveEpilogueFwdINS6_IJSA_SC_SB_EEES9_SE_SG_Li384ELb1ELb0ELb0ELb0EEENS1_36VarlenDynamicPersistentTileSchedulerILi192ELi144ELi384ELi32ELb0ELb0ELb1ELb1ELb1ELb1EEEEEEEEEvNT_6ParamsE,@"STO_CUDA_ENTRY STV_DEFAULT"
_ZN7cutlass13device_kernelIN5flash11enable_sm90INS1_16FlashAttnFwdSm90INS1_25CollectiveMainloopFwdSm90ILi2EN4cute5tupleIJNS5_1CILi1EEES8_S8_EEENS6_IJNS7_ILi192EEENS7_ILi144EEENS7_ILi96EEEEEELi96ENS_10bfloat16_tEfNS_4arch4Sm90ELb1ELb0ELb0ELb1ELb0ELb1ELb0ELb0ELb1ELb0ELb0ELb0EEENS1_21CollectiveEpilogueFwdINS6_IJSA_SC_SB_EEES9_SE_SG_Li384ELb1ELb0ELb0ELb0EEENS1_36VarlenDynamicPersistentTileSchedulerILi192ELi144ELi384ELi32ELb0ELb0ELb1ELb1ELb1ELb1EEEEEEEEEvNT_6ParamsE:
[----:B------:R-:W-:Y:S01]  /*0000*/  LDC R1, c[0x0][0x37c] ;  /* 0x0000df00ff017b82 */ /* 0x000fe20000000800 */
[----:B------:R-:W-:Y:S05]  /*0010*/  EXIT ;  /* 0x000000000000794d */ /* 0x000fea0003800000 */
.L_x_38:
        /* <DEDUP_REMOVED lines=14> */
.L_x_86:


//--------------------- .text._ZN7cutlass13device_kernelIN5flash11enable_sm90INS1_16FlashAttnFwdSm90INS1_25CollectiveMainloopFwdSm90ILi2EN4cute5tupleIJNS5_1CILi1EEES8_S8_EEENS6_IJNS7_ILi192EEESA_NS7_ILi64EEEEEELi64ENS_10bfloat16_tEfNS_4arch4Sm90ELb0ELb0ELb0ELb0ELb0ELb0ELb0ELb0ELb1ELb0ELb0ELb0EEENS1_21CollectiveEpilogueFwdINS6_IJSA_SB_SA_EEES9_SD_SF_Li384ELb0ELb0ELb0ELb0EEENS1_29StaticPersistentTileSchedulerILb0EEEEEEEEEvNT_6ParamsE --------------------------
	.section	.text._ZN7cutlass13device_kernelIN5flash11enable_sm90INS1_16FlashAttnFwdSm90INS1_25CollectiveMainloopFwdSm90ILi2EN4cute5tupleIJNS5_1CILi1EEES8_S8_EEENS6_IJNS7_ILi192EEESA_NS7_ILi64EEEEEELi64ENS_10bfloat16_tEfNS_4arch4Sm90ELb0ELb0ELb0ELb0ELb0ELb0ELb0ELb0ELb1ELb0ELb0ELb0EEENS1_21CollectiveEpilogueFwdINS6_IJSA_SB_SA_EEES9_SD_SF_Li384ELb0ELb0ELb0ELb0EEENS1_29StaticPersistentTileSchedulerILb0EEEEEEEEEvNT_6ParamsE,"ax",@progbits
	.align	128
.text._ZN7cutlass13device_kernelIN5flash11enable_sm90INS1_16FlashAttnFwdSm90INS1_25CollectiveMainloopFwdSm90ILi2EN4cute5tupleIJNS5_1CILi1EEES8_S8_EEENS6_IJNS7_ILi192EEESA_NS7_ILi64EEEEEELi64ENS_10bfloat16_tEfNS_4arch4Sm90ELb0ELb0ELb0ELb0ELb0ELb0ELb0ELb0ELb1ELb0ELb0ELb0EEENS1_21CollectiveEpilogueFwdINS6_IJSA_SB_SA_EEES9_SD_SF_Li384ELb0ELb0ELb0ELb0EEENS1_29StaticPersistentTileSchedulerILb0EEEEEEEEEvNT_6ParamsE:
        .type           _ZN7cutlass13device_kernelIN5flash11enable_sm90INS1_16FlashAttnFwdSm90INS1_25CollectiveMainloopFwdSm90ILi2EN4cute5tupleIJNS5_1CILi1EEES8_S8_EEENS6_IJNS7_ILi192EEESA_NS7_ILi64EEEEEELi64ENS_10bfloat16_tEfNS_4arch4Sm90ELb0ELb0ELb0ELb0ELb0ELb0ELb0ELb0ELb1ELb0ELb0ELb0EEENS1_21CollectiveEpilogueFwdINS6_IJSA_SB_SA_EEES9_SD_SF_Li384ELb0ELb0ELb0ELb0EEENS1_29StaticPersistentTileSchedulerILb0EEEEEEEEEvNT_6ParamsE,@function
        .size           _ZN7cutlass13device_kernelIN5flash11enable_sm90INS1_16FlashAttnFwdSm90INS1_25CollectiveMainloopFwdSm90ILi2EN4cute5tupleIJNS5_1CILi1EEES8_S8_EEENS6_IJNS7_ILi192EEESA_NS7_ILi64EEEEEELi64ENS_10bfloat16_tEfNS_4arch4Sm90ELb0ELb0ELb0ELb0ELb0ELb0ELb0ELb0ELb1ELb0ELb0ELb0EEENS1_21CollectiveEpilogueFwdINS6_IJSA_SB_SA_EEES9_SD_SF_Li384ELb0ELb0ELb0ELb0EEENS1_29StaticPersistentTileSchedulerILb0EEEEEEEEEvNT_6ParamsE,(.L_x_87 - _ZN7cutlass13device_kernelIN5flash11enable_sm90INS1_16FlashAttnFwdSm90INS1_25CollectiveMainloopFwdSm90ILi2EN4cute5tupleIJNS5_1CILi1EEES8_S8_EEENS6_IJNS7_ILi192EEESA_NS7_ILi64EEEEEELi64ENS_10bfloat16_tEfNS_4arch4Sm90ELb0ELb0ELb0ELb0ELb0ELb0ELb0ELb0ELb1ELb0ELb0ELb0EEENS1_21CollectiveEpilogueFwdINS6_IJSA_SB_SA_EEES9_SD_SF_Li384ELb0ELb0ELb0ELb0EEENS1_29StaticPersistentTileSchedulerILb0EEEEEEEEEvNT_6ParamsE)
        .other          _ZN7cutlass13device_kernelIN5flash11enable_sm90INS1_16FlashAttnFwdSm90INS1_25CollectiveMainloopFwdSm90ILi2EN4cute5tupleIJNS5_1CILi1EEES8_S8_EEENS6_IJNS7_ILi192EEESA_NS7_ILi64EEEEEELi64ENS_10bfloat16_tEfNS_4arch4Sm90ELb0ELb0ELb0ELb0ELb0ELb0ELb0ELb0ELb1ELb0ELb0ELb0EEENS1_21CollectiveEpilogueFwdINS6_IJSA_SB_SA_EEES9_SD_SF_Li384ELb0ELb0ELb0ELb0EEENS1_29StaticPersistentTileSchedulerILb0EEEEEEEEEvNT_6ParamsE,@"STO_CUDA_ENTRY STV_DEFAULT"
_ZN7cutlass13device_kernelIN5flash11enable_sm90INS1_16FlashAttnFwdSm90INS1_25CollectiveMainloopFwdSm90ILi2EN4cute5tupleIJNS5_1CILi1EEES8_S8_EEENS6_IJNS7_ILi192EEESA_NS7_ILi64EEEEEELi64ENS_10bfloat16_tEfNS_4arch4Sm90ELb0ELb0ELb0ELb0ELb0ELb0ELb0ELb0ELb1ELb0ELb0ELb0EEENS1_21CollectiveEpilogueFwdINS6_IJSA_SB_SA_EEES9_SD_SF_Li384ELb0ELb0ELb0ELb0EEENS1_29StaticPersistentTileSchedulerILb0EEEEEEEEEvNT_6ParamsE:
[----:B------:R-:W-:Y:S01]  /*0000*/  LDC R1, c[0x0][0x37c] ;  /* 0x0000df00ff017b82 */ /* 0x000fe20000000800 */
[----:B------:R-:W-:Y:S05]  /*0010*/  EXIT ;  /* 0x000000000000794d */ /* 0x000fea0003800000 */
.L_x_39:
        /* <DEDUP_REMOVED lines=14> */
.L_x_87:


//--------------------- .text._ZN7cutlass13device_kernelIN5flash11enable_sm90INS1_16FlashAttnFwdSm90INS1_25CollectiveMainloopFwdSm90ILi2EN4cute5tupleIJNS5_1CILi1EEES8_S8_EEENS6_IJNS7_ILi192EEESA_NS7_ILi64EEEEEELi64ENS_10bfloat16_tEfNS_4arch4Sm90ELb0ELb0ELb0ELb1ELb0ELb0ELb0ELb0ELb1ELb0ELb0ELb0EEENS1_21CollectiveEpilogueFwdINS6_IJSA_SB_SA_EEES9_SD_SF_Li384ELb1ELb0ELb0ELb0EEENS1_36VarlenDynamicPersistentTileSchedulerILi192ELi192ELi384ELi32ELb0ELb0ELb1ELb0ELb1ELb1EEEEEEEEEvNT_6ParamsE --------------------------
	.section	.text._ZN7cutlass13device_kernelIN5flash11enable_sm90INS1_16FlashAttnFwdSm90INS1_25CollectiveMainloopFwdSm90ILi2EN4cute5tupleIJNS5_1CILi1EEES8_S8_EEENS6_IJNS7_ILi192EEESA_NS7_ILi64EEEEEELi64ENS_10bfloat16_tEfNS_4arch4Sm90ELb0ELb0ELb0ELb1ELb0ELb0ELb0ELb0ELb1ELb0ELb0ELb0EEENS1_21CollectiveEpilogueFwdINS6_IJSA_SB_SA_EEES9_SD_SF_Li384ELb1ELb0ELb0ELb0EEENS1_36VarlenDynamicPersistentTileSchedulerILi192ELi192ELi384ELi32ELb0ELb0ELb1ELb0ELb1ELb1EEEEEEEEEvNT_6ParamsE,"ax",@progbits
	.align	128
.text._ZN7cutlass13device_kernelIN5flash11enable_sm90INS1_16FlashAttnFwdSm90INS1_25CollectiveMainloopFwdSm90ILi2EN4cute5tupleIJNS5_1CILi1EEES8_S8_EEENS6_IJNS7_ILi192EEESA_NS7_ILi64EEEEEELi64ENS_10bfloat16_tEfNS_4arch4Sm90ELb0ELb0ELb0ELb1ELb0ELb0ELb0ELb0ELb1ELb0ELb0ELb0EEENS1_21CollectiveEpilogueFwdINS6_IJSA_SB_SA_EEES9_SD_SF_Li384ELb1ELb0ELb0ELb0EEENS1_36VarlenDynamicPersistentTileSchedulerILi192ELi192ELi384ELi32ELb0ELb0ELb1ELb0ELb1ELb1EEEEEEEEEvNT_6ParamsE:
        .type           _ZN7cutlass13device_kernelIN5flash11enable_sm90INS1_16FlashAttnFwdSm90INS1_25CollectiveMainloopFwdSm90ILi2EN4cute5tupleIJNS5_1CILi1EEES8_S8_EEENS6_IJNS7_ILi192EEESA_NS7_ILi64EEEEEELi64ENS_10bfloat16_tEfNS_4arch4Sm90ELb0ELb0ELb0ELb1ELb0ELb0ELb0ELb0ELb1ELb0ELb0ELb0EEENS1_21CollectiveEpilogueFwdINS6_IJSA_SB_SA_EEES9_SD_SF_Li384ELb1ELb0ELb0ELb0EEENS1_36VarlenDynamicPersistentTileSchedulerILi192ELi192ELi384ELi32ELb0ELb0ELb1ELb0ELb1ELb1EEEEEEEEEvNT_6ParamsE,@function
        .size           _ZN7cutlass13device_kernelIN5flash11enable_sm90INS1_16FlashAttnFwdSm90INS1_25CollectiveMainloopFwdSm90ILi2EN4cute5tupleIJNS5_1CILi1EEES8_S8_EEENS6_IJNS7_ILi192EEESA_NS7_ILi64EEEEEELi64ENS_10bfloat16_tEfNS_4arch4Sm90ELb0ELb0ELb0ELb1ELb0ELb0ELb0ELb0ELb1ELb0ELb0ELb0EEENS1_21CollectiveEpilogueFwdINS6_IJSA_SB_SA_EEES9_SD_SF_Li384ELb1ELb0ELb0ELb0EEENS1_36VarlenDynamicPersistentTileSchedulerILi192ELi192ELi384ELi32ELb0ELb0ELb1ELb0ELb1ELb1EEEEEEEEEvNT_6ParamsE,(.L_x_88 - _ZN7cutlass13device_kernelIN5flash11enable_sm90INS1_16FlashAttnFwdSm90INS1_25CollectiveMainloopFwdSm90ILi2EN4cute5tupleIJNS5_1CILi1EEES8_S8_EEENS6_IJNS7_ILi192EEESA_NS7_ILi64EEEEEELi64ENS_10bfloat16_tEfNS_4arch4Sm90ELb0ELb0ELb0ELb1ELb0ELb0ELb0ELb0ELb1ELb0ELb0ELb0EEENS1_21CollectiveEpilogueFwdINS6_IJSA_SB_SA_EEES9_SD_SF_Li384ELb1ELb0ELb0ELb0EEENS1_36VarlenDynamicPersistentTileSchedulerILi192ELi192ELi384ELi32ELb0ELb0ELb1ELb0ELb1ELb1EEEEEEEEEvNT_6ParamsE)
        .other          _ZN7cutlass13device_kernelIN5flash11enable_sm90INS1_16FlashAttnFwdSm90INS1_25CollectiveMainloopFwdSm90ILi2EN4cute5tupleIJNS5_1CILi1EEES8_S8_EEENS6_IJNS7_ILi192EEESA_NS7_ILi64EEEEEELi64ENS_10bfloat16_tEfNS_4arch4Sm90ELb0ELb0ELb0ELb1ELb0ELb0ELb0ELb0ELb1ELb0ELb0ELb0EEENS1_21CollectiveEpilogueFwdINS6_IJSA_SB_SA_EEES9_SD_SF_Li384ELb1ELb0ELb0ELb0EEENS1_36VarlenDynamicPersistentTileSchedulerILi192ELi192ELi384ELi32ELb0ELb0ELb1ELb0ELb1ELb1EEEEEEEEEvNT_6ParamsE,@"STO_CUDA_ENTRY STV_DEFAULT"
_ZN7cutlass13device_kernelIN5flash11enable_sm90INS1_16FlashAttnFwdSm90INS1_25CollectiveMainloopFwdSm90ILi2EN4cute5tupleIJNS5_1CILi1EEES8_S8_EEENS6_IJNS7_ILi192EEESA_NS7_ILi64EEEEEELi64ENS_10bfloat16_tEfNS_4arch4Sm90ELb0ELb0ELb0ELb1ELb0ELb0ELb0ELb0ELb1ELb0ELb0ELb0EEENS1_21CollectiveEpilogueFwdINS6_IJSA_SB_SA_EEES9_SD_SF_Li384ELb1ELb0ELb0ELb0EEENS1_36VarlenDynamicPersistentTileSchedulerILi192ELi192ELi384ELi32ELb0ELb0ELb1ELb0ELb1ELb1EEEEEEEEEvNT_6ParamsE:
[----:B------:R-:W-:Y:S01]  /*0000*/  LDC R1, c[0x0][0x37c] ;  /* 0x0000df00ff017b82 */ /* 0x000fe20000000800 */
[----:B------:R-:W-:Y:S05]  /*0010*/  EXIT ;  /* 0x000000000000794d */ /* 0x000fea0003800000 */
.L_x_40:
        /* <DEDUP_REMOVED lines=14> */
.L_x_88:


//--------------------- .text._ZN7cutlass13device_kernelIN5flash11enable_sm90INS1_16FlashAttnFwdSm90INS1_25CollectiveMainloopFwdSm90ILi2EN4cute5tupleIJNS5_1CILi1EEES8_S8_EEENS6_IJNS7_ILi192EEESA_NS7_ILi64EEEEEELi64ENS_10bfloat16_tEfNS_4arch4Sm90ELb0ELb0ELb0ELb1ELb0ELb1ELb0ELb0ELb1ELb0ELb0ELb0EEENS1_21CollectiveEpilogueFwdINS6_IJSA_SB_SA_EEES9_SD_SF_Li384ELb1ELb0ELb0ELb0EEENS1_36VarlenDynamicPersistentTileSchedulerILi192ELi192ELi384ELi32ELb0ELb0ELb1ELb0ELb1ELb1EEEEEEEEEvNT_6ParamsE --------------------------
	.section	.text._ZN7cutlass13device_kernelIN5flash11enable_sm90INS1_16FlashAttnFwdSm90INS1_25CollectiveMainloopFwdSm90ILi2EN4cute5tupleIJNS5_1CILi1EEES8_S8_EEENS6_IJNS7_ILi192EEESA_NS7_ILi64EEEEEELi64ENS_10bfloat16_tEfNS_4arch4Sm90ELb0ELb0ELb0ELb1ELb0ELb1ELb0ELb0ELb1ELb0ELb0ELb0EEENS1_21CollectiveEpilogueFwdINS6_IJSA_SB_SA_EEES9_SD_SF_Li384ELb1ELb0ELb0ELb0EEENS1_36VarlenDynamicPersistentTileSchedulerILi192ELi192ELi384ELi32ELb0ELb0ELb1ELb0ELb1ELb1EEEEEEEEEvNT_6ParamsE,"ax",@progbits
	.align	128
.text._ZN7cutlass13device_kernelIN5flash11enable_sm90INS1_16FlashAttnFwdSm90INS1_25CollectiveMainloopFwdSm90ILi2EN4cute5tupleIJNS5_1CILi1EEES8_S8_EEENS6_IJNS7_ILi192EEESA_NS7_ILi64EEEEEELi64ENS_10bfloat16_tEfNS_4arch4Sm90ELb0ELb0ELb0ELb1ELb0ELb1ELb0ELb0ELb1ELb0ELb0ELb0EEENS1_21CollectiveEpilogueFwdINS6_IJSA_SB_SA_EEES9_SD_SF_Li384ELb1ELb0ELb0ELb0EEENS1_36VarlenDynamicPersistentTileSchedulerILi192ELi192ELi384ELi32ELb0ELb0ELb1ELb0ELb1ELb1EEEEEEEEEvNT_6ParamsE:
        .type           _ZN7cutlass13device_kernelIN5flash11enable_sm90INS1_16FlashAttnFwdSm90INS1_25CollectiveMainloopFwdSm90ILi2EN4cute5tupleIJNS5_1CILi1EEES8_S8_EEENS6_IJNS7_ILi192EEESA_NS7_ILi64EEEEEELi64ENS_10bfloat16_tEfNS_4arch4Sm90ELb0ELb0ELb0ELb1ELb0ELb1ELb0ELb0ELb1ELb0ELb0ELb0EEENS1_21CollectiveEpilogueFwdINS6_IJSA_SB_SA_EEES9_SD_SF_Li384ELb1ELb0ELb0ELb0EEENS1_36VarlenDynamicPersistentTileSchedulerILi192ELi192ELi384ELi32ELb0ELb0ELb1ELb0ELb1ELb1EEEEEEEEEvNT_6ParamsE,@function
        .size           _ZN7cutlass13device_kernelIN5flash11enable_sm90INS1_16FlashAttnFwdSm90INS1_25CollectiveMainloopFwdSm90ILi2EN4cute5tupleIJNS5_1CILi1EEES8_S8_EEENS6_IJNS7_ILi192EEESA_NS7_ILi64EEEEEELi64ENS_10bfloat16_tEfNS_4arch4Sm90ELb0ELb0ELb0ELb1ELb0ELb1ELb0ELb0ELb1ELb0ELb0ELb0EEENS1_21CollectiveEpilogueFwdINS6_IJSA_SB_SA_EEES9_SD_SF_Li384ELb1ELb0ELb0ELb0EEENS1_36VarlenDynamicPersistentTileSchedulerILi192ELi192ELi384ELi32ELb0ELb0ELb1ELb0ELb1ELb1EEEEEEEEEvNT_6ParamsE,(.L_x_89 - _ZN7cutlass13device_kernelIN5flash11enable_sm90INS1_16FlashAttnFwdSm90INS1_25CollectiveMainloopFwdSm90ILi2EN4cute5tupleIJNS5_1CILi1EEES8_S8_EEENS6_IJNS7_ILi192EEESA_NS7_ILi64EEEEEELi64ENS_10bfloat16_tEfNS_4arch4Sm90ELb0ELb0ELb0ELb1ELb0ELb1ELb0ELb0ELb1ELb0ELb0ELb0EEENS1_21CollectiveEpilogueFwdINS6_IJSA_SB_SA_EEES9_SD_SF_Li384ELb1ELb0ELb0ELb0EEENS1_36VarlenDynamicPersistentTileSchedulerILi192ELi192ELi384ELi32ELb0ELb0ELb1ELb0ELb1ELb1EEEEEEEEEvNT_6ParamsE)
        .other          _ZN7cutlass13device_kernelIN5flash11enable_sm90INS1_16FlashAttnFwdSm90INS1_25CollectiveMainloopFwdSm90ILi2EN4cute5tupleIJNS5_1CILi1EEES8_S8_EEENS6_IJNS7_ILi192EEESA_NS7_ILi64EEEEEELi64ENS_10bfloat16_tEfNS_4arch4Sm90ELb0ELb0ELb0ELb1ELb0ELb1ELb0ELb0ELb1ELb0ELb0ELb0EEENS1_21CollectiveEpilogueFwdINS6_IJSA_SB_SA_EEES9_SD_SF_Li384ELb1ELb0ELb0ELb0EEENS1_36VarlenDynamicPersistentTileSchedulerILi192ELi192ELi384ELi32ELb0ELb0ELb1ELb0ELb1ELb1EEEEEEEEEvNT_6ParamsE,@"STO_CUDA_ENTRY STV_DEFAULT"
_ZN7cutlass13device_kernelIN5flash11enable_sm90INS1_16FlashAttnFwdSm90INS1_25CollectiveMainloopFwdSm90ILi2EN4cute5tupleIJNS5_1CILi1EEES8_S8_EEENS6_IJNS7_ILi192EEESA_NS7_ILi64EEEEEELi64ENS_10bfloat16_tEfNS_4arch4Sm90ELb0ELb0ELb0ELb1ELb0ELb1ELb0ELb0ELb1ELb0ELb0ELb0EEENS1_21CollectiveEpilogueFwdINS6_IJSA_SB_SA_EEES9_SD_SF_Li384ELb1ELb0ELb0ELb0EEENS1_36VarlenDynamicPersistentTileSchedulerILi192ELi192ELi384ELi32ELb0ELb0ELb1ELb0ELb1ELb1EEEEEEEEEvNT_6ParamsE:
[----:B------:R-:W-:Y:S01]  /*0000*/  LDC R1, c[0x0][0x37c] ;  /* 0x0000df00ff017b82 */ /* 0x000fe20000000800 */
[----:B------:R-:W-:Y:S05]  /*0010*/  EXIT ;  /* 0x000000000000794d */ /* 0x000fea0003800000 */
.L_x_41:
        /* <DEDUP_REMOVED lines=14> */
.L_x_89:


//--------------------- .text._ZN7cutlass13device_kernelIN5flash11enable_sm90INS1_16FlashAttnFwdSm90INS1_25CollectiveMainloopFwdSm90ILi2EN4cute5tupleIJNS5_1CILi1EEES8_S8_EEENS6_IJNS7_ILi192EEENS7_ILi128EEENS7_ILi64EEEEEELi64ENS_10bfloat16_tEfNS_4arch4Sm90ELb0ELb1ELb0ELb0ELb0ELb0ELb0ELb1ELb1ELb0ELb0ELb0EEENS1_21CollectiveEpilogueFwdINS6_IJSA_SC_SB_EEES9_SE_SG_Li384ELb0ELb0ELb0ELb0EEENS1_30DynamicPersistentTileSchedulerILi384ELi32ELb0ELb0ELb1EEEEEEEEEvNT_6ParamsE --------------------------
	.section	.text._ZN7cutlass13device_kernelIN5flash11enable_sm90INS1_16FlashAttnFwdSm90INS1_25CollectiveMainloopFwdSm90ILi2EN4cute5tupleIJNS5_1CILi1EEES8_S8_EEENS6_IJNS7_ILi192EEENS7_ILi128EEENS7_ILi64EEEEEELi64ENS_10bfloat16_tEfNS_4arch4Sm90ELb0ELb1ELb0ELb0ELb0ELb0ELb0ELb1ELb1ELb0ELb0ELb0EEENS1_21CollectiveEpilogueFwdINS6_IJSA_SC_SB_EEES9_SE_SG_Li384ELb0ELb0ELb0ELb0EEENS1_30DynamicPersistentTileSchedulerILi384ELi32ELb0ELb0ELb1EEEEEEEEEvNT_6ParamsE,"ax",@progbits
	.align	128
.text._ZN7cutlass13device_kernelIN5flash11enable_sm90INS1_16FlashAttnFwdSm90INS1_25CollectiveMainloopFwdSm90ILi2EN4cute5tupleIJNS5_1CILi1EEES8_S8_EEENS6_IJNS7_ILi192EEENS7_ILi128EEENS7_ILi64EEEEEELi64ENS_10bfloat16_tEfNS_4arch4Sm90ELb0ELb1ELb0ELb0ELb0ELb0ELb0ELb1ELb1ELb0ELb0ELb0EEENS1_21CollectiveEpilogueFwdINS6_IJSA_SC_SB_EEES9_SE_SG_Li384ELb0ELb0ELb0ELb0EEENS1_30DynamicPersistentTileSchedulerILi384ELi32ELb0ELb0ELb1EEEEEEEEEvNT_6ParamsE:
        .type           _ZN7cutlass13device_kernelIN5flash11enable_sm90INS1_16FlashAttnFwdSm90INS1_25CollectiveMainloopFwdSm90ILi2EN4cute5tupleIJNS5_1CILi1EEES8_S8_EEENS6_IJNS7_ILi192EEENS7_ILi128EEENS7_ILi64EEEEEELi64ENS_10bfloat16_tEfNS_4arch4Sm90ELb0ELb1ELb0ELb0ELb0ELb0ELb0ELb1ELb1ELb0ELb0ELb0EEENS1_21CollectiveEpilogueFwdINS6_IJSA_SC_SB_EEES9_SE_SG_Li384ELb0ELb0ELb0ELb0EEENS1_30DynamicPersistentTileSchedulerILi384ELi32ELb0ELb0ELb1EEEEEEEEEvNT_6ParamsE,@function
        .size           _ZN7cutlass13device_kernelIN5flash11enable_sm90INS1_16FlashAttnFwdSm90INS1_25CollectiveMainloopFwdSm90ILi2EN4cute5tupleIJNS5_1CILi1EEES8_S8_EEENS6_IJNS7_ILi192EEENS7_ILi128EEENS7_ILi64EEEEEELi64ENS_10bfloat16_tEfNS_4arch4Sm90ELb0ELb1ELb0ELb0ELb0ELb0ELb0ELb1ELb1ELb0ELb0ELb0EEENS1_21CollectiveEpilogueFwdINS6_IJSA_SC_SB_EEES9_SE_SG_Li384ELb0ELb0ELb0ELb0EEENS1_30DynamicPersistentTileSchedulerILi384ELi32ELb0ELb0ELb1EEEEEEEEEvNT_6ParamsE,(.L_x_90 - _ZN7cutlass13device_kernelIN5flash11enable_sm90INS1_16FlashAttnFwdSm90INS1_25CollectiveMainloopFwdSm90ILi2EN4cute5tupleIJNS5_1CILi1EEES8_S8_EEENS6_IJNS7_ILi192EEENS7_ILi128EEENS7_ILi64EEEEEELi64ENS_10bfloat16_tEfNS_4arch4Sm90ELb0ELb1ELb0ELb0ELb0ELb0ELb0ELb1ELb1ELb0ELb0ELb0EEENS1_21CollectiveEpilogueFwdINS6_IJSA_SC_SB_EEES9_SE_SG_Li384ELb0ELb0ELb0ELb0EEENS1_30DynamicPersistentTileSchedulerILi384ELi32ELb0ELb0ELb1EEEEEEEEEvNT_6ParamsE)
        .other          _ZN7cutlass13device_kernelIN5flash11enable_sm90INS1_16FlashAttnFwdSm90INS1_25CollectiveMainloopFwdSm90ILi2EN4cute5tupleIJNS5_1CILi1EEES8_S8_EEENS6_IJNS7_ILi192EEENS7_ILi128EEENS7_ILi64EEEEEELi64ENS_10bfloat16_tEfNS_4arch4Sm90ELb0ELb1ELb0ELb0ELb0ELb0ELb0ELb1ELb1ELb0ELb0ELb0EEENS1_21CollectiveEpilogueFwdINS6_IJSA_SC_SB_EEES9_SE_SG_Li384ELb0ELb0ELb0ELb0EEENS1_30DynamicPersistentTileSchedulerILi384ELi32ELb0ELb0ELb1EEEEEEEEEvNT_6ParamsE,@"STO_CUDA_ENTRY STV_DEFAULT"
_ZN7cutlass13device_kernelIN5flash11enable_sm90INS1_16FlashAttnFwdSm90INS1_25CollectiveMainloopFwdSm90ILi2EN4cute5tupleIJNS5_1CILi1EEES8_S8_EEENS6_IJNS7_ILi192EEENS7_ILi128EEENS7_ILi64EEEEEELi64ENS_10bfloat16_tEfNS_4arch4Sm90ELb0ELb1ELb0ELb0ELb0ELb0ELb0ELb1ELb1ELb0ELb0ELb0EEENS1_21CollectiveEpilogueFwdINS6_IJSA_SC_SB_EEES9_SE_SG_Li384ELb0ELb0ELb0ELb0EEENS1_30DynamicPersistentTileSchedulerILi384ELi32ELb0ELb0ELb1EEEEEEEEEvNT_6ParamsE:
[----:B------:R-:W-:Y:S01]  /*0000*/  LDC R1, c[0x0][0x37c] ;  /* 0x0000df00ff017b82 */ /* 0x000fe20000000800 */
[----:B------:R-:W-:Y:S05]  /*0010*/  EXIT ;  /* 0x000000000000794d */ /* 0x000fea0003800000 */
.L_x_42:
        /* <DEDUP_REMOVED lines=14> */
.L_x_90:


//--------------------- .text._ZN7cutlass13device_kernelIN5flash11enable_sm90INS1_16FlashAttnFwdSm90INS1_25CollectiveMainloopFwdSm90ILi2EN4cute5tupleIJNS5_1CILi1EEES8_S8_EEENS6_IJNS7_ILi192EEENS7_ILi128EEENS7_ILi64EEEEEELi64ENS_10bfloat16_tEfNS_4arch4Sm90ELb0ELb1ELb0ELb1ELb0ELb0ELb0ELb1ELb1ELb0ELb0ELb0EEENS1_21CollectiveEpilogueFwdINS6_IJSA_SC_SB_EEES9_SE_SG_Li384ELb1ELb0ELb0ELb0EEENS1_36VarlenDynamicPersistentTileSchedulerILi192ELi128ELi384ELi32ELb0ELb0ELb1ELb1ELb0ELb1EEEEEEEEEvNT_6ParamsE --------------------------
	.section	.text._ZN7cutlass13device_kernelIN5flash11enable_sm90INS1_16FlashAttnFwdSm90INS1_25CollectiveMainloopFwdSm90ILi2EN4cute5tupleIJNS5_1CILi1EEES8_S8_EEENS6_IJNS7_ILi192EEENS7_ILi128EEENS7_ILi64EEEEEELi64ENS_10bfloat16_tEfNS_4arch4Sm90ELb0ELb1ELb0ELb1ELb0ELb0ELb0ELb1ELb1ELb0ELb0ELb0EEENS1_21CollectiveEpilogueFwdINS6_IJSA_SC_SB_EEES9_SE_SG_Li384ELb1ELb0ELb0ELb0EEENS1_36VarlenDynamicPersistentTileSchedulerILi192ELi128ELi384ELi32ELb0ELb0ELb1ELb1ELb0ELb1EEEEEEEEEvNT_6ParamsE,"ax",@progbits
	.align	128
.text._ZN7cutlass13device_kernelIN5flash11enable_sm90INS1_16FlashAttnFwdSm90INS1_25CollectiveMainloopFwdSm90ILi2EN4cute5tupleIJNS5_1CILi1EEES8_S8_EEENS6_IJNS7_ILi192EEENS7_ILi128EEENS7_ILi64EEEEEELi64ENS_10bfloat16_tEfNS_4arch4Sm90ELb0ELb1ELb0ELb1ELb0ELb0ELb0ELb1ELb1ELb0ELb0ELb0EEENS1_21CollectiveEpilogueFwdINS6_IJSA_SC_SB_EEES9_SE_SG_Li384ELb1ELb0ELb0ELb0EEENS1_36VarlenDynamicPersistentTileSchedulerILi192ELi128ELi384ELi32ELb0ELb0ELb1ELb1ELb0ELb1EEEEEEEEEvNT_6ParamsE:
        .type           _ZN7cutlass13device_kernelIN5flash11enable_sm90INS1_16FlashAttnFwdSm90INS1_25CollectiveMainloopFwdSm90ILi2EN4cute5tupleIJNS5_1CILi1EEES8_S8_EEENS6_IJNS7_ILi192EEENS7_ILi128EEENS7_ILi64EEEEEELi64ENS_10bfloat16_tEfNS_4arch4Sm90ELb0ELb1ELb0ELb1ELb0ELb0ELb0ELb1ELb1ELb0ELb0ELb0EEENS1_21CollectiveEpilogueFwdINS6_IJSA_SC_SB_EEES9_SE_SG_Li384ELb1ELb0ELb0ELb0EEENS1_36VarlenDynamicPersistentTileSchedulerILi192ELi128ELi384ELi32ELb0ELb0ELb1ELb1ELb0ELb1EEEEEEEEEvNT_6ParamsE,@function
        .size           _ZN7cutlass13device_kernelIN5flash11enable_sm90INS1_16FlashAttnFwdSm90INS1_25CollectiveMainloopFwdSm90ILi2EN4cute5tupleIJNS5_1CILi1EEES8_S8_EEENS6_IJNS7_ILi192EEENS7_ILi128EEENS7_ILi64EEEEEELi64ENS_10bfloat16_tEfNS_4arch4Sm90ELb0ELb1ELb0ELb1ELb0ELb0ELb0ELb1ELb1ELb0ELb0ELb0EEENS1_21CollectiveEpilogueFwdINS6_IJSA_SC_SB_EEES9_SE_SG_Li384ELb1ELb0ELb0ELb0EEENS1_36VarlenDynamicPersistentTileSchedulerILi192ELi128ELi384ELi32ELb0ELb0ELb1ELb1ELb0ELb1EEEEEEEEEvNT_6ParamsE,(.L_x_91 - _ZN7cutlass13device_kernelIN5flash11enable_sm90INS1_16FlashAttnFwdSm90INS1_25CollectiveMainloopFwdSm90ILi2EN4cute5tupleIJNS5_1CILi1EEES8_S8_EEENS6_IJNS7_ILi192EEENS7_ILi128EEENS7_ILi64EEEEEELi64ENS_10bfloat16_tEfNS_4arch4Sm90ELb0ELb1ELb0ELb1ELb0ELb0ELb0ELb1ELb1ELb0ELb0ELb0EEENS1_21CollectiveEpilogueFwdINS6_IJSA_SC_SB_EEES9_SE_SG_Li384ELb1ELb0ELb0ELb0EEENS1_36VarlenDynamicPersistentTileSchedulerILi192ELi128ELi384ELi32ELb0ELb0ELb1ELb1ELb0ELb1EEEEEEEEEvNT_6ParamsE)
        .other          _ZN7cutlass13device_kernelIN5flash11enable_sm90INS1_16FlashAttnFwdSm90INS1_25CollectiveMainloopFwdSm90ILi2EN4cute5tupleIJNS5_1CILi1EEES8_S8_EEENS6_IJNS7_ILi192EEENS7_ILi128EEENS7_ILi64EEEEEELi64ENS_10bfloat16_tEfNS_4arch4Sm90ELb0ELb1ELb0ELb1ELb0ELb0ELb0ELb1ELb1ELb0ELb0ELb0EEENS1_21CollectiveEpilogueFwdINS6_IJSA_SC_SB_EEES9_SE_SG_Li384ELb1ELb0ELb0ELb0EEENS1_36VarlenDynamicPersistentTileSchedulerILi192ELi128ELi384ELi32ELb0ELb0ELb1ELb1ELb0ELb1EEEEEEEEEvNT_6ParamsE,@"STO_CUDA_ENTRY STV_DEFAULT"
_ZN7cutlass13device_kernelIN5flash11enable_sm90INS1_16FlashAttnFwdSm90INS1_25CollectiveMainloopFwdSm90ILi2EN4cute5tupleIJNS5_1CILi1EEES8_S8_EEENS6_IJNS7_ILi192EEENS7_ILi128EEENS7_ILi64EEEEEELi64ENS_10bfloat16_tEfNS_4arch4Sm90ELb0ELb1ELb0ELb1ELb0ELb0ELb0ELb1ELb1ELb0ELb0ELb0EEENS1_21CollectiveEpilogueFwdINS6_IJSA_SC_SB_EEES9_SE_SG_Li384ELb1ELb0ELb0ELb0EEENS1_36VarlenDynamicPersistentTileSchedulerILi192ELi128ELi384ELi32ELb0ELb0ELb1ELb1ELb0ELb1EEEEEEEEEvNT_6ParamsE:
[----:B------:R-:W-:Y:S01]  /*0000*/  LDC R1, c[0x0][0x37c] ;  /* 0x0000df00ff017b82 */ /* 0x000fe20000000800 */
[----:B------:R-:W-:Y:S05]  /*0010*/  EXIT ;  /* 0x000000000000794d */ /* 0x000fea0003800000 */
.L_x_43:
        /* <DEDUP_REMOVED lines=14> */
.L_x_91:


//--------------------- .text._ZN7cutlass13device_kernelIN5flash11enable_sm90INS1_16FlashAttnFwdSm90INS1_25CollectiveMainloopFwdSm90ILi2EN4cute5tupleIJNS5_1CILi1EEES8_S8_EEENS6_IJNS7_ILi192EEENS7_ILi128EEENS7_ILi64EEEEEELi64ENS_10bfloat16_tEfNS_4arch4Sm90ELb0ELb1ELb0ELb1ELb0ELb1ELb0ELb1ELb1ELb0ELb0ELb0EEENS1_21CollectiveEpilogueFwdINS6_IJSA_SC_SB_EEES9_SE_SG_Li384ELb1ELb0ELb0ELb0EEENS1_36VarlenDynamicPersistentTileSchedulerILi192ELi128ELi384ELi32ELb0ELb0ELb1ELb1ELb0ELb1EEEEEEEEEvNT_6ParamsE --------------------------
	.section	.text._ZN7cutlass13device_kernelIN5flash11enable_sm90INS1_16FlashAttnFwdSm90INS1_25CollectiveMainloopFwdSm90ILi2EN4cute5tupleIJNS5_1CILi1EEES8_S8_EEENS6_IJNS7_ILi192EEENS7_ILi128EEENS7_ILi64EEEEEELi64ENS_10bfloat16_tEfNS_4arch4Sm90ELb0ELb1ELb0ELb1ELb0ELb1ELb0ELb1ELb1ELb0ELb0ELb0EEENS1_21CollectiveEpilogueFwdINS6_IJSA_SC_SB_EEES9_SE_SG_Li384ELb1ELb0ELb0ELb0EEENS1_36VarlenDynamicPersistentTileSchedulerILi192ELi128ELi384ELi32ELb0ELb0ELb1ELb1ELb0ELb1EEEEEEEEEvNT_6ParamsE,"ax",@progbits
	.align	128
.text._ZN7cutlass13device_kernelIN5flash11enable_sm90INS1_16FlashAttnFwdSm90INS1_25CollectiveMainloopFwdSm90ILi2EN4cute5tupleIJNS5_1CILi1EEES8_S8_EEENS6_IJNS7_ILi192EEENS7_ILi128EEENS7_ILi64EEEEEELi64ENS_10bfloat16_tEfNS_4arch4Sm90ELb0ELb1ELb0ELb1ELb0ELb1ELb0ELb1ELb1ELb0ELb0ELb0EEENS1_21CollectiveEpilogueFwdINS6_IJSA_SC_SB_EEES9_SE_SG_Li384ELb1ELb0ELb0ELb0EEENS1_36VarlenDynamicPersistentTileSchedulerILi192ELi128ELi384ELi32ELb0ELb0ELb1ELb1ELb0ELb1EEEEEEEEEvNT_6ParamsE:
        .type           _ZN7cutlass13device_kernelIN5flash11enable_sm90INS1_16FlashAttnFwdSm90INS1_25CollectiveMainloopFwdSm90ILi2EN4cute5tupleIJNS5_1CILi1EEES8_S8_EEENS6_IJNS7_ILi192EEENS7_ILi128EEENS7_ILi64EEEEEELi64ENS_10bfloat16_tEfNS_4arch4Sm90ELb0ELb1ELb0ELb1ELb0ELb1ELb0ELb1ELb1ELb0ELb0ELb0EEENS1_21CollectiveEpilogueFwdINS6_IJSA_SC_SB_EEES9_SE_SG_Li384ELb1ELb0ELb0ELb0EEENS1_36VarlenDynamicPersistentTileSchedulerILi192ELi128ELi384ELi32ELb0ELb0ELb1ELb1ELb0ELb1EEEEEEEEEvNT_6ParamsE,@function
        .size           _ZN7cutlass13device_kernelIN5flash11enable_sm90INS1_16FlashAttnFwdSm90INS1_25CollectiveMainloopFwdSm90ILi2EN4cute5tupleIJNS5_1CILi1EEES8_S8_EEENS6_IJNS7_ILi192EEENS7_ILi128EEENS7_ILi64EEEEEELi64ENS_10bfloat16_tEfNS_4arch4Sm90ELb0ELb1ELb0ELb1ELb0ELb1ELb0ELb1ELb1ELb0ELb0ELb0EEENS1_21CollectiveEpilogueFwdINS6_IJSA_SC_SB_EEES9_SE_SG_Li384ELb1ELb0ELb0ELb0EEENS1_36VarlenDynamicPersistentTileSchedulerILi192ELi128ELi384ELi32ELb0ELb0ELb1ELb1ELb0ELb1EEEEEEEEEvNT_6ParamsE,(.L_x_92 - _ZN7cutlass13device_kernelIN5flash11enable_sm90INS1_16FlashAttnFwdSm90INS1_25CollectiveMainloopFwdSm90ILi2EN4cute5tupleIJNS5_1CILi1EEES8_S8_EEENS6_IJNS7_ILi192EEENS7_ILi128EEENS7_ILi64EEEEEELi64ENS_10bfloat16_tEfNS_4arch4Sm90ELb0ELb1ELb0ELb1ELb0ELb1ELb0ELb1ELb1ELb0ELb0ELb0EEENS1_21CollectiveEpilogueFwdINS6_IJSA_SC_SB_EEES9_SE_SG_Li384ELb1ELb0ELb0ELb0EEENS1_36VarlenDynamicPersistentTileSchedulerILi192ELi128ELi384ELi32ELb0ELb0ELb1ELb1ELb0ELb1EEEEEEEEEvNT_6ParamsE)
        .other          _ZN7cutlass13device_kernelIN5flash11enable_sm90INS1_16FlashAttnFwdSm90INS1_25CollectiveMainloopFwdSm90ILi2EN4cute5tupleIJNS5_1CILi1EEES8_S8_EEENS6_IJNS7_ILi192EEENS7_ILi128EEENS7_ILi64EEEEEELi64ENS_10bfloat16_tEfNS_4arch4Sm90ELb0ELb1ELb0ELb1ELb0ELb1ELb0ELb1ELb1ELb0ELb0ELb0EEENS1_21CollectiveEpilogueFwdINS6_IJSA_SC_SB_EEES9_SE_SG_Li384ELb1ELb0ELb0ELb0EEENS1_36VarlenDynamicPersistentTileSchedulerILi192ELi128ELi384ELi32ELb0ELb0ELb1ELb1ELb0ELb1EEEEEEEEEvNT_6ParamsE,@"STO_CUDA_ENTRY STV_DEFAULT"
_ZN7cutlass13device_kernelIN5flash11enable_sm90INS1_16FlashAttnFwdSm90INS1_25CollectiveMainloopFwdSm90ILi2EN4cute5tupleIJNS5_1CILi1EEES8_S8_EEENS6_IJNS7_ILi192EEENS7_ILi128EEENS7_ILi64EEEEEELi64ENS_10bfloat16_tEfNS_4arch4Sm90ELb0ELb1ELb0ELb1ELb0ELb1ELb0ELb1ELb1ELb0ELb0ELb0EEENS1_21CollectiveEpilogueFwdINS6_IJSA_SC_SB_EEES9_SE_SG_Li384ELb1ELb0ELb0ELb0EEENS1_36VarlenDynamicPersistentTileSchedulerILi192ELi128ELi384ELi32ELb0ELb0ELb1ELb1ELb0ELb1EEEEEEEEEvNT_6ParamsE:
[----:B------:R-:W-:Y:S01]  /*0000*/  LDC R1, c[0x0][0x37c] ;  /* 0x0000df00ff017b82 */ /* 0x000fe20000000800 */
[----:B------:R-:W-:Y:S05]  /*0010*/  EXIT ;  /* 0x000000000000794d */ /* 0x000fea0003800000 */
.L_x_44:
        /* <DEDUP_REMOVED lines=14> */
.L_x_92:


//--------------------- .text._ZN7cutlass13device_kernelIN5flash11enable_sm90INS1_16FlashAttnFwdSm90INS1_25CollectiveMainloopFwdSm90ILi2EN4cute5tupleIJNS5_1CILi1EEES8_S8_EEENS6_IJNS7_ILi192EEENS7_ILi128EEENS7_ILi64EEEEEELi64ENS_10bfloat16_tEfNS_4arch4Sm90ELb1ELb0ELb0ELb0ELb0ELb0ELb0ELb1ELb1ELb0ELb0ELb0EEENS1_21CollectiveEpilogueFwdINS6_IJSA_SC_SB_EEES9_SE_SG_Li384ELb0ELb0ELb0ELb0EEENS1_30DynamicPersistentTileSchedulerILi384ELi32ELb0ELb0ELb1EEEEEEEEEvNT_6ParamsE --------------------------
	.section	.text._ZN7cutlass13device_kernelIN5flash11enable_sm90INS1_16FlashAttnFwdSm90INS1_25CollectiveMainloopFwdSm90ILi2EN4cute5tupleIJNS5_1CILi1EEES8_S8_EEENS6_IJNS7_ILi192EEENS7_ILi128EEENS7_ILi64EEEEEELi64ENS_10bfloat16_tEfNS_4arch4Sm90ELb1ELb0ELb0ELb0ELb0ELb0ELb0ELb1ELb1ELb0ELb0ELb0EEENS1_21CollectiveEpilogueFwdINS6_IJSA_SC_SB_EEES9_SE_SG_Li384ELb0ELb0ELb0ELb0EEENS1_30DynamicPersistentTileSchedulerILi384ELi32ELb0ELb0ELb1EEEEEEEEEvNT_6ParamsE,"ax",@progbits
	.align	128
.text._ZN7cutlass13device_kernelIN5flash11enable_sm90INS1_16FlashAttnFwdSm90INS1_25CollectiveMainloopFwdSm90ILi2EN4cute5tupleIJNS5_1CILi1EEES8_S8_EEENS6_IJNS7_ILi192EEENS7_ILi128EEENS7_ILi64EEEEEELi64ENS_10bfloat16_tEfNS_4arch4Sm90ELb1ELb0ELb0ELb0ELb0ELb0ELb0ELb1ELb1ELb0ELb0ELb0EEENS1_21CollectiveEpilogueFwdINS6_IJSA_SC_SB_EEES9_SE_SG_Li384ELb0ELb0ELb0ELb0EEENS1_30DynamicPersistentTileSchedulerILi384ELi32ELb0ELb0ELb1EEEEEEEEEvNT_6ParamsE:
        .type           _ZN7cutlass13device_kernelIN5flash11enable_sm90INS1_16FlashAttnFwdSm90INS1_25CollectiveMainloopFwdSm90ILi2EN4cute5tupleIJNS5_1CILi1EEES8_S8_EEENS6_IJNS7_ILi192EEENS7_ILi128EEENS7_ILi64EEEEEELi64ENS_10bfloat16_tEfNS_4arch4Sm90ELb1ELb0ELb0ELb0ELb0ELb0ELb0ELb1ELb1ELb0ELb0ELb0EEENS1_21CollectiveEpilogueFwdINS6_IJSA_SC_SB_EEES9_SE_SG_Li384ELb0ELb0ELb0ELb0EEENS1_30DynamicPersistentTileSchedulerILi384ELi32ELb0ELb0ELb1EEEEEEEEEvNT_6ParamsE,@function
        .size           _ZN7cutlass13device_kernelIN5flash11enable_sm90INS1_16FlashAttnFwdSm90INS1_25CollectiveMainloopFwdSm90ILi2EN4cute5tupleIJNS5_1CILi1EEES8_S8_EEENS6_IJNS7_ILi192EEENS7_ILi128EEENS7_ILi64EEEEEELi64ENS_10bfloat16_tEfNS_4arch4Sm90ELb1ELb0ELb0ELb0ELb0ELb0ELb0ELb1ELb1ELb0ELb0ELb0EEENS1_21CollectiveEpilogueFwdINS6_IJSA_SC_SB_EEES9_SE_SG_Li384ELb0ELb0ELb0ELb0EEENS1_30DynamicPersistentTileSchedulerILi384ELi32ELb0ELb0ELb1EEEEEEEEEvNT_6ParamsE,(.L_x_93 - _ZN7cutlass13device_kernelIN5flash11enable_sm90INS1_16FlashAttnFwdSm90INS1_25CollectiveMainloopFwdSm90ILi2EN4cute5tupleIJNS5_1CILi1EEES8_S8_EEENS6_IJNS7_ILi192EEENS7_ILi128EEENS7_ILi64EEEEEELi64ENS_10bfloat16_tEfNS_4arch4Sm90ELb1ELb0ELb0ELb0ELb0ELb0ELb0ELb1ELb1ELb0ELb0ELb0EEENS1_21CollectiveEpilogueFwdINS6_IJSA_SC_SB_EEES9_SE_SG_Li384ELb0ELb0ELb0ELb0EEENS1_30DynamicPersistentTileSchedulerILi384ELi32ELb0ELb0ELb1EEEEEEEEEvNT_6ParamsE)
        .other          _ZN7cutlass13device_kernelIN5flash11enable_sm90INS1_16FlashAttnFwdSm90INS1_25CollectiveMainloopFwdSm90ILi2EN4cute5tupleIJNS5_1CILi1EEES8_S8_EEENS6_IJNS7_ILi192EEENS7_ILi128EEENS7_ILi64EEEEEELi64ENS_10bfloat16_tEfNS_4arch4Sm90ELb1ELb0ELb0ELb0ELb0ELb0ELb0ELb1ELb1ELb0ELb0ELb0EEENS1_21CollectiveEpilogueFwdINS6_IJSA_SC_SB_EEES9_SE_SG_Li384ELb0ELb0ELb0ELb0EEENS1_30DynamicPersistentTileSchedulerILi384ELi32ELb0ELb0ELb1EEEEEEEEEvNT_6ParamsE,@"STO_CUDA_ENTRY STV_DEFAULT"
_ZN7cutlass13device_kernelIN5flash11enable_sm90INS1_16FlashAttnFwdSm90INS1_25CollectiveMainloopFwdSm90ILi2EN4cute5tupleIJNS5_1CILi1EEES8_S8_EEENS6_IJNS7_ILi192EEENS7_ILi128EEENS7_ILi64EEEEEELi64ENS_10bfloat16_tEfNS_4arch4Sm90ELb1ELb0ELb0ELb0ELb0ELb0ELb0ELb1ELb1ELb0ELb0ELb0EEENS1_21CollectiveEpilogueFwdINS6_IJSA_SC_SB_EEES9_SE_SG_Li384ELb0ELb0ELb0ELb0EEENS1_30DynamicPersistentTileSchedulerILi384ELi32ELb0ELb0ELb1EEEEEEEEEvNT_6ParamsE:
[----:B------:R-:W-:Y:S01]  /*0000*/  LDC R1, c[0x0][0x37c] ;  /* 0x0000df00ff017b82 */ /* 0x000fe20000000800 */
[----:B------:R-:W-:Y:S05]  /*0010*/  EXIT ;  /* 0x000000000000794d */ /* 0x000fea0003800000 */
.L_x_45:
        /* <DEDUP_REMOVED lines=14> */
.L_x_93:


//--------------------- .text._ZN7cutlass13device_kernelIN5flash11enable_sm90INS1_16FlashAttnFwdSm90INS1_25CollectiveMainloopFwdSm90ILi2EN4cute5tupleIJNS5_1CILi1EEES8_S8_EEENS6_IJNS7_ILi192EEENS7_ILi128EEENS7_ILi64EEEEEELi64ENS_10bfloat16_tEfNS_4arch4Sm90ELb1ELb0ELb0ELb1ELb0ELb0ELb0ELb1ELb1ELb0ELb0ELb0EEENS1_21CollectiveEpilogueFwdINS6_IJSA_SC_SB_EEES9_SE_SG_Li384ELb1ELb0ELb0ELb0EEENS1_36VarlenDynamicPersistentTileSchedulerILi192ELi128ELi384ELi32ELb0ELb0ELb1ELb1ELb1ELb1EEEEEEEEEvNT_6ParamsE --------------------------
	.section	.text._ZN7cutlass13device_kernelIN5flash11enable_sm90INS1_16FlashAttnFwdSm90INS1_25CollectiveMainloopFwdSm90ILi2EN4cute5tupleIJNS5_1CILi1EEES8_S8_EEENS6_IJNS7_ILi192EEENS7_ILi128EEENS7_ILi64EEEEEELi64ENS_10bfloat16_tEfNS_4arch4Sm90ELb1ELb0ELb0ELb1ELb0ELb0ELb0ELb1ELb1ELb0ELb0ELb0EEENS1_21CollectiveEpilogueFwdINS6_IJSA_SC_SB_EEES9_SE_SG_Li384ELb1ELb0ELb0ELb0EEENS1_36VarlenDynamicPersistentTileSchedulerILi192ELi128ELi384ELi32ELb0ELb0ELb1ELb1ELb1ELb1EEEEEEEEEvNT_6ParamsE,"ax",@progbits
	.align	128
.text._ZN7cutlass13device_kernelIN5flash11enable_sm90INS1_16FlashAttnFwdSm90INS1_25CollectiveMainloopFwdSm90ILi2EN4cute5tupleIJNS5_1CILi1EEES8_S8_EEENS6_IJNS7_ILi192EEENS7_ILi128EEENS7_ILi64EEEEEELi64ENS_10bfloat16_tEfNS_4arch4Sm90ELb1ELb0ELb0ELb1ELb0ELb0ELb0ELb1ELb1ELb0ELb0ELb0EEENS1_21CollectiveEpilogueFwdINS6_IJSA_SC_SB_EEES9_SE_SG_Li384ELb1ELb0ELb0ELb0EEENS1_36VarlenDynamicPersistentTileSchedulerILi192ELi128ELi384ELi32ELb0ELb0ELb1ELb1ELb1ELb1EEEEEEEEEvNT_6ParamsE:
        .type           _ZN7cutlass13device_kernelIN5flash11enable_sm90INS1_16FlashAttnFwdSm90INS1_25CollectiveMainloopFwdSm90ILi2EN4cute5tupleIJNS5_1CILi1EEES8_S8_EEENS6_IJNS7_ILi192EEENS7_ILi128EEENS7_ILi64EEEEEELi64ENS_10bfloat16_tEfNS_4arch4Sm90ELb1ELb0ELb0ELb1ELb0ELb0ELb0ELb1ELb1ELb0ELb0ELb0EEENS1_21CollectiveEpilogueFwdINS6_IJSA_SC_SB_EEES9_SE_SG_Li384ELb1ELb0ELb0ELb0EEENS1_36VarlenDynamicPersistentTileSchedulerILi192ELi128ELi384ELi32ELb0ELb0ELb1ELb1ELb1ELb1EEEEEEEEEvNT_6ParamsE,@function
        .size           _ZN7cutlass13device_kernelIN5flash11enable_sm90INS1_16FlashAttnFwdSm90INS1_25CollectiveMainloopFwdSm90ILi2EN4cute5tupleIJNS5_1CILi1EEES8_S8_EEENS6_IJNS7_ILi192EEENS7_ILi128EEENS7_ILi64EEEEEELi64ENS_10bfloat16_tEfNS_4arch4Sm90ELb1ELb0ELb0ELb1ELb0ELb0ELb0ELb1ELb1ELb0ELb0ELb0EEENS1_21CollectiveEpilogueFwdINS6_IJSA_SC_SB_EEES9_SE_SG_Li384ELb1ELb0ELb0ELb0EEENS1_36VarlenDynamicPersistentTileSchedulerILi192ELi128ELi384ELi32ELb0ELb0ELb1ELb1ELb1ELb1EEEEEEEEEvNT_6ParamsE,(.L_x_94 - _ZN7cutlass13device_kernelIN5flash11enable_sm90INS1_16FlashAttnFwdSm90INS1_25CollectiveMainloopFwdSm90ILi2EN4cute5tupleIJNS5_1CILi1EEES8_S8_EEENS6_IJNS7_ILi192EEENS7_ILi128EEENS7_ILi64EEEEEELi64ENS_10bfloat16_tEfNS_4arch4Sm90ELb1ELb0ELb0ELb1ELb0ELb0ELb0ELb1ELb1ELb0ELb0ELb0EEENS1_21CollectiveEpilogueFwdINS6_IJSA_SC_SB_EEES9_SE_SG_Li384ELb1ELb0ELb0ELb0EEENS1_36VarlenDynamicPersistentTileSchedulerILi192ELi128ELi384ELi32ELb0ELb0ELb1ELb1ELb1ELb1EEEEEEEEEvNT_6ParamsE)
        .other          _ZN7cutlass13device_kernelIN5flash11enable_sm90INS1_16FlashAttnFwdSm90INS1_25CollectiveMainloopFwdSm90ILi2EN4cute5tupleIJNS5_1CILi1EEES8_S8_EEENS6_IJNS7_ILi192EEENS7_ILi128EEENS7_ILi64EEEEEELi64ENS_10bfloat16_tEfNS_4arch4Sm90ELb1ELb0ELb0ELb1ELb0ELb0ELb0ELb1ELb1ELb0ELb0ELb0EEENS1_21CollectiveEpilogueFwdINS6_IJSA_SC_SB_EEES9_SE_SG_Li384ELb1ELb0ELb0ELb0EEENS1_36VarlenDynamicPersistentTileSchedulerILi192ELi128ELi384ELi32ELb0ELb0ELb1ELb1ELb1ELb1EEEEEEEEEvNT_6ParamsE,@"STO_CUDA_ENTRY STV_DEFAULT"
_ZN7cutlass13device_kernelIN5flash11enable_sm90INS1_16FlashAttnFwdSm90INS1_25CollectiveMainloopFwdSm90ILi2EN4cute5tupleIJNS5_1CILi1EEES8_S8_EEENS6_IJNS7_ILi192EEENS7_ILi128EEENS7_ILi64EEEEEELi64ENS_10bfloat16_tEfNS_4arch4Sm90ELb1ELb0ELb0ELb1ELb0ELb0ELb0ELb1ELb1ELb0ELb0ELb0EEENS1_21CollectiveEpilogueFwdINS6_IJSA_SC_SB_EEES9_SE_SG_Li384ELb1ELb0ELb0ELb0EEENS1_36VarlenDynamicPersistentTileSchedulerILi192ELi128ELi384ELi32ELb0ELb0ELb1ELb1ELb1ELb1EEEEEEEEEvNT_6ParamsE:
[----:B------:R-:W-:Y:S01]  /*0000*/  LDC R1, c[0x0][0x37c] ;  /* 0x0000df00ff017b82 */ /* 0x000fe20000000800 */
[----:B------:R-:W-:Y:S05]  /*0010*/  EXIT ;  /* 0x000000000000794d */ /* 0x000fea0003800000 */
.L_x_46:
        /* <DEDUP_REMOVED lines=14> */
.L_x_94:


//--------------------- .text._ZN7cutlass13device_kernelIN5flash11enable_sm90INS1_16FlashAttnFwdSm90INS1_25CollectiveMainloopFwdSm90ILi2EN4cute5tupleIJNS5_1CILi1EEES8_S8_EEENS6_IJNS7_ILi192EEENS7_ILi128EEENS7_ILi64EEEEEELi64ENS_10bfloat16_tEfNS_4arch4Sm90ELb1ELb0ELb0ELb1ELb0ELb1ELb0ELb1ELb1ELb0ELb0ELb0EEENS1_21CollectiveEpilogueFwdINS6_IJSA_SC_SB_EEES9_SE_SG_Li384ELb1ELb0ELb0ELb0EEENS1_36VarlenDynamicPersistentTileSchedulerILi192ELi128ELi384ELi32ELb0ELb0ELb1ELb1ELb1ELb1EEEEEEEEEvNT_6ParamsE --------------------------
	.section	.text._ZN7cutlass13device_kernelIN5flash11enable_sm90INS1_16FlashAttnFwdSm90INS1_25CollectiveMainloopFwdSm90ILi2EN4cute5tupleIJNS5_1CILi1EEES8_S8_EEENS6_IJNS7_ILi192EEENS7_ILi128EEENS7_ILi64EEEEEELi64ENS_10bfloat16_tEfNS_4arch4Sm90ELb1ELb0ELb0ELb1ELb0ELb1ELb0ELb1ELb1ELb0ELb0ELb0EEENS1_21CollectiveEpilogueFwdINS6_IJSA_SC_SB_EEES9_SE_SG_Li384ELb1ELb0ELb0ELb0EEENS1_36VarlenDynamicPersistentTileSchedulerILi192ELi128ELi384ELi32ELb0ELb0ELb1ELb1ELb1ELb1EEEEEEEEEvNT_6ParamsE,"ax",@progbits
	.align	128
.text._ZN7cutlass13device_kernelIN5flash11enable_sm90INS1_16FlashAttnFwdSm90INS1_25CollectiveMainloopFwdSm90ILi2EN4cute5tupleIJNS5_1CILi1EEES8_S8_EEENS6_IJNS7_ILi192EEENS7_ILi128EEENS7_ILi64EEEEEELi64ENS_10bfloat16_tEfNS_4arch4Sm90ELb1ELb0ELb0ELb1ELb0ELb1ELb0ELb1ELb1ELb0ELb0ELb0EEENS1_21CollectiveEpilogueFwdINS6_IJSA_SC_SB_EEES9_SE_SG_Li384ELb1ELb0ELb0ELb0EEENS1_36VarlenDynamicPersistentTileSchedulerILi192ELi128ELi384ELi32ELb0ELb0ELb1ELb1ELb1ELb1EEEEEEEEEvNT_6ParamsE:
        .type           _ZN7cutlass13device_kernelIN5flash11enable_sm90INS1_16FlashAttnFwdSm90INS1_25CollectiveMainloopFwdSm90ILi2EN4cute5tupleIJNS5_1CILi1EEES8_S8_EEENS6_IJNS7_ILi192EEENS7_ILi128EEENS7_ILi64EEEEEELi64ENS_10bfloat16_tEfNS_4arch4Sm90ELb1ELb0ELb0ELb1ELb0ELb1ELb0ELb1ELb1ELb0ELb0ELb0EEENS1_21CollectiveEpilogueFwdINS6_IJSA_SC_SB_EEES9_SE_SG_Li384ELb1ELb0ELb0ELb0EEENS1_36VarlenDynamicPersistentTileSchedulerILi192ELi128ELi384ELi32ELb0ELb0ELb1ELb1ELb1ELb1EEEEEEEEEvNT_6ParamsE,@function
        .size           _ZN7cutlass13device_kernelIN5flash11enable_sm90INS1_16FlashAttnFwdSm90INS1_25CollectiveMainloopFwdSm90ILi2EN4cute5tupleIJNS5_1CILi1EEES8_S8_EEENS6_IJNS7_ILi192EEENS7_ILi128EEENS7_ILi64EEEEEELi64ENS_10bfloat16_tEfNS_4arch4Sm90ELb1ELb0ELb0ELb1ELb0ELb1ELb0ELb1ELb1ELb0ELb0ELb0EEENS1_21CollectiveEpilogueFwdINS6_IJSA_SC_SB_EEES9_SE_SG_Li384ELb1ELb0ELb0ELb0EEENS1_36VarlenDynamicPersistentTileSchedulerILi192ELi128ELi384ELi32ELb0ELb0ELb1ELb1ELb1ELb1EEEEEEEEEvNT_6ParamsE,(.L_x_95 - _ZN7cutlass13device_kernelIN5flash11enable_sm90INS1_16FlashAttnFwdSm90INS1_25CollectiveMainloopFwdSm90ILi2EN4cute5tupleIJNS5_1CILi1EEES8_S8_EEENS6_IJNS7_ILi192EEENS7_ILi128EEENS7_ILi64EEEEEELi64ENS_10bfloat16_tEfNS_4arch4Sm90ELb1ELb0ELb0ELb1ELb0ELb1ELb0ELb1ELb1ELb0ELb0ELb0EEENS1_21CollectiveEpilogueFwdINS6_IJSA_SC_SB_EEES9_SE_SG_Li384ELb1ELb0ELb0ELb0EEENS1_36VarlenDynamicPersistentTileSchedulerILi192ELi128ELi384ELi32ELb0ELb0ELb1ELb1ELb1ELb1EEEEEEEEEvNT_6ParamsE)
        .other          _ZN7cutlass13device_kernelIN5flash11enable_sm90INS1_16FlashAttnFwdSm90INS1_25CollectiveMainloopFwdSm90ILi2EN4cute5tupleIJNS5_1CILi1EEES8_S8_EEENS6_IJNS7_ILi192EEENS7_ILi128EEENS7_ILi64EEEEEELi64ENS_10bfloat16_tEfNS_4arch4Sm90ELb1ELb0ELb0ELb1ELb0ELb1ELb0ELb1ELb1ELb0ELb0ELb0EEENS1_21CollectiveEpilogueFwdINS6_IJSA_SC_SB_EEES9_SE_SG_Li384ELb1ELb0ELb0ELb0EEENS1_36VarlenDynamicPersistentTileSchedulerILi192ELi128ELi384ELi32ELb0ELb0ELb1ELb1ELb1ELb1EEEEEEEEEvNT_6ParamsE,@"STO_CUDA_ENTRY STV_DEFAULT"
_ZN7cutlass13device_kernelIN5flash11enable_sm90INS1_16FlashAttnFwdSm90INS1_25CollectiveMainloopFwdSm90ILi2EN4cute5tupleIJNS5_1CILi1EEES8_S8_EEENS6_IJNS7_ILi192EEENS7_ILi128EEENS7_ILi64EEEEEELi64ENS_10bfloat16_tEfNS_4arch4Sm90ELb1ELb0ELb0ELb1ELb0ELb1ELb0ELb1ELb1ELb0ELb0ELb0EEENS1_21CollectiveEpilogueFwdINS6_IJSA_SC_SB_EEES9_SE_SG_Li384ELb1ELb0ELb0ELb0EEENS1_36VarlenDynamicPersistentTileSchedulerILi192ELi128ELi384ELi32ELb0ELb0ELb1ELb1ELb1ELb1EEEEEEEEEvNT_6ParamsE:
[----:B------:R-:W-:Y:S01]  /*0000*/  LDC R1, c[0x0][0x37c] ;  /* 0x0000df00ff017b82 */ /* 0x000fe20000000800 */
[----:B------:R-:W-:Y:S05]  /*0010*/  EXIT ;  /* 0x000000000000794d */ /* 0x000fea0003800000 */
.L_x_47:
        /* <DEDUP_REMOVED lines=14> */
.L_x_95:


//--------------------- .nv.shared.reserved.0     --------------------------
	.section	.nv.shared.reserved.0,"aw",@nobits
	.weak		__nv_reservedSMEM_offset_0_alias
	.size		__nv_reservedSMEM_offset_0_alias, 0, 64
	.other		__nv_reservedSMEM_offset_0_alias,@"STO_CUDA_RESERVED_SHARED STV_DEFAULT"
__nv_reservedSMEM_offset_0_alias:
	.zero		0
	.zero		64


//--------------------- .nv.global                --------------------------
	.section	.nv.global,"aw",@nobits
.nv.global:
	.type		_ZN66_INTERNAL_eb80143f_30_flash_fwd_hdimall_bf16_sm90_cu_e763cb1e_36344cute1_E,@object
	.size		_ZN66_INTERNAL_eb80143f_30_flash_fwd_hdimall_bf16_sm90_cu_e763cb1e_36344cute1_E,(_ZN66_INTERNAL_eb80143f_30_flash_fwd_hdimall_bf16_sm90_cu_e763cb1e_36344cuda3std3__45__cpo6cbeginE - _ZN66_INTERNAL_eb80143f_30_flash_fwd_hdimall_bf16_sm90_cu_e763cb1e_36344cute1_E)
_ZN66_INTERNAL_eb80143f_30_flash_fwd_hdimall_bf16_sm90_cu_e763cb1e_36344cute1_E:
	.zero		1
	.type		_ZN66_INTERNAL_eb80143f_30_flash_fwd_hdimall_bf16_sm90_cu_e763cb1e_36344cuda3std3__45__cpo6cbeginE,@object
	.size		_ZN66_INTERNAL_eb80143f_30_flash_fwd_hdimall_bf16_sm90_cu_e763cb1e_36344cuda3std3__45__cpo6cbeginE,(_ZN66_INTERNAL_eb80143f_30_flash_fwd_hdimall_bf16_sm90_cu_e763cb1e_36344cuda3std3__48in_placeE - _ZN66_INTERNAL_eb80143f_30_flash_fwd_hdimall_bf16_sm90_cu_e763cb1e_36344cuda3std3__45__cpo6cbeginE)
_ZN66_INTERNAL_eb80143f_30_flash_fwd_hdimall_bf16_sm90_cu_e763cb1e_36344cuda3std3__45__cpo6cbeginE:
	.zero		1
	.type		_ZN66_INTERNAL_eb80143f_30_flash_fwd_hdimall_bf16_sm90_cu_e763cb1e_36344cuda3std3__48in_placeE,@object
	.size		_ZN66_INTERNAL_eb80143f_30_flash_fwd_hdimall_bf16_sm90_cu_e763cb1e_36344cuda3std3__48in_placeE,(_ZN66_INTERNAL_eb80143f_30_flash_fwd_hdimall_bf16_sm90_cu_e763cb1e_36344cuda3std6ranges3__45__cpo9iter_moveE - _ZN66_INTERNAL_eb80143f_30_flash_fwd_hdimall_bf16_sm90_cu_e763cb1e_36344cuda3std3__48in_placeE)
_ZN66_INTERNAL_eb80143f_30_flash_fwd_hdimall_bf16_sm90_cu_e763cb1e_36344cuda3std3__48in_placeE:
	.zero		1
	.type		_ZN66_INTERNAL_eb80143f_30_flash_fwd_hdimall_bf16_sm90_cu_e763cb1e_36344cuda3std6ranges3__45__cpo9iter_moveE,@object
	.size		_ZN66_INTERNAL_eb80143f_30_flash_fwd_hdimall_bf16_sm90_cu_e763cb1e_36344cuda3std6ranges3__45__cpo9iter_moveE,(_ZN66_INTERNAL_eb80143f_30_flash_fwd_hdimall_bf16_sm90_cu_e763cb1e_36344cuda3std3__45__cpo5beginE - _ZN66_INTERNAL_eb80143f_30_flash_fwd_hdimall_bf16_sm90_cu_e763cb1e_36344cuda3std6ranges3__45__cpo9iter_moveE)
_ZN66_INTERNAL_eb80143f_30_flash_fwd_hdimall_bf16_sm90_cu_e763cb1e_36344cuda3std6ranges3__45__cpo9iter_moveE:
	.zero		1
	.type		_ZN66_INTERNAL_eb80143f_30_flash_fwd_hdimall_bf16_sm90_cu_e763cb1e_36344cuda3std3__45__cpo5beginE,@object
	.size		_ZN66_INTERNAL_eb80143f_30_flash_fwd_hdimall_bf16_sm90_cu_e763cb1e_36344cuda3std3__45__cpo5beginE,(_ZN66_INTERNAL_eb80143f_30_flash_fwd_hdimall_bf16_sm90_cu_e763cb1e_36344cuda3std3__468_GLOBAL__N__eb80143f_30_flash_fwd_hdimall_bf16_sm90_cu_e763cb1e_36346ignoreE - _ZN66_INTERNAL_eb80143f_30_flash_fwd_hdimall_bf16_sm90_cu_e763cb1e_36344cuda3std3__45__cpo5beginE)
_ZN66_INTERNAL_eb80143f_30_flash_fwd_hdimall_bf16_sm90_cu_e763cb1e_36344cuda3std3__45__cpo5beginE:
	.zero		1
	.type		_ZN66_INTERNAL_eb80143f_30_flash_fwd_hdimall_bf16_sm90_cu_e763cb1e_36344cuda3std3__468_GLOBAL__N__eb80143f_30_flash_fwd_hdimall_bf16_sm90_cu_e763cb1e_36346ignoreE,@object
	.size		_ZN66_INTERNAL_eb80143f_30_flash_fwd_hdimall_bf16_sm90_cu_e763cb1e_36344cuda3std3__468_GLOBAL__N__eb80143f_30_flash_fwd_hdimall_bf16_sm90_cu_e763cb1e_36346ignoreE,(_ZN66_INTERNAL_eb80143f_30_flash_fwd_hdimall_bf16_sm90_cu_e763cb1e_36344cute7productE - _ZN66_INTERNAL_eb80143f_30_flash_fwd_hdimall_bf16_sm90_cu_e763cb1e_36344cuda3std3__468_GLOBAL__N__eb80143f_30_flash_fwd_hdimall_bf16_sm90_cu_e763cb1e_36346ignoreE)
_ZN66_INTERNAL_eb80143f_30_flash_fwd_hdimall_bf16_sm90_cu_e763cb1e_36344cuda3std3__468_GLOBAL__N__eb80143f_30_flash_fwd_hdimall_bf16_sm90_cu_e763cb1e_36346ignoreE:
	.zero		1
	.type		_ZN66_INTERNAL_eb80143f_30_flash_fwd_hdimall_bf16_sm90_cu_e763cb1e_36344cute7productE,@object
	.size		_ZN66_INTERNAL_eb80143f_30_flash_fwd_hdimall_bf16_sm90_cu_e763cb1e_36344cute7productE,(_ZN66_INTERNAL_eb80143f_30_flash_fwd_hdimall_bf16_sm90_cu_e763cb1e_36344cuda3std3__45__cpo3endE - _ZN66_INTERNAL_eb80143f_30_flash_fwd_hdimall_bf16_sm90_cu_e763cb1e_36344cute7productE)
_ZN66_INTERNAL_eb80143f_30_flash_fwd_hdimall_bf16_sm90_cu_e763cb1e_36344cute7productE:
	.zero		1
	.type		_ZN66_INTERNAL_eb80143f_30_flash_fwd_hdimall_bf16_sm90_cu_e763cb1e_36344cuda3std3__45__cpo3endE,@object
	.size		_ZN66_INTERNAL_eb80143f_30_flash_fwd_hdimall_bf16_sm90_cu_e763cb1e_36344cuda3std3__45__cpo3endE,(_ZN66_INTERNAL_eb80143f_30_flash_fwd_hdimall_bf16_sm90_cu_e763cb1e_36344cuda3std3__419piecewise_constructE - _ZN66_INTERNAL_eb80143f_30_flash_fwd_hdimall_bf16_sm90_cu_e763cb1e_36344cuda3std3__45__cpo3endE)
_ZN66_INTERNAL_eb80143f_30_flash_fwd_hdimall_bf16_sm90_cu_e763cb1e_36344cuda3std3__45__cpo3endE:
	.zero		1
	.type		_ZN66_INTERNAL_eb80143f_30_flash_fwd_hdimall_bf16_sm90_cu_e763cb1e_36344cuda3std3__419piecewise_constructE,@object
	.size		_ZN66_INTERNAL_eb80143f_30_flash_fwd_hdimall_bf16_sm90_cu_e763cb1e_36344cuda3std3__419piecewise_constructE,(_ZN66_INTERNAL_eb80143f_30_flash_fwd_hdimall_bf16_sm90_cu_e763cb1e_36344cuda3std3__45__cpo4cendE - _ZN66_INTERNAL_eb80143f_30_flash_fwd_hdimall_bf16_sm90_cu_e763cb1e_36344cuda3std3__419piecewise_constructE)
_ZN66_INTERNAL_eb80143f_30_flash_fwd_hdimall_bf16_sm90_cu_e763cb1e_36344cuda3std3__419piecewise_constructE:
	.zero		1
	.type		_ZN66_INTERNAL_eb80143f_30_flash_fwd_hdimall_bf16_sm90_cu_e763cb1e_36344cuda3std3__45__cpo4cendE,@object
	.size		_ZN66_INTERNAL_eb80143f_30_flash_fwd_hdimall_bf16_sm90_cu_e763cb1e_36344cuda3std3__45__cpo4cendE,(_ZN66_INTERNAL_eb80143f_30_flash_fwd_hdimall_bf16_sm90_cu_e763cb1e_36344cuda3std6ranges3__45__cpo4swapE - _ZN66_INTERNAL_eb80143f_30_flash_fwd_hdimall_bf16_sm90_cu_e763cb1e_36344cuda3std3__45__cpo4cendE)
_ZN66_INTERNAL_eb80143f_30_flash_fwd_hdimall_bf16_sm90_cu_e763cb1e_36344cuda3std3__45__cpo4cendE:
	.zero		1
	.type		_ZN66_INTERNAL_eb80143f_30_flash_fwd_hdimall_bf16_sm90_cu_e763cb1e_36344cuda3std6ranges3__45__cpo4swapE,@object
	.size		_ZN66_INTERNAL_eb80143f_30_flash_fwd_hdimall_bf16_sm90_cu_e763cb1e_36344cuda3std6ranges3__45__cpo4swapE,(.L_7 - _ZN66_INTERNAL_eb80143f_30_flash_fwd_hdimall_bf16_sm90_cu_e763cb1e_36344cuda3std6ranges3__45__cpo4swapE)
_ZN66_INTERNAL_eb80143f_30_flash_fwd_hdimall_bf16_sm90_cu_e763cb1e_36344cuda3std6ranges3__45__cpo4swapE:
	.zero		1
.L_7:


//--------------------- .nv.constant0._ZN7cutlass13device_kernelIN5flash11enable_sm90INS1_16FlashAttnFwdSm90INS1_25CollectiveMainloopFwdSm90ILi2EN4cute5tupleIJNS5_1CILi1EEES8_S8_EEENS6_IJNS7_ILi128EEENS7_ILi80EEENS7_ILi256EEEEEELi256ENS_10bfloat16_tEfNS_4arch4Sm90ELb0ELb0ELb0ELb0ELb0ELb0ELb0ELb1ELb1ELb0ELb0ELb0EEENS1_21CollectiveEpilogueFwdINS6_IJSA_SC_SB_EEES9_SE_SG_Li256ELb0ELb0ELb0ELb0EEENS1_29StaticPersistentTileSchedulerILb0EEEEEEEEEvNT_6ParamsE --------------------------
	.section	.nv.constant0._ZN7cutlass13device_kernelIN5flash11enable_sm90INS1_16FlashAttnFwdSm90INS1_25CollectiveMainloopFwdSm90ILi2EN4cute5tupleIJNS5_1CILi1EEES8_S8_EEENS6_IJNS7_ILi128EEENS7_ILi80EEENS7_ILi256EEEEEELi256ENS_10bfloat16_tEfNS_4arch4Sm90ELb0ELb0ELb0ELb0ELb0ELb0ELb0ELb1ELb1ELb0ELb0ELb0EEENS1_21CollectiveEpilogueFwdINS6_IJSA_SC_SB_EEES9_SE_SG_Li256ELb0ELb0ELb0ELb0EEENS1_29StaticPersistentTileSchedulerILb0EEEEEEEEEvNT_6ParamsE,"a",@progbits
	.sectionflags	@""
	.align	4
.nv.constant0._ZN7cutlass13device_kernelIN5flash11enable_sm90INS1_16FlashAttnFwdSm90INS1_25CollectiveMainloopFwdSm90ILi2EN4cute5tupleIJNS5_1CILi1EEES8_S8_EEENS6_IJNS7_ILi128EEENS7_ILi80EEENS7_ILi256EEEEEELi256ENS_10bfloat16_tEfNS_4arch4Sm90ELb0ELb0ELb0ELb0ELb0ELb0ELb0ELb1ELb1ELb0ELb0ELb0EEENS1_21CollectiveEpilogueFwdINS6_IJSA_SC_SB_EEES9_SE_SG_Li256ELb0ELb0ELb0ELb0EEENS1_29StaticPersistentTileSchedulerILb0EEEEEEEEEvNT_6ParamsE:
	.zero		3840


//--------------------- .nv.constant0._ZN7cutlass13device_kernelIN5flash11enable_sm90INS1_16FlashAttnFwdSm90INS1_25CollectiveMainloopFwdSm90ILi2EN4cute5tupleIJNS5_1CILi2EEENS7_ILi1EEES9_EEENS6_IJNS7_ILi128EEENS7_ILi80EEENS7_ILi256EEEEEELi256ENS_10bfloat16_tEfNS_4arch4Sm90ELb0ELb0ELb0ELb0ELb0ELb0ELb0ELb1ELb1ELb0ELb0ELb0EEENS1_21CollectiveEpilogueFwdINS6_IJSB_SD_SC_EEESA_SF_SH_Li256ELb0ELb0ELb0ELb0EEENS1_29StaticPersistentTileSchedulerILb0EEEEEEEEEvNT_6ParamsE --------------------------
	.section	.nv.constant0._ZN7cutlass13device_kernelIN5flash11enable_sm90INS1_16FlashAttnFwdSm90INS1_25CollectiveMainloopFwdSm90ILi2EN4cute5tupleIJNS5_1CILi2EEENS7_ILi1EEES9_EEENS6_IJNS7_ILi128EEENS7_ILi80EEENS7_ILi256EEEEEELi256ENS_10bfloat16_tEfNS_4arch4Sm90ELb0ELb0ELb0ELb0ELb0ELb0ELb0ELb1ELb1ELb0ELb0ELb0EEENS1_21CollectiveEpilogueFwdINS6_IJSB_SD_SC_EEESA_SF_SH_Li256ELb0ELb0ELb0ELb0EEENS1_29StaticPersistentTileSchedulerILb0EEEEEEEEEvNT_6ParamsE,"a",@progbits
	.sectionflags	@""
	.align	4
.nv.constant0._ZN7cutlass13device_kernelIN5flash11enable_sm90INS1_16FlashAttnFwdSm90INS1_25CollectiveMainloopFwdSm90ILi2EN4cute5tupleIJNS5_1CILi2EEENS7_ILi1EEES9_EEENS6_IJNS7_ILi128EEENS7_ILi80EEENS7_ILi256EEEEEELi256ENS_10bfloat16_tEfNS_4arch4Sm90ELb0ELb0ELb0ELb0ELb0ELb0ELb0ELb1ELb1ELb0ELb0ELb0EEENS1_21CollectiveEpilogueFwdINS6_IJSB_SD_SC_EEESA_SF_SH_Li256ELb0ELb0ELb0ELb0EEENS1_29StaticPersistentTileSchedulerILb0EEEEEEEEEvNT_6ParamsE:
	.zero		3840


//--------------------- .nv.constant0._ZN7cutlass13device_kernelIN5flash11enable_sm90INS1_16FlashAttnFwdSm90INS1_25CollectiveMainloopFwdSm90ILi2EN4cute5tupleIJNS5_1CILi1EEES8_S8_EEENS6_IJNS7_ILi128EEENS7_ILi80EEENS7_ILi256EEEEEELi256ENS_10bfloat16_tEfNS_4arch4Sm90ELb0ELb0ELb0ELb1ELb0ELb0ELb0ELb1ELb1ELb0ELb0ELb0EEENS1_21CollectiveEpilogueFwdINS6_IJSA_SC_SB_EEES9_SE_SG_Li256ELb1ELb0ELb0ELb0EEENS1_36VarlenDynamicPersistentTileSchedulerILi128ELi80ELi256ELi32ELb0ELb0ELb1ELb0ELb1ELb1EEEEEEEEEvNT_6ParamsE --------------------------
	.section	.nv.constant0._ZN7cutlass13device_kernelIN5flash11enable_sm90INS1_16FlashAttnFwdSm90INS1_25CollectiveMainloopFwdSm90ILi2EN4cute5tupleIJNS5_1CILi1EEES8_S8_EEENS6_IJNS7_ILi128EEENS7_ILi80EEENS7_ILi256EEEEEELi256ENS_10bfloat16_tEfNS_4arch4Sm90ELb0ELb0ELb0ELb1ELb0ELb0ELb0ELb1ELb1ELb0ELb0ELb0EEENS1_21CollectiveEpilogueFwdINS6_IJSA_SC_SB_EEES9_SE_SG_Li256ELb1ELb0ELb0ELb0EEENS1_36VarlenDynamicPersistentTileSchedulerILi128ELi80ELi256ELi32ELb0ELb0ELb1ELb0ELb1ELb1EEEEEEEEEvNT_6ParamsE,"a",@progbits
	.sectionflags	@""
	.align	4
.nv.constant0._ZN7cutlass13device_kernelIN5flash11enable_sm90INS1_16FlashAttnFwdSm90INS1_25CollectiveMainloopFwdSm90ILi2EN4cute5tupleIJNS5_1CILi1EEES8_S8_EEENS6_IJNS7_ILi128EEENS7_ILi80EEENS7_ILi256EEEEEELi256ENS_10bfloat16_tEfNS_4arch4Sm90ELb0ELb0ELb0ELb1ELb0ELb0ELb0ELb1ELb1ELb0ELb0ELb0EEENS1_21CollectiveEpilogueFwdINS6_IJSA_SC_SB_EEES9_SE_SG_Li256ELb1ELb0ELb0ELb0EEENS1_36VarlenDynamicPersistentTileSchedulerILi128ELi80ELi256ELi32ELb0ELb0ELb1ELb0ELb1ELb1EEEEEEEEEvNT_6ParamsE:
	.zero		3456


//--------------------- .nv.constant0._ZN7cutlass13device_kernelIN5flash11enable_sm90INS1_16FlashAttnFwdSm90INS1_25CollectiveMainloopFwdSm90ILi2EN4cute5tupleIJNS5_1CILi1EEES8_S8_EEENS6_IJNS7_ILi128EEENS7_ILi80EEENS7_ILi256EEEEEELi256ENS_10bfloat16_tEfNS_4arch4Sm90ELb0ELb0ELb0ELb1ELb0ELb1ELb0ELb1ELb1ELb0ELb0ELb0EEENS1_21CollectiveEpilogueFwdINS6_IJSA_SC_SB_EEES9_SE_SG_Li256ELb1ELb0ELb0ELb0EEENS1_36VarlenDynamicPersistentTileSchedulerILi128ELi80ELi256ELi32ELb0ELb0ELb1ELb0ELb1ELb1EEEEEEEEEvNT_6ParamsE --------------------------
	.section	.nv.constant0._ZN7cutlass13device_kernelIN5flash11enable_sm90INS1_16FlashAttnFwdSm90INS1_25CollectiveMainloopFwdSm90ILi2EN4cute5tupleIJNS5_1CILi1EEES8_S8_EEENS6_IJNS7_ILi128EEENS7_ILi80EEENS7_ILi256EEEEEELi256ENS_10bfloat16_tEfNS_4arch4Sm90ELb0ELb0ELb0ELb1ELb0ELb1ELb0ELb1ELb1ELb0ELb0ELb0EEENS1_21CollectiveEpilogueFwdINS6_IJSA_SC_SB_EEES9_SE_SG_Li256ELb1ELb0ELb0ELb0EEENS1_36VarlenDynamicPersistentTileSchedulerILi128ELi80ELi256ELi32ELb0ELb0ELb1ELb0ELb1ELb1EEEEEEEEEvNT_6ParamsE,"a",@progbits
	.sectionflags	@""
	.align	4
.nv.constant0._ZN7cutlass13device_kernelIN5flash11enable_sm90INS1_16FlashAttnFwdSm90INS1_25CollectiveMainloopFwdSm90ILi2EN4cute5tupleIJNS5_1CILi1EEES8_S8_EEENS6_IJNS7_ILi128EEENS7_ILi80EEENS7_ILi256EEEEEELi256ENS_10bfloat16_tEfNS_4arch4Sm90ELb0ELb0ELb0ELb1ELb0ELb1ELb0ELb1ELb1ELb0ELb0ELb0EEENS1_21CollectiveEpilogueFwdINS6_IJSA_SC_SB_EEES9_SE_SG_Li256ELb1ELb0ELb0ELb0EEENS1_36VarlenDynamicPersistentTileSchedulerILi128ELi80ELi256ELi32ELb0ELb0ELb1ELb0ELb1ELb1EEEEEEEEEvNT_6ParamsE:
	.zero		3456


//--------------------- .nv.constant0._ZN7cutlass13device_kernelIN5flash11enable_sm90INS1_16FlashAttnFwdSm90INS1_25CollectiveMainloopFwdSm90ILi2EN4cute5tupleIJNS5_1CILi1EEES8_S8_EEENS6_IJNS7_ILi128EEENS7_ILi64EEENS7_ILi256EEEEEELi256ENS_10bfloat16_tEfNS_4arch4Sm90ELb0ELb1ELb0ELb0ELb0ELb0ELb0ELb1ELb1ELb0ELb0ELb0EEENS1_21CollectiveEpilogueFwdINS6_IJSA_SC_SB_EEES9_SE_SG_Li256ELb0ELb0ELb0ELb0EEENS1_30DynamicPersistentTileSchedulerILi256ELi32ELb0ELb0ELb1EEEEEEEEEvNT_6ParamsE --------------------------
	.section	.nv.constant0._ZN7cutlass13device_kernelIN5flash11enable_sm90INS1_16FlashAttnFwdSm90INS1_25CollectiveMainloopFwdSm90ILi2EN4cute5tupleIJNS5_1CILi1EEES8_S8_EEENS6_IJNS7_ILi128EEENS7_ILi64EEENS7_ILi256EEEEEELi256ENS_10bfloat16_tEfNS_4arch4Sm90ELb0ELb1ELb0ELb0ELb0ELb0ELb0ELb1ELb1ELb0ELb0ELb0EEENS1_21CollectiveEpilogueFwdINS6_IJSA_SC_SB_EEES9_SE_SG_Li256ELb0ELb0ELb0ELb0EEENS1_30DynamicPersistentTileSchedulerILi256ELi32ELb0ELb0ELb1EEEEEEEEEvNT_6ParamsE,"a",@progbits
	.sectionflags	@""
	.align	4
.nv.constant0._ZN7cutlass13device_kernelIN5flash11enable_sm90INS1_16FlashAttnFwdSm90INS1_25CollectiveMainloopFwdSm90ILi2EN4cute5tupleIJNS5_1CILi1EEES8_S8_EEENS6_IJNS7_ILi128EEENS7_ILi64EEENS7_ILi256EEEEEELi256ENS_10bfloat16_tEfNS_4arch4Sm90ELb0ELb1ELb0ELb0ELb0ELb0ELb0ELb1ELb1ELb0ELb0ELb0EEENS1_21CollectiveEpilogueFwdINS6_IJSA_SC_SB_EEES9_SE_SG_Li256ELb0ELb0ELb0ELb0EEENS1_30DynamicPersistentTileSchedulerILi256ELi32ELb0ELb0ELb1EEEEEEEEEvNT_6ParamsE:
	.zero		3840


//--------------------- .nv.constant0._ZN7cutlass13device_kernelIN5flash11enable_sm90INS1_16FlashAttnFwdSm90INS1_25CollectiveMainloopFwdSm90ILi2EN4cute5tupleIJNS5_1CILi1EEES8_S8_EEENS6_IJNS7_ILi128EEENS7_ILi64EEENS7_ILi256EEEEEELi256ENS_10bfloat16_tEfNS_4arch4Sm90ELb0ELb1ELb0ELb1ELb0ELb0ELb0ELb1ELb1ELb0ELb0ELb0EEENS1_21CollectiveEpilogueFwdINS6_IJSA_SC_SB_EEES9_SE_SG_Li256ELb1ELb0ELb0ELb0EEENS1_36VarlenDynamicPersistentTileSchedulerILi128ELi64ELi256ELi32ELb0ELb0ELb1ELb1ELb0ELb1EEEEEEEEEvNT_6ParamsE --------------------------
	.section	.nv.constant0._ZN7cutlass13device_kernelIN5flash11enable_sm90INS1_16FlashAttnFwdSm90INS1_25CollectiveMainloopFwdSm90ILi2EN4cute5tupleIJNS5_1CILi1EEES8_S8_EEENS6_IJNS7_ILi128EEENS7_ILi64EEENS7_ILi256EEEEEELi256ENS_10bfloat16_tEfNS_4arch4Sm90ELb0ELb1ELb0ELb1ELb0ELb0ELb0ELb1ELb1ELb0ELb0ELb0EEENS1_21CollectiveEpilogueFwdINS6_IJSA_SC_SB_EEES9_SE_SG_Li256ELb1ELb0ELb0ELb0EEENS1_36VarlenDynamicPersistentTileSchedulerILi128ELi64ELi256ELi32ELb0ELb0ELb1ELb1ELb0ELb1EEEEEEEEEvNT_6ParamsE,"a",@progbits
	.sectionflags	@""
	.align	4
.nv.constant0._ZN7cutlass13device_kernelIN5flash11enable_sm90INS1_16FlashAttnFwdSm90INS1_25CollectiveMainloopFwdSm90ILi2EN4cute5tupleIJNS5_1CILi1EEES8_S8_EEENS6_IJNS7_ILi128EEENS7_ILi64EEENS7_ILi256EEEEEELi256ENS_10bfloat16_tEfNS_4arch4Sm90ELb0ELb1ELb0ELb1ELb0ELb0ELb0ELb1ELb1ELb0ELb0ELb0EEENS1_21CollectiveEpilogueFwdINS6_IJSA_SC_SB_EEES9_SE_SG_Li256ELb1ELb0ELb0ELb0EEENS1_36VarlenDynamicPersistentTileSchedulerILi128ELi64ELi256ELi32ELb0ELb0ELb1ELb1ELb0ELb1EEEEEEEEEvNT_6ParamsE:
	.zero		3456


//--------------------- .nv.constant0._ZN7cutlass13device_kernelIN5flash11enable_sm90INS1_16FlashAttnFwdSm90INS1_25CollectiveMainloopFwdSm90ILi2EN4cute5tupleIJNS5_1CILi1EEES8_S8_EEENS6_IJNS7_ILi128EEENS7_ILi64EEENS7_ILi256EEEEEELi256ENS_10bfloat16_tEfNS_4arch4Sm90ELb0ELb1ELb0ELb1ELb0ELb1ELb0ELb1ELb1ELb0ELb0ELb0EEENS1_21CollectiveEpilogueFwdINS6_IJSA_SC_SB_EEES9_SE_SG_Li256ELb1ELb0ELb0ELb0EEENS1_36VarlenDynamicPersistentTileSchedulerILi128ELi64ELi256ELi32ELb0ELb0ELb1ELb1ELb0ELb1EEEEEEEEEvNT_6ParamsE --------------------------
	.section	.nv.constant0._ZN7cutlass13device_kernelIN5flash11enable_sm90INS1_16FlashAttnFwdSm90INS1_25CollectiveMainloopFwdSm90ILi2EN4cute5tupleIJNS5_1CILi1EEES8_S8_EEENS6_IJNS7_ILi128EEENS7_ILi64EEENS7_ILi256EEEEEELi256ENS_10bfloat16_tEfNS_4arch4Sm90ELb0ELb1ELb0ELb1ELb0ELb1ELb0ELb1ELb1ELb0ELb0ELb0EEENS1_21CollectiveEpilogueFwdINS6_IJSA_SC_SB_EEES9_SE_SG_Li256ELb1ELb0ELb0ELb0EEENS1_36VarlenDynamicPersistentTileSchedulerILi128ELi64ELi256ELi32ELb0ELb0ELb1ELb1ELb0ELb1EEEEEEEEEvNT_6ParamsE,"a",@progbits
	.sectionflags	@""
	.align	4
.nv.constant0._ZN7cutlass13device_kernelIN5flash11enable_sm90INS1_16FlashAttnFwdSm90INS1_25CollectiveMainloopFwdSm90ILi2EN4cute5tupleIJNS5_1CILi1EEES8_S8_EEENS6_IJNS7_ILi128EEENS7_ILi64EEENS7_ILi256EEEEEELi256ENS_10bfloat16_tEfNS_4arch4Sm90ELb0ELb1ELb0ELb1ELb0ELb1ELb0ELb1ELb1ELb0ELb0ELb0EEENS1_21CollectiveEpilogueFwdINS6_IJSA_SC_SB_EEES9_SE_SG_Li256ELb1ELb0ELb0ELb0EEENS1_36VarlenDynamicPersistentTileSchedulerILi128ELi64ELi256ELi32ELb0ELb0ELb1ELb1ELb0ELb1EEEEEEEEEvNT_6ParamsE:
	.zero		3456


//--------------------- .nv.constant0._ZN7cutlass13device_kernelIN5flash11enable_sm90INS1_16FlashAttnFwdSm90INS1_25CollectiveMainloopFwdSm90ILi2EN4cute5tupleIJNS5_1CILi1EEES8_S8_EEENS6_IJNS7_ILi128EEENS7_ILi80EEENS7_ILi256EEEEEELi256ENS_10bfloat16_tEfNS_4arch4Sm90ELb1ELb0ELb0ELb0ELb0ELb0ELb0ELb1ELb1ELb0ELb0ELb0EEENS1_21CollectiveEpilogueFwdINS6_IJSA_SC_SB_EEES9_SE_SG_Li256ELb0ELb0ELb0ELb0EEENS1_30DynamicPersistentTileSchedulerILi256ELi32ELb0ELb0ELb1EEEEEEEEEvNT_6ParamsE --------------------------
	.section	.nv.constant0._ZN7cutlass13device_kernelIN5flash11enable_sm90INS1_16FlashAttnFwdSm90INS1_25CollectiveMainloopFwdSm90ILi2EN4cute5tupleIJNS5_1CILi1EEES8_S8_EEENS6_IJNS7_ILi128EEENS7_ILi80EEENS7_ILi256EEEEEELi256ENS_10bfloat16_tEfNS_4arch4Sm90ELb1ELb0ELb0ELb0ELb0ELb0ELb0ELb1ELb1ELb0ELb0ELb0EEENS1_21CollectiveEpilogueFwdINS6_IJSA_SC_SB_EEES9_SE_SG_Li256ELb0ELb0ELb0ELb0EEENS1_30DynamicPersistentTileSchedulerILi256ELi32ELb0ELb0ELb1EEEEEEEEEvNT_6ParamsE,"a",@progbits
	.sectionflags	@""
	.align	4
.nv.constant0._ZN7cutlass13device_kernelIN5flash11enable_sm90INS1_16FlashAttnFwdSm90INS1_25CollectiveMainloopFwdSm90ILi2EN4cute5tupleIJNS5_1CILi1EEES8_S8_EEENS6_IJNS7_ILi128EEENS7_ILi80EEENS7_ILi256EEEEEELi256ENS_10bfloat16_tEfNS_4arch4Sm90ELb1ELb0ELb0ELb0ELb0ELb0ELb0ELb1ELb1ELb0ELb0ELb0EEENS1_21CollectiveEpilogueFwdINS6_IJSA_SC_SB_EEES9_SE_SG_Li256ELb0ELb0ELb0ELb0EEENS1_30DynamicPersistentTileSchedulerILi256ELi32ELb0ELb0ELb1EEEEEEEEEvNT_6ParamsE:
	.zero		3840


//--------------------- .nv.constant0._ZN7cutlass13device_kernelIN5flash11enable_sm90INS1_16FlashAttnFwdSm90INS1_25CollectiveMainloopFwdSm90ILi2EN4cute5tupleIJNS5_1CILi1EEES8_S8_EEENS6_IJNS7_ILi128EEENS7_ILi80EEENS7_ILi256EEEEEELi256ENS_10bfloat16_tEfNS_4arch4Sm90ELb1ELb0ELb0ELb1ELb0ELb0ELb0ELb1ELb1ELb0ELb0ELb0EEENS1_21CollectiveEpilogueFwdINS6_IJSA_SC_SB_EEES9_SE_SG_Li256ELb1ELb0ELb0ELb0EEENS1_36VarlenDynamicPersistentTileSchedulerILi128ELi80ELi256ELi32ELb0ELb0ELb1ELb1ELb1ELb1EEEEEEEEEvNT_6ParamsE --------------------------
	.section	.nv.constant0._ZN7cutlass13device_kernelIN5flash11enable_sm90INS1_16FlashAttnFwdSm90INS1_25CollectiveMainloopFwdSm90ILi2EN4cute5tupleIJNS5_1CILi1EEES8_S8_EEENS6_IJNS7_ILi128EEENS7_ILi80EEENS7_ILi256EEEEEELi256ENS_10bfloat16_tEfNS_4arch4Sm90ELb1ELb0ELb0ELb1ELb0ELb0ELb0ELb1ELb1ELb0ELb0ELb0EEENS1_21CollectiveEpilogueFwdINS6_IJSA_SC_SB_EEES9_SE_SG_Li256ELb1ELb0ELb0ELb0EEENS1_36VarlenDynamicPersistentTileSchedulerILi128ELi80ELi256ELi32ELb0ELb0ELb1ELb1ELb1ELb1EEEEEEEEEvNT_6ParamsE,"a",@progbits
	.sectionflags	@""
	.align	4
.nv.constant0._ZN7cutlass13device_kernelIN5flash11enable_sm90INS1_16FlashAttnFwdSm90INS1_25CollectiveMainloopFwdSm90ILi2EN4cute5tupleIJNS5_1CILi1EEES8_S8_EEENS6_IJNS7_ILi128EEENS7_ILi80EEENS7_ILi256EEEEEELi256ENS_10bfloat16_tEfNS_4arch4Sm90ELb1ELb0ELb0ELb1ELb0ELb0ELb0ELb1ELb1ELb0ELb0ELb0EEENS1_21CollectiveEpilogueFwdINS6_IJSA_SC_SB_EEES9_SE_SG_Li256ELb1ELb0ELb0ELb0EEENS1_36VarlenDynamicPersistentTileSchedulerILi128ELi80ELi256ELi32ELb0ELb0ELb1ELb1ELb1ELb1EEEEEEEEEvNT_6ParamsE:
	.zero		3456


//--------------------- .nv.constant0._ZN7cutlass13device_kernelIN5flash11enable_sm90INS1_16FlashAttnFwdSm90INS1_25CollectiveMainloopFwdSm90ILi2EN4cute5tupleIJNS5_1CILi1EEES8_S8_EEENS6_IJNS7_ILi128EEENS7_ILi80EEENS7_ILi256EEEEEELi256ENS_10bfloat16_tEfNS_4arch4Sm90ELb1ELb0ELb0ELb1ELb0ELb1ELb0ELb1ELb1ELb0ELb0ELb0EEENS1_21CollectiveEpilogueFwdINS6_IJSA_SC_SB_EEES9_SE_SG_Li256ELb1ELb0ELb0ELb0EEENS1_36VarlenDynamicPersistentTileSchedulerILi128ELi80ELi256ELi32ELb0ELb0ELb1ELb1ELb1ELb1EEEEEEEEEvNT_6ParamsE --------------------------
	.section	.nv.constant0._ZN7cutlass13device_kernelIN5flash11enable_sm90INS1_16FlashAttnFwdSm90INS1_25CollectiveMainloopFwdSm90ILi2EN4cute5tupleIJNS5_1CILi1EEES8_S8_EEENS6_IJNS7_ILi128EEENS7_ILi80EEENS7_ILi256EEEEEELi256ENS_10bfloat16_tEfNS_4arch4Sm90ELb1ELb0ELb0ELb1ELb0ELb1ELb0ELb1ELb1ELb0ELb0ELb0EEENS1_21CollectiveEpilogueFwdINS6_IJSA_SC_SB_EEES9_SE_SG_Li256ELb1ELb0ELb0ELb0EEENS1_36VarlenDynamicPersistentTileSchedulerILi128ELi80ELi256ELi32ELb0ELb0ELb1ELb1ELb1ELb1EEEEEEEEEvNT_6ParamsE,"a",@progbits
	.sectionflags	@""
	.align	4
.nv.constant0._ZN7cutlass13device_kernelIN5flash11enable_sm90INS1_16FlashAttnFwdSm90INS1_25CollectiveMainloopFwdSm90ILi2EN4cute5tupleIJNS5_1CILi1EEES8_S8_EEENS6_IJNS7_ILi128EEENS7_ILi80EEENS7_ILi256EEEEEELi256ENS_10bfloat16_tEfNS_4arch4Sm90ELb1ELb0ELb0ELb1ELb0ELb1ELb0ELb1ELb1ELb0ELb0ELb0EEENS1_21CollectiveEpilogueFwdINS6_IJSA_SC_SB_EEES9_SE_SG_Li256ELb1ELb0ELb0ELb0EEENS1_36VarlenDynamicPersistentTileSchedulerILi128ELi80ELi256ELi32ELb0ELb0ELb1ELb1ELb1ELb1EEEEEEEEEvNT_6ParamsE:
	.zero		3456


//--------------------- .nv.constant0._ZN7cutlass13device_kernelIN5flash11enable_sm90INS1_16FlashAttnFwdSm90INS1_25CollectiveMainloopFwdSm90ILi2EN4cute5tupleIJNS5_1CILi1EEES8_S8_EEENS6_IJNS7_ILi128EEENS7_ILi112EEENS7_ILi192EEEEEELi192ENS_10bfloat16_tEfNS_4arch4Sm90ELb0ELb0ELb0ELb0ELb0ELb0ELb0ELb1ELb1ELb0ELb0ELb0EEENS1_21CollectiveEpilogueFwdINS6_IJSA_SC_SB_EEES9_SE_SG_Li256ELb0ELb0ELb0ELb0EEENS1_29StaticPersistentTileSchedulerILb0EEEEEEEEEvNT_6ParamsE --------------------------
	.section	.nv.constant0._ZN7cutlass13device_kernelIN5flash11enable_sm90INS1_16FlashAttnFwdSm90INS1_25CollectiveMainloopFwdSm90ILi2EN4cute5tupleIJNS5_1CILi1EEES8_S8_EEENS6_IJNS7_ILi128EEENS7_ILi112EEENS7_ILi192EEEEEELi192ENS_10bfloat16_tEfNS_4arch4Sm90ELb0ELb0ELb0ELb0ELb0ELb0ELb0ELb1ELb1ELb0ELb0ELb0EEENS1_21CollectiveEpilogueFwdINS6_IJSA_SC_SB_EEES9_SE_SG_Li256ELb0ELb0ELb0ELb0EEENS1_29StaticPersistentTileSchedulerILb0EEEEEEEEEvNT_6ParamsE,"a",@progbits
	.sectionflags	@""
	.align	4
.nv.constant0._ZN7cutlass13device_kernelIN5flash11enable_sm90INS1_16FlashAttnFwdSm90INS1_25CollectiveMainloopFwdSm90ILi2EN4cute5tupleIJNS5_1CILi1EEES8_S8_EEENS6_IJNS7_ILi128EEENS7_ILi112EEENS7_ILi192EEEEEELi192ENS_10bfloat16_tEfNS_4arch4Sm90ELb0ELb0ELb0ELb0ELb0ELb0ELb0ELb1ELb1ELb0ELb0ELb0EEENS1_21CollectiveEpilogueFwdINS6_IJSA_SC_SB_EEES9_SE_SG_Li256ELb0ELb0ELb0ELb0EEENS1_29StaticPersistentTileSchedulerILb0EEEEEEEEEvNT_6ParamsE:
	.zero		3840


//--------------------- .nv.constant0._ZN7cutlass13device_kernelIN5flash11enable_sm90INS1_16FlashAttnFwdSm90INS1_25CollectiveMainloopFwdSm90ILi2EN4cute5tupleIJNS5_1CILi2EEENS7_ILi1EEES9_EEENS6_IJNS7_ILi128EEENS7_ILi112EEENS7_ILi192EEEEEELi192ENS_10bfloat16_tEfNS_4arch4Sm90ELb0ELb0ELb0ELb0ELb0ELb0ELb0ELb1ELb1ELb0ELb0ELb0EEENS1_21CollectiveEpilogueFwdINS6_IJSB_SD_SC_EEESA_SF_SH_Li256ELb0ELb0ELb0ELb0EEENS1_29StaticPersistentTileSchedulerILb0EEEEEEEEEvNT_6ParamsE --------------------------
	.section	.nv.constant0._ZN7cutlass13device_kernelIN5flash11enable_sm90INS1_16FlashAttnFwdSm90INS1_25CollectiveMainloopFwdSm90ILi2EN4cute5tupleIJNS5_1CILi2EEENS7_ILi1EEES9_EEENS6_IJNS7_ILi128EEENS7_ILi112EEENS7_ILi192EEEEEELi192ENS_10bfloat16_tEfNS_4arch4Sm90ELb0ELb0ELb0ELb0ELb0ELb0ELb0ELb1ELb1ELb0ELb0ELb0EEENS1_21CollectiveEpilogueFwdINS6_IJSB_SD_SC_EEESA_SF_SH_Li256ELb0ELb0ELb0ELb0EEENS1_29StaticPersistentTileSchedulerILb0EEEEEEEEEvNT_6ParamsE,"a",@progbits
	.sectionflags	@""
	.align	4
.nv.constant0._ZN7cutlass13device_kernelIN5flash11enable_sm90INS1_16FlashAttnFwdSm90INS1_25CollectiveMainloopFwdSm90ILi2EN4cute5tupleIJNS5_1CILi2EEENS7_ILi1EEES9_EEENS6_IJNS7_ILi128EEENS7_ILi112EEENS7_ILi192EEEEEELi192ENS_10bfloat16_tEfNS_4arch4Sm90ELb0ELb0ELb0ELb0ELb0ELb0ELb0ELb1ELb1ELb0ELb0ELb0EEENS1_21CollectiveEpilogueFwdINS6_IJSB_SD_SC_EEESA_SF_SH_Li256ELb0ELb0ELb0ELb0EEENS1_29StaticPersistentTileSchedulerILb0EEEEEEEEEvNT_6ParamsE:
	.zero		3840


//--------------------- .nv.constant0._ZN7cutlass13device_kernelIN5flash11enable_sm90INS1_16FlashAttnFwdSm90INS1_25CollectiveMainloopFwdSm90ILi2EN4cute5tupleIJNS5_1CILi1EEES8_S8_EEENS6_IJNS7_ILi128EEENS7_ILi112EEENS7_ILi192EEEEEELi192ENS_10bfloat16_tEfNS_4arch4Sm90ELb0ELb0ELb0ELb1ELb0ELb0ELb0ELb1ELb1ELb0ELb0ELb0EEENS1_21CollectiveEpilogueFwdINS6_IJSA_SC_SB_EEES9_SE_SG_Li256ELb1ELb0ELb0ELb0EEENS1_36VarlenDynamicPersistentTileSchedulerILi128ELi112ELi256ELi32ELb0ELb0ELb1ELb0ELb1ELb1EEEEEEEEEvNT_6ParamsE --------------------------
	.section	.nv.constant0._ZN7cutlass13device_kernelIN5flash11enable_sm90INS1_16FlashAttnFwdSm90INS1_25CollectiveMainloopFwdSm90ILi2EN4cute5tupleIJNS5_1CILi1EEES8_S8_EEENS6_IJNS7_ILi128EEENS7_ILi112EEENS7_ILi192EEEEEELi192ENS_10bfloat16_tEfNS_4arch4Sm90ELb0ELb0ELb0ELb1ELb0ELb0ELb0ELb1ELb1ELb0ELb0ELb0EEENS1_21CollectiveEpilogueFwdINS6_IJSA_SC_SB_EEES9_SE_SG_Li256ELb1ELb0ELb0ELb0EEENS1_36VarlenDynamicPersistentTileSchedulerILi128ELi112ELi256ELi32ELb0ELb0ELb1ELb0ELb1ELb1EEEEEEEEEvNT_6ParamsE,"a",@progbits
	.sectionflags	@""
	.align	4
.nv.constant0._ZN7cutlass13device_kernelIN5flash11enable_sm90INS1_16FlashAttnFwdSm90INS1_25CollectiveMainloopFwdSm90ILi2EN4cute5tupleIJNS5_1CILi1EEES8_S8_EEENS6_IJNS7_ILi128EEENS7_ILi112EEENS7_ILi192EEEEEELi192ENS_10bfloat16_tEfNS_4arch4Sm90ELb0ELb0ELb0ELb1ELb0ELb0ELb0ELb1ELb1ELb0ELb0ELb0EEENS1_21CollectiveEpilogueFwdINS6_IJSA_SC_SB_EEES9_SE_SG_Li256ELb1ELb0ELb0ELb0EEENS1_36VarlenDynamicPersistentTileSchedulerILi128ELi112ELi256ELi32ELb0ELb0ELb1ELb0ELb1ELb1EEEEEEEEEvNT_6ParamsE:
	.zero		3456


//--------------------- .nv.constant0._ZN7cutlass13device_kernelIN5flash11enable_sm90INS1_16FlashAttnFwdSm90INS1_25CollectiveMainloopFwdSm90ILi2EN4cute5tupleIJNS5_1CILi1EEES8_S8_EEENS6_IJNS7_ILi128EEENS7_ILi112EEENS7_ILi192EEEEEELi192ENS_10bfloat16_tEfNS_4arch4Sm90ELb0ELb0ELb0ELb1ELb0ELb1ELb0ELb1ELb1ELb0ELb0ELb0EEENS1_21CollectiveEpilogueFwdINS6_IJSA_SC_SB_EEES9_SE_SG_Li256ELb1ELb0ELb0ELb0EEENS1_36VarlenDynamicPersistentTileSchedulerILi128ELi112ELi256ELi32ELb0ELb0ELb1ELb0ELb1ELb1EEEEEEEEEvNT_6ParamsE --------------------------
	.section	.nv.constant0._ZN7cutlass13device_kernelIN5flash11enable_sm90INS1_16FlashAttnFwdSm90INS1_25CollectiveMainloopFwdSm90ILi2EN4cute5tupleIJNS5_1CILi1EEES8_S8_EEENS6_IJNS7_ILi128EEENS7_ILi112EEENS7_ILi192EEEEEELi192ENS_10bfloat16_tEfNS_4arch4Sm90ELb0ELb0ELb0ELb1ELb0ELb1ELb0ELb1ELb1ELb0ELb0ELb0EEENS1_21CollectiveEpilogueFwdINS6_IJSA_SC_SB_EEES9_SE_SG_Li256ELb1ELb0ELb0ELb0EEENS1_36VarlenDynamicPersistentTileSchedulerILi128ELi112ELi256ELi32ELb0ELb0ELb1ELb0ELb1ELb1EEEEEEEEEvNT_6ParamsE,"a",@progbits
	.sectionflags	@""
	.align	4
.nv.constant0._ZN7cutlass13device_kernelIN5flash11enable_sm90INS1_16FlashAttnFwdSm90INS1_25CollectiveMainloopFwdSm90ILi2EN4cute5tupleIJNS5_1CILi1EEES8_S8_EEENS6_IJNS7_ILi128EEENS7_ILi112EEENS7_ILi192EEEEEELi192ENS_10bfloat16_tEfNS_4arch4Sm90ELb0ELb0ELb0ELb1ELb0ELb1ELb0ELb1ELb1ELb0ELb0ELb0EEENS1_21CollectiveEpilogueFwdINS6_IJSA_SC_SB_EEES9_SE_SG_Li256ELb1ELb0ELb0ELb0EEENS1_36VarlenDynamicPersistentTileSchedulerILi128ELi112ELi256ELi32ELb0ELb0ELb1ELb0ELb1ELb1EEEEEEEEEvNT_6ParamsE:
	.zero		3456


//--------------------- .nv.constant0._ZN7cutlass13device_kernelIN5flash11enable_sm90INS1_16FlashAttnFwdSm90INS1_25CollectiveMainloopFwdSm90ILi2EN4cute5tupleIJNS5_1CILi1EEES8_S8_EEENS6_IJNS7_ILi128EEENS7_ILi96EEENS7_ILi192EEEEEELi192ENS_10bfloat16_tEfNS_4arch4Sm90ELb0ELb1ELb0ELb0ELb0ELb0ELb0ELb1ELb1ELb0ELb0ELb0EEENS1_21CollectiveEpilogueFwdINS6_IJSA_SC_SB_EEES9_SE_SG_Li256ELb0ELb0ELb0ELb0EEENS1_30DynamicPersistentTileSchedulerILi256ELi32ELb0ELb0ELb1EEEEEEEEEvNT_6ParamsE --------------------------
	.section	.nv.constant0._ZN7cutlass13device_kernelIN5flash11enable_sm90INS1_16FlashAttnFwdSm90INS1_25CollectiveMainloopFwdSm90ILi2EN4cute5tupleIJNS5_1CILi1EEES8_S8_EEENS6_IJNS7_ILi128EEENS7_ILi96EEENS7_ILi192EEEEEELi192ENS_10bfloat16_tEfNS_4arch4Sm90ELb0ELb1ELb0ELb0ELb0ELb0ELb0ELb1ELb1ELb0ELb0ELb0EEENS1_21CollectiveEpilogueFwdINS6_IJSA_SC_SB_EEES9_SE_SG_Li256ELb0ELb0ELb0ELb0EEENS1_30DynamicPersistentTileSchedulerILi256ELi32ELb0ELb0ELb1EEEEEEEEEvNT_6ParamsE,"a",@progbits
	.sectionflags	@""
	.align	4
.nv.constant0._ZN7cutlass13device_kernelIN5flash11enable_sm90INS1_16FlashAttnFwdSm90INS1_25CollectiveMainloopFwdSm90ILi2EN4cute5tupleIJNS5_1CILi1EEES8_S8_EEENS6_IJNS7_ILi128EEENS7_ILi96EEENS7_ILi192EEEEEELi192ENS_10bfloat16_tEfNS_4arch4Sm90ELb0ELb1ELb0ELb0ELb0ELb0ELb0ELb1ELb1ELb0ELb0ELb0EEENS1_21CollectiveEpilogueFwdINS6_IJSA_SC_SB_EEES9_SE_SG_Li256ELb0ELb0ELb0ELb0EEENS1_30DynamicPersistentTileSchedulerILi256ELi32ELb0ELb0ELb1EEEEEEEEEvNT_6ParamsE:
	.zero		3840


//--------------------- .nv.constant0._ZN7cutlass13device_kernelIN5flash11enable_sm90INS1_16FlashAttnFwdSm90INS1_25CollectiveMainloopFwdSm90ILi2EN4cute5tupleIJNS5_1CILi1EEES8_S8_EEENS6_IJNS7_ILi128EEENS7_ILi96EEENS7_ILi192EEEEEELi192ENS_10bfloat16_tEfNS_4arch4Sm90ELb0ELb1ELb0ELb1ELb0ELb0ELb0ELb1ELb1ELb0ELb0ELb0EEENS1_21CollectiveEpilogueFwdINS6_IJSA_SC_SB_EEES9_SE_SG_Li256ELb1ELb0ELb0ELb0EEENS1_36VarlenDynamicPersistentTileSchedulerILi128ELi96ELi256ELi32ELb0ELb0ELb1ELb1ELb0ELb1EEEEEEEEEvNT_6ParamsE --------------------------
	.section	.nv.constant0._ZN7cutlass13device_kernelIN5flash11enable_sm90INS1_16FlashAttnFwdSm90INS1_25CollectiveMainloopFwdSm90ILi2EN4cute5tupleIJNS5_1CILi1EEES8_S8_EEENS6_IJNS7_ILi128EEENS7_ILi96EEENS7_ILi192EEEEEELi192ENS_10bfloat16_tEfNS_4arch4Sm90ELb0ELb1ELb0ELb1ELb0ELb0ELb0ELb1ELb1ELb0ELb0ELb0EEENS1_21CollectiveEpilogueFwdINS6_IJSA_SC_SB_EEES9_SE_SG_Li256ELb1ELb0ELb0ELb0EEENS1_36VarlenDynamicPersistentTileSchedulerILi128ELi96ELi256ELi32ELb0ELb0ELb1ELb1ELb0ELb1EEEEEEEEEvNT_6ParamsE,"a",@progbits
	.sectionflags	@""
	.align	4
.nv.constant0._ZN7cutlass13device_kernelIN5flash11enable_sm90INS1_16FlashAttnFwdSm90INS1_25CollectiveMainloopFwdSm90ILi2EN4cute5tupleIJNS5_1CILi1EEES8_S8_EEENS6_IJNS7_ILi128EEENS7_ILi96EEENS7_ILi192EEEEEELi192ENS_10bfloat16_tEfNS_4arch4Sm90ELb0ELb1ELb0ELb1ELb0ELb0ELb0ELb1ELb1ELb0ELb0ELb0EEENS1_21CollectiveEpilogueFwdINS6_IJSA_SC_SB_EEES9_SE_SG_Li256ELb1ELb0ELb0ELb0EEENS1_36VarlenDynamicPersistentTileSchedulerILi128ELi96ELi256ELi32ELb0ELb0ELb1ELb1ELb0ELb1EEEEEEEEEvNT_6ParamsE:
	.zero		3456


//--------------------- .nv.constant0._ZN7cutlass13device_kernelIN5flash11enable_sm90INS1_16FlashAttnFwdSm90INS1_25CollectiveMainloopFwdSm90ILi2EN4cute5tupleIJNS5_1CILi1EEES8_S8_EEENS6_IJNS7_ILi128EEENS7_ILi96EEENS7_ILi192EEEEEELi192ENS_10bfloat16_tEfNS_4arch4Sm90ELb0ELb1ELb0ELb1ELb0ELb1ELb0ELb1ELb1ELb0ELb0ELb0EEENS1_21CollectiveEpilogueFwdINS6_IJSA_SC_SB_EEES9_SE_SG_Li256ELb1ELb0ELb0ELb0EEENS1_36VarlenDynamicPersistentTileSchedulerILi128ELi96ELi256ELi32ELb0ELb0ELb1ELb1ELb0ELb1EEEEEEEEEvNT_6ParamsE --------------------------
	.section	.nv.constant0._ZN7cutlass13device_kernelIN5flash11enable_sm90INS1_16FlashAttnFwdSm90INS1_25CollectiveMainloopFwdSm90ILi2EN4cute5tupleIJNS5_1CILi1EEES8_S8_EEENS6_IJNS7_ILi128EEENS7_ILi96EEENS7_ILi192EEEEEELi192ENS_10bfloat16_tEfNS_4arch4Sm90ELb0ELb1ELb0ELb1ELb0ELb1ELb0ELb1ELb1ELb0ELb0ELb0EEENS1_21CollectiveEpilogueFwdINS6_IJSA_SC_SB_EEES9_SE_SG_Li256ELb1ELb0ELb0ELb0EEENS1_36VarlenDynamicPersistentTileSchedulerILi128ELi96ELi256ELi32ELb0ELb0ELb1ELb1ELb0ELb1EEEEEEEEEvNT_6ParamsE,"a",@progbits
	.sectionflags	@""
	.align	4
.nv.constant0._ZN7cutlass13device_kernelIN5flash11enable_sm90INS1_16FlashAttnFwdSm90INS1_25CollectiveMainloopFwdSm90ILi2EN4cute5tupleIJNS5_1CILi1EEES8_S8_EEENS6_IJNS7_ILi128EEENS7_ILi96EEENS7_ILi192EEEEEELi192ENS_10bfloat16_tEfNS_4arch4Sm90ELb0ELb1ELb0ELb1ELb0ELb1ELb0ELb1ELb1ELb0ELb0ELb0EEENS1_21CollectiveEpilogueFwdINS6_IJSA_SC_SB_EEES9_SE_SG_Li256ELb1ELb0ELb0ELb0EEENS1_36VarlenDynamicPersistentTileSchedulerILi128ELi96ELi256ELi32ELb0ELb0ELb1ELb1ELb0ELb1EEEEEEEEEvNT_6ParamsE:
	.zero		3456


//--------------------- .nv.constant0._ZN7cutlass13device_kernelIN5flash11enable_sm90INS1_16FlashAttnFwdSm90INS1_25CollectiveMainloopFwdSm90ILi2EN4cute5tupleIJNS5_1CILi1EEES8_S8_EEENS6_IJNS7_ILi128EEENS7_ILi112EEENS7_ILi192EEEEEELi192ENS_10bfloat16_tEfNS_4arch4Sm90ELb1ELb0ELb0ELb0ELb0ELb0ELb0ELb1ELb1ELb0ELb0ELb0EEENS1_21CollectiveEpilogueFwdINS6_IJSA_SC_SB_EEES9_SE_SG_Li256ELb0ELb0ELb0ELb0EEENS1_30DynamicPersistentTileSchedulerILi256ELi32ELb0ELb0ELb1EEEEEEEEEvNT_6ParamsE --------------------------
	.section	.nv.constant0._ZN7cutlass13device_kernelIN5flash11enable_sm90INS1_16FlashAttnFwdSm90INS1_25CollectiveMainloopFwdSm90ILi2EN4cute5tupleIJNS5_1CILi1EEES8_S8_EEENS6_IJNS7_ILi128EEENS7_ILi112EEENS7_ILi192EEEEEELi192ENS_10bfloat16_tEfNS_4arch4Sm90ELb1ELb0ELb0ELb0ELb0ELb0ELb0ELb1ELb1ELb0ELb0ELb0EEENS1_21CollectiveEpilogueFwdINS6_IJSA_SC_SB_EEES9_SE_SG_Li256ELb0ELb0ELb0ELb0EEENS1_30DynamicPersistentTileSchedulerILi256ELi32ELb0ELb0ELb1EEEEEEEEEvNT_6ParamsE,"a",@progbits
	.sectionflags	@""
	.align	4
.nv.constant0._ZN7cutlass13device_kernelIN5flash11enable_sm90INS1_16FlashAttnFwdSm90INS1_25CollectiveMainloopFwdSm90ILi2EN4cute5tupleIJNS5_1CILi1EEES8_S8_EEENS6_IJNS7_ILi128EEENS7_ILi112EEENS7_ILi192EEEEEELi192ENS_10bfloat16_tEfNS_4arch4Sm90ELb1ELb0ELb0ELb0ELb0ELb0ELb0ELb1ELb1ELb0ELb0ELb0EEENS1_21CollectiveEpilogueFwdINS6_IJSA_SC_SB_EEES9_SE_SG_Li256ELb0ELb0ELb0ELb0EEENS1_30DynamicPersistentTileSchedulerILi256ELi32ELb0ELb0ELb1EEEEEEEEEvNT_6ParamsE:
	.zero		3840


//--------------------- .nv.constant0._ZN7cutlass13device_kernelIN5flash11enable_sm90INS1_16FlashAttnFwdSm90INS1_25CollectiveMainloopFwdSm90ILi2EN4cute5tupleIJNS5_1CILi1EEES8_S8_EEENS6_IJNS7_ILi128EEENS7_ILi112EEENS7_ILi192EEEEEELi192ENS_10bfloat16_tEfNS_4arch4Sm90ELb1ELb0ELb0ELb1ELb0ELb0ELb0ELb1ELb1ELb0ELb0ELb0EEENS1_21CollectiveEpilogueFwdINS6_IJSA_SC_SB_EEES9_SE_SG_Li256ELb1ELb0ELb0ELb0EEENS1_36VarlenDynamicPersistentTileSchedulerILi128ELi112ELi256ELi32ELb0ELb0ELb1ELb1ELb1ELb1EEEEEEEEEvNT_6ParamsE --------------------------
	.section	.nv.constant0._ZN7cutlass13device_kernelIN5flash11enable_sm90INS1_16FlashAttnFwdSm90INS1_25CollectiveMainloopFwdSm90ILi2EN4cute5tupleIJNS5_1CILi1EEES8_S8_EEENS6_IJNS7_ILi128EEENS7_ILi112EEENS7_ILi192EEEEEELi192ENS_10bfloat16_tEfNS_4arch4Sm90ELb1ELb0ELb0ELb1ELb0ELb0ELb0ELb1ELb1ELb0ELb0ELb0EEENS1_21CollectiveEpilogueFwdINS6_IJSA_SC_SB_EEES9_SE_SG_Li256ELb1ELb0ELb0ELb0EEENS1_36VarlenDynamicPersistentTileSchedulerILi128ELi112ELi256ELi32ELb0ELb0ELb1ELb1ELb1ELb1EEEEEEEEEvNT_6ParamsE,"a",@progbits
	.sectionflags	@""
	.align	4
.nv.constant0._ZN7cutlass13device_kernelIN5flash11enable_sm90INS1_16FlashAttnFwdSm90INS1_25CollectiveMainloopFwdSm90ILi2EN4cute5tupleIJNS5_1CILi1EEES8_S8_EEENS6_IJNS7_ILi128EEENS7_ILi112EEENS7_ILi192EEEEEELi192ENS_10bfloat16_tEfNS_4arch4Sm90ELb1ELb0ELb0ELb1ELb0ELb0ELb0ELb1ELb1ELb0ELb0ELb0EEENS1_21CollectiveEpilogueFwdINS6_IJSA_SC_SB_EEES9_SE_SG_Li256ELb1ELb0ELb0ELb0EEENS1_36VarlenDynamicPersistentTileSchedulerILi128ELi112ELi256ELi32ELb0ELb0ELb1ELb1ELb1ELb1EEEEEEEEEvNT_6ParamsE:
	.zero		3456


//--------------------- .nv.constant0._ZN7cutlass13device_kernelIN5flash11enable_sm90INS1_16FlashAttnFwdSm90INS1_25CollectiveMainloopFwdSm90ILi2EN4cute5tupleIJNS5_1CILi1EEES8_S8_EEENS6_IJNS7_ILi128EEENS7_ILi112EEENS7_ILi192EEEEEELi192ENS_10bfloat16_tEfNS_4arch4Sm90ELb1ELb0ELb0ELb1ELb0ELb1ELb0ELb1ELb1ELb0ELb0ELb0EEENS1_21CollectiveEpilogueFwdINS6_IJSA_SC_SB_EEES9_SE_SG_Li256ELb1ELb0ELb0ELb0EEENS1_36VarlenDynamicPersistentTileSchedulerILi128ELi112ELi256ELi32ELb0ELb0ELb1ELb1ELb1ELb1EEEEEEEEEvNT_6ParamsE --------------------------
	.section	.nv.constant0._ZN7cutlass13device_kernelIN5flash11enable_sm90INS1_16FlashAttnFwdSm90INS1_25CollectiveMainloopFwdSm90ILi2EN4cute5tupleIJNS5_1CILi1EEES8_S8_EEENS6_IJNS7_ILi128EEENS7_ILi112EEENS7_ILi192EEEEEELi192ENS_10bfloat16_tEfNS_4arch4Sm90ELb1ELb0ELb0ELb1ELb0ELb1ELb0ELb1ELb1ELb0ELb0ELb0EEENS1_21CollectiveEpilogueFwdINS6_IJSA_SC_SB_EEES9_SE_SG_Li256ELb1ELb0ELb0ELb0EEENS1_36VarlenDynamicPersistentTileSchedulerILi128ELi112ELi256ELi32ELb0ELb0ELb1ELb1ELb1ELb1EEEEEEEEEvNT_6ParamsE,"a",@progbits
	.sectionflags	@""
	.align	4
.nv.constant0._ZN7cutlass13device_kernelIN5flash11enable_sm90INS1_16FlashAttnFwdSm90INS1_25CollectiveMainloopFwdSm90ILi2EN4cute5tupleIJNS5_1CILi1EEES8_S8_EEENS6_IJNS7_ILi128EEENS7_ILi112EEENS7_ILi192EEEEEELi192ENS_10bfloat16_tEfNS_4arch4Sm90ELb1ELb0ELb0ELb1ELb0ELb1ELb0ELb1ELb1ELb0ELb0ELb0EEENS1_21CollectiveEpilogueFwdINS6_IJSA_SC_SB_EEES9_SE_SG_Li256ELb1ELb0ELb0ELb0EEENS1_36VarlenDynamicPersistentTileSchedulerILi128ELi112ELi256ELi32ELb0ELb0ELb1ELb1ELb1ELb1EEEEEEEEEvNT_6ParamsE:
	.zero		3456


//--------------------- .nv.constant0._ZN7cutlass13device_kernelIN5flash11enable_sm90INS1_16FlashAttnFwdSm90INS1_25CollectiveMainloopFwdSm90ILi2EN4cute5tupleIJNS5_1CILi1EEES8_S8_EEENS6_IJNS7_ILi128EEENS7_ILi176EEESA_EEELi128ENS_10bfloat16_tEfNS_4arch4Sm90ELb0ELb0ELb0ELb0ELb0ELb0ELb0ELb1ELb1ELb0ELb0ELb0EEENS1_21CollectiveEpilogueFwdINS6_IJSA_SA_SB_EEES9_SD_SF_Li256ELb0ELb0ELb0ELb0EEENS1_29StaticPersistentTileSchedulerILb0EEEEEEEEEvNT_6ParamsE --------------------------
	.section	.nv.constant0._ZN7cutlass13device_kernelIN5flash11enable_sm90INS1_16FlashAttnFwdSm90INS1_25CollectiveMainloopFwdSm90ILi2EN4cute5tupleIJNS5_1CILi1EEES8_S8_EEENS6_IJNS7_ILi128EEENS7_ILi176EEESA_EEELi128ENS_10bfloat16_tEfNS_4arch4Sm90ELb0ELb0ELb0ELb0ELb0ELb0ELb0ELb1ELb1ELb0ELb0ELb0EEENS1_21CollectiveEpilogueFwdINS6_IJSA_SA_SB_EEES9_SD_SF_Li256ELb0ELb0ELb0ELb0EEENS1_29StaticPersistentTileSchedulerILb0EEEEEEEEEvNT_6ParamsE,"a",@progbits
	.sectionflags	@""
	.align	4
.nv.constant0._ZN7cutlass13device_kernelIN5flash11enable_sm90INS1_16FlashAttnFwdSm90INS1_25CollectiveMainloopFwdSm90ILi2EN4cute5tupleIJNS5_1CILi1EEES8_S8_EEENS6_IJNS7_ILi128EEENS7_ILi176EEESA_EEELi128ENS_10bfloat16_tEfNS_4arch4Sm90ELb0ELb0ELb0ELb0ELb0ELb0ELb0ELb1ELb1ELb0ELb0ELb0EEENS1_21CollectiveEpilogueFwdINS6_IJSA_SA_SB_EEES9_SD_SF_Li256ELb0ELb0ELb0ELb0EEENS1_29StaticPersistentTileSchedulerILb0EEEEEEEEEvNT_6ParamsE:
	.zero		3840


//--------------------- .nv.constant0._ZN7cutlass13device_kernelIN5flash11enable_sm90INS1_16FlashAttnFwdSm90INS1_25CollectiveMainloopFwdSm90ILi2EN4cute5tupleIJNS5_1CILi2EEENS7_ILi1EEES9_EEENS6_IJNS7_ILi128EEENS7_ILi176EEESB_EEELi128ENS_10bfloat16_tEfNS_4arch4Sm90ELb0ELb0ELb0ELb0ELb0ELb0ELb0ELb1ELb1ELb0ELb0ELb0EEENS1_21CollectiveEpilogueFwdINS6_IJSB_SB_SC_EEESA_SE_SG_Li256ELb0ELb0ELb0ELb0EEENS1_29StaticPersistentTileSchedulerILb0EEEEEEEEEvNT_6ParamsE --------------------------
	.section	.nv.constant0._ZN7cutlass13device_kernelIN5flash11enable_sm90INS1_16FlashAttnFwdSm90INS1_25CollectiveMainloopFwdSm90ILi2EN4cute5tupleIJNS5_1CILi2EEENS7_ILi1EEES9_EEENS6_IJNS7_ILi128EEENS7_ILi176EEESB_EEELi128ENS_10bfloat16_tEfNS_4arch4Sm90ELb0ELb0ELb0ELb0ELb0ELb0ELb0ELb1ELb1ELb0ELb0ELb0EEENS1_21CollectiveEpilogueFwdINS6_IJSB_SB_SC_EEESA_SE_SG_Li256ELb0ELb0ELb0ELb0EEENS1_29StaticPersistentTileSchedulerILb0EEEEEEEEEvNT_6ParamsE,"a",@progbits
	.sectionflags	@""
	.align	4
.nv.constant0._ZN7cutlass13device_kernelIN5flash11enable_sm90INS1_16FlashAttnFwdSm90INS1_25CollectiveMainloopFwdSm90ILi2EN4cute5tupleIJNS5_1CILi2EEENS7_ILi1EEES9_EEENS6_IJNS7_ILi128EEENS7_ILi176EEESB_EEELi128ENS_10bfloat16_tEfNS_4arch4Sm90ELb0ELb0ELb0ELb0ELb0ELb0ELb0ELb1ELb1ELb0ELb0ELb0EEENS1_21CollectiveEpilogueFwdINS6_IJSB_SB_SC_EEESA_SE_SG_Li256ELb0ELb0ELb0ELb0EEENS1_29StaticPersistentTileSchedulerILb0EEEEEEEEEvNT_6ParamsE:
	.zero		3840


//--------------------- .nv.constant0._ZN7cutlass13device_kernelIN5flash11enable_sm90INS1_16FlashAttnFwdSm90INS1_25CollectiveMainloopFwdSm90ILi2EN4cute5tupleIJNS5_1CILi1EEES8_S8_EEENS6_IJNS7_ILi128EEENS7_ILi176EEESA_EEELi128ENS_10bfloat16_tEfNS_4arch4Sm90ELb0ELb0ELb0ELb1ELb0ELb0ELb0ELb1ELb1ELb0ELb0ELb0EEENS1_21CollectiveEpilogueFwdINS6_IJSA_SA_SB_EEES9_SD_SF_Li256ELb1ELb0ELb0ELb0EEENS1_36VarlenDynamicPersistentTileSchedulerILi128ELi176ELi256ELi32ELb0ELb0ELb1ELb0ELb1ELb1EEEEEEEEEvNT_6ParamsE --------------------------
	.section	.nv.constant0._ZN7cutlass13device_kernelIN5flash11enable_sm90INS1_16FlashAttnFwdSm90INS1_25CollectiveMainloopFwdSm90ILi2EN4cute5tupleIJNS5_1CILi1EEES8_S8_EEENS6_IJNS7_ILi128EEENS7_ILi176EEESA_EEELi128ENS_10bfloat16_tEfNS_4arch4Sm90ELb0ELb0ELb0ELb1ELb0ELb0ELb0ELb1ELb1ELb0ELb0ELb0EEENS1_21CollectiveEpilogueFwdINS6_IJSA_SA_SB_EEES9_SD_SF_Li256ELb1ELb0ELb0ELb0EEENS1_36VarlenDynamicPersistentTileSchedulerILi128ELi176ELi256ELi32ELb0ELb0ELb1ELb0ELb1ELb1EEEEEEEEEvNT_6ParamsE,"a",@progbits
	.sectionflags	@""
	.align	4
.nv.constant0._ZN7cutlass13device_kernelIN5flash11enable_sm90INS1_16FlashAttnFwdSm90INS1_25CollectiveMainloopFwdSm90ILi2EN4cute5tupleIJNS5_1CILi1EEES8_S8_EEENS6_IJNS7_ILi128EEENS7_ILi176EEESA_EEELi128ENS_10bfloat16_tEfNS_4arch4Sm90ELb0ELb0ELb0ELb1ELb0ELb0ELb0ELb1ELb1ELb0ELb0ELb0EEENS1_21CollectiveEpilogueFwdINS6_IJSA_SA_SB_EEES9_SD_SF_Li256ELb1ELb0ELb0ELb0EEENS1_36VarlenDynamicPersistentTileSchedulerILi128ELi176ELi256ELi32ELb0ELb0ELb1ELb0ELb1ELb1EEEEEEEEEvNT_6ParamsE:
	.zero		3456


//--------------------- .nv.constant0._ZN7cutlass13device_kernelIN5flash11enable_sm90INS1_16FlashAttnFwdSm90INS1_25CollectiveMainloopFwdSm90ILi2EN4cute5tupleIJNS5_1CILi1EEES8_S8_EEENS6_IJNS7_ILi128EEENS7_ILi176EEESA_EEELi128ENS_10bfloat16_tEfNS_4arch4Sm90ELb0ELb0ELb0ELb1ELb0ELb1ELb0ELb1ELb1ELb0ELb0ELb0EEENS1_21CollectiveEpilogueFwdINS6_IJSA_SA_SB_EEES9_SD_SF_Li256ELb1ELb0ELb0ELb0EEENS1_36VarlenDynamicPersistentTileSchedulerILi128ELi176ELi256ELi32ELb0ELb0ELb1ELb0ELb1ELb1EEEEEEEEEvNT_6ParamsE --------------------------
	.section	.nv.constant0._ZN7cutlass13device_kernelIN5flash11enable_sm90INS1_16FlashAttnFwdSm90INS1_25CollectiveMainloopFwdSm90ILi2EN4cute5tupleIJNS5_1CILi1EEES8_S8_EEENS6_IJNS7_ILi128EEENS7_ILi176EEESA_EEELi128ENS_10bfloat16_tEfNS_4arch4Sm90ELb0ELb0ELb0ELb1ELb0ELb1ELb0ELb1ELb1ELb0ELb0ELb0EEENS1_21CollectiveEpilogueFwdINS6_IJSA_SA_SB_EEES9_SD_SF_Li256ELb1ELb0ELb0ELb0EEENS1_36VarlenDynamicPersistentTileSchedulerILi128ELi176ELi256ELi32ELb0ELb0ELb1ELb0ELb1ELb1EEEEEEEEEvNT_6ParamsE,"a",@progbits
	.sectionflags	@""
	.align	4
.nv.constant0._ZN7cutlass13device_kernelIN5flash11enable_sm90INS1_16FlashAttnFwdSm90INS1_25CollectiveMainloopFwdSm90ILi2EN4cute5tupleIJNS5_1CILi1EEES8_S8_EEENS6_IJNS7_ILi128EEENS7_ILi176EEESA_EEELi128ENS_10bfloat16_tEfNS_4arch4Sm90ELb0ELb0ELb0ELb1ELb0ELb1ELb0ELb1ELb1ELb0ELb0ELb0EEENS1_21CollectiveEpilogueFwdINS6_IJSA_SA_SB_EEES9_SD_SF_Li256ELb1ELb0ELb0ELb0EEENS1_36VarlenDynamicPersistentTileSchedulerILi128ELi176ELi256ELi32ELb0ELb0ELb1ELb0ELb1ELb1EEEEEEEEEvNT_6ParamsE:
	.zero		3456


//--------------------- .nv.constant0._ZN7cutlass13device_kernelIN5flash11enable_sm90INS1_16FlashAttnFwdSm90INS1_25CollectiveMainloopFwdSm90ILi2EN4cute5tupleIJNS5_1CILi1EEES8_S8_EEENS6_IJNS7_ILi128EEESA_SA_EEELi128ENS_10bfloat16_tEfNS_4arch4Sm90ELb0ELb1ELb0ELb0ELb0ELb0ELb0ELb1ELb1ELb0ELb0ELb0EEENS1_21CollectiveEpilogueFwdISB_S9_SC_SE_Li256ELb0ELb0ELb0ELb0EEENS1_30DynamicPersistentTileSchedulerILi256ELi32ELb0ELb0ELb1EEEEEEEEEvNT_6ParamsE --------------------------
	.section	.nv.constant0._ZN7cutlass13device_kernelIN5flash11enable_sm90INS1_16FlashAttnFwdSm90INS1_25CollectiveMainloopFwdSm90ILi2EN4cute5tupleIJNS5_1CILi1EEES8_S8_EEENS6_IJNS7_ILi128EEESA_SA_EEELi128ENS_10bfloat16_tEfNS_4arch4Sm90ELb0ELb1ELb0ELb0ELb0ELb0ELb0ELb1ELb1ELb0ELb0ELb0EEENS1_21CollectiveEpilogueFwdISB_S9_SC_SE_Li256ELb0ELb0ELb0ELb0EEENS1_30DynamicPersistentTileSchedulerILi256ELi32ELb0ELb0ELb1EEEEEEEEEvNT_6ParamsE,"a",@progbits
	.sectionflags	@""
	.align	4
.nv.constant0._ZN7cutlass13device_kernelIN5flash11enable_sm90INS1_16FlashAttnFwdSm90INS1_25CollectiveMainloopFwdSm90ILi2EN4cute5tupleIJNS5_1CILi1EEES8_S8_EEENS6_IJNS7_ILi128EEESA_SA_EEELi128ENS_10bfloat16_tEfNS_4arch4Sm90ELb0ELb1ELb0ELb0ELb0ELb0ELb0ELb1ELb1ELb0ELb0ELb0EEENS1_21CollectiveEpilogueFwdISB_S9_SC_SE_Li256ELb0ELb0ELb0ELb0EEENS1_30DynamicPersistentTileSchedulerILi256ELi32ELb0ELb0ELb1EEEEEEEEEvNT_6ParamsE:
	.zero		3840


//--------------------- .nv.constant0._ZN7cutlass13device_kernelIN5flash11enable_sm90INS1_16FlashAttnFwdSm90INS1_25CollectiveMainloopFwdSm90ILi2EN4cute5tupleIJNS5_1CILi1EEES8_S8_EEENS6_IJNS7_ILi128EEESA_SA_EEELi128ENS_10bfloat16_tEfNS_4arch4Sm90ELb0ELb1ELb0ELb1ELb0ELb0ELb0ELb1ELb1ELb0ELb0ELb0EEENS1_21CollectiveEpilogueFwdISB_S9_SC_SE_Li256ELb1ELb0ELb0ELb0EEENS1_36VarlenDynamicPersistentTileSchedulerILi128ELi128ELi256ELi32ELb0ELb0ELb1ELb1ELb0ELb1EEEEEEEEEvNT_6ParamsE --------------------------
	.section	.nv.constant0._ZN7cutlass13device_kernelIN5flash11enable_sm90INS1_16FlashAttnFwdSm90INS1_25CollectiveMainloopFwdSm90ILi2EN4cute5tupleIJNS5_1CILi1EEES8_S8_EEENS6_IJNS7_ILi128EEESA_SA_EEELi128ENS_10bfloat16_tEfNS_4arch4Sm90ELb0ELb1ELb0ELb1ELb0ELb0ELb0ELb1ELb1ELb0ELb0ELb0EEENS1_21CollectiveEpilogueFwdISB_S9_SC_SE_Li256ELb1ELb0ELb0ELb0EEENS1_36VarlenDynamicPersistentTileSchedulerILi128ELi128ELi256ELi32ELb0ELb0ELb1ELb1ELb0ELb1EEEEEEEEEvNT_6ParamsE,"a",@progbits
	.sectionflags	@""
	.align	4
.nv.constant0._ZN7cutlass13device_kernelIN5flash11enable_sm90INS1_16FlashAttnFwdSm90INS1_25CollectiveMainloopFwdSm90ILi2EN4cute5tupleIJNS5_1CILi1EEES8_S8_EEENS6_IJNS7_ILi128EEESA_SA_EEELi128ENS_10bfloat16_tEfNS_4arch4Sm90ELb0ELb1ELb0ELb1ELb0ELb0ELb0ELb1ELb1ELb0ELb0ELb0EEENS1_21CollectiveEpilogueFwdISB_S9_SC_SE_Li256ELb1ELb0ELb0ELb0EEENS1_36VarlenDynamicPersistentTileSchedulerILi128ELi128ELi256ELi32ELb0ELb0ELb1ELb1ELb0ELb1EEEEEEEEEvNT_6ParamsE:
	.zero		3456


//--------------------- .nv.constant0._ZN7cutlass13device_kernelIN5flash11enable_sm90INS1_16FlashAttnFwdSm90INS1_25CollectiveMainloopFwdSm90ILi2EN4cute5tupleIJNS5_1CILi1EEES8_S8_EEENS6_IJNS7_ILi128EEESA_SA_EEELi128ENS_10bfloat16_tEfNS_4arch4Sm90ELb0ELb1ELb0ELb1ELb0ELb1ELb0ELb1ELb1ELb0ELb0ELb0EEENS1_21CollectiveEpilogueFwdISB_S9_SC_SE_Li256ELb1ELb0ELb0ELb0EEENS1_36VarlenDynamicPersistentTileSchedulerILi128ELi128ELi256ELi32ELb0ELb0ELb1ELb1ELb0ELb1EEEEEEEEEvNT_6ParamsE --------------------------
	.section	.nv.constant0._ZN7cutlass13device_kernelIN5flash11enable_sm90INS1_16FlashAttnFwdSm90INS1_25CollectiveMainloopFwdSm90ILi2EN4cute5tupleIJNS5_1CILi1EEES8_S8_EEENS6_IJNS7_ILi128EEESA_SA_EEELi128ENS_10bfloat16_tEfNS_4arch4Sm90ELb0ELb1ELb0ELb1ELb0ELb1ELb0ELb1ELb1ELb0ELb0ELb0EEENS1_21CollectiveEpilogueFwdISB_S9_SC_SE_Li256ELb1ELb0ELb0ELb0EEENS1_36VarlenDynamicPersistentTileSchedulerILi128ELi128ELi256ELi32ELb0ELb0ELb1ELb1ELb0ELb1EEEEEEEEEvNT_6ParamsE,"a",@progbits
	.sectionflags	@""
	.align	4
.nv.constant0._ZN7cutlass13device_kernelIN5flash11enable_sm90INS1_16FlashAttnFwdSm90INS1_25CollectiveMainloopFwdSm90ILi2EN4cute5tupleIJNS5_1CILi1EEES8_S8_EEENS6_IJNS7_ILi128EEESA_SA_EEELi128ENS_10bfloat16_tEfNS_4arch4Sm90ELb0ELb1ELb0ELb1ELb0ELb1ELb0ELb1ELb1ELb0ELb0ELb0EEENS1_21CollectiveEpilogueFwdISB_S9_SC_SE_Li256ELb1ELb0ELb0ELb0EEENS1_36VarlenDynamicPersistentTileSchedulerILi128ELi128ELi256ELi32ELb0ELb0ELb1ELb1ELb0ELb1EEEEEEEEEvNT_6ParamsE:
	.zero		3456


//--------------------- .nv.constant0._ZN7cutlass13device_kernelIN5flash11enable_sm90INS1_16FlashAttnFwdSm90INS1_25CollectiveMainloopFwdSm90ILi2EN4cute5tupleIJNS5_1CILi1EEES8_S8_EEENS6_IJNS7_ILi128EEESA_SA_EEELi128ENS_10bfloat16_tEfNS_4arch4Sm90ELb1ELb0ELb0ELb0ELb0ELb0ELb0ELb1ELb1ELb0ELb0ELb0EEENS1_21CollectiveEpilogueFwdISB_S9_SC_SE_Li256ELb0ELb0ELb0ELb0EEENS1_30DynamicPersistentTileSchedulerILi256ELi32ELb0ELb0ELb1EEEEEEEEEvNT_6ParamsE --------------------------
	.section	.nv.constant0._ZN7cutlass13device_kernelIN5flash11enable_sm90INS1_16FlashAttnFwdSm90INS1_25CollectiveMainloopFwdSm90ILi2EN4cute5tupleIJNS5_1CILi1EEES8_S8_EEENS6_IJNS7_ILi128EEESA_SA_EEELi128ENS_10bfloat16_tEfNS_4arch4Sm90ELb1ELb0ELb0ELb0ELb0ELb0ELb0ELb1ELb1ELb0ELb0ELb0EEENS1_21CollectiveEpilogueFwdISB_S9_SC_SE_Li256ELb0ELb0ELb0ELb0EEENS1_30DynamicPersistentTileSchedulerILi256ELi32ELb0ELb0ELb1EEEEEEEEEvNT_6ParamsE,"a",@progbits
	.sectionflags	@""
	.align	4
.nv.constant0._ZN7cutlass13device_kernelIN5flash11enable_sm90INS1_16FlashAttnFwdSm90INS1_25CollectiveMainloopFwdSm90ILi2EN4cute5tupleIJNS5_1CILi1EEES8_S8_EEENS6_IJNS7_ILi128EEESA_SA_EEELi128ENS_10bfloat16_tEfNS_4arch4Sm90ELb1ELb0ELb0ELb0ELb0ELb0ELb0ELb1ELb1ELb0ELb0ELb0EEENS1_21CollectiveEpilogueFwdISB_S9_SC_SE_Li256ELb0ELb0ELb0ELb0EEENS1_30DynamicPersistentTileSchedulerILi256ELi32ELb0ELb0ELb1EEEEEEEEEvNT_6ParamsE:
	.zero		3840


//--------------------- .nv.constant0._ZN7cutlass13device_kernelIN5flash11enable_sm90INS1_16FlashAttnFwdSm90INS1_25CollectiveMainloopFwdSm90ILi2EN4cute5tupleIJNS5_1CILi1EEES8_S8_EEENS6_IJNS7_ILi128EEESA_SA_EEELi128ENS_10bfloat16_tEfNS_4arch4Sm90ELb1ELb0ELb0ELb1ELb0ELb0ELb0ELb1ELb1ELb0ELb0ELb0EEENS1_21CollectiveEpilogueFwdISB_S9_SC_SE_Li256ELb1ELb0ELb0ELb0EEENS1_36VarlenDynamicPersistentTileSchedulerILi128ELi128ELi256ELi32ELb0ELb0ELb1ELb1ELb1ELb1EEEEEEEEEvNT_6ParamsE --------------------------
	.section	.nv.constant0._ZN7cutlass13device_kernelIN5flash11enable_sm90INS1_16FlashAttnFwdSm90INS1_25CollectiveMainloopFwdSm90ILi2EN4cute5tupleIJNS5_1CILi1EEES8_S8_EEENS6_IJNS7_ILi128EEESA_SA_EEELi128ENS_10bfloat16_tEfNS_4arch4Sm90ELb1ELb0ELb0ELb1ELb0ELb0ELb0ELb1ELb1ELb0ELb0ELb0EEENS1_21CollectiveEpilogueFwdISB_S9_SC_SE_Li256ELb1ELb0ELb0ELb0EEENS1_36VarlenDynamicPersistentTileSchedulerILi128ELi128ELi256ELi32ELb0ELb0ELb1ELb1ELb1ELb1EEEEEEEEEvNT_6ParamsE,"a",@progbits
	.sectionflags	@""
	.align	4
.nv.constant0._ZN7cutlass13device_kernelIN5flash11enable_sm90INS1_16FlashAttnFwdSm90INS1_25CollectiveMainloopFwdSm90ILi2EN4cute5tupleIJNS5_1CILi1EEES8_S8_EEENS6_IJNS7_ILi128EEESA_SA_EEELi128ENS_10bfloat16_tEfNS_4arch4Sm90ELb1ELb0ELb0ELb1ELb0ELb0ELb0ELb1ELb1ELb0ELb0ELb0EEENS1_21CollectiveEpilogueFwdISB_S9_SC_SE_Li256ELb1ELb0ELb0ELb0EEENS1_36VarlenDynamicPersistentTileSchedulerILi128ELi128ELi256ELi32ELb0ELb0ELb1ELb1ELb1ELb1EEEEEEEEEvNT_6ParamsE:
	.zero		3456


//--------------------- .nv.constant0._ZN7cutlass13device_kernelIN5flash11enable_sm90INS1_16FlashAttnFwdSm90INS1_25CollectiveMainloopFwdSm90ILi2EN4cute5tupleIJNS5_1CILi1EEES8_S8_EEENS6_IJNS7_ILi128EEESA_SA_EEELi128ENS_10bfloat16_tEfNS_4arch4Sm90ELb1ELb0ELb0ELb1ELb0ELb1ELb0ELb1ELb1ELb0ELb0ELb0EEENS1_21CollectiveEpilogueFwdISB_S9_SC_SE_Li256ELb1ELb0ELb0ELb0EEENS1_36VarlenDynamicPersistentTileSchedulerILi128ELi128ELi256ELi32ELb0ELb0ELb1ELb1ELb1ELb1EEEEEEEEEvNT_6ParamsE --------------------------
	.section	.nv.constant0._ZN7cutlass13device_kernelIN5flash11enable_sm90INS1_16FlashAttnFwdSm90INS1_25CollectiveMainloopFwdSm90ILi2EN4cute5tupleIJNS5_1CILi1EEES8_S8_EEENS6_IJNS7_ILi128EEESA_SA_EEELi128ENS_10bfloat16_tEfNS_4arch4Sm90ELb1ELb0ELb0ELb1ELb0ELb1ELb0ELb1ELb1ELb0ELb0ELb0EEENS1_21CollectiveEpilogueFwdISB_S9_SC_SE_Li256ELb1ELb0ELb0ELb0EEENS1_36VarlenDynamicPersistentTileSchedulerILi128ELi128ELi256ELi32ELb0ELb0ELb1ELb1ELb1ELb1EEEEEEEEEvNT_6ParamsE,"a",@progbits
	.sectionflags	@""
	.align	4
.nv.constant0._ZN7cutlass13device_kernelIN5flash11enable_sm90INS1_16FlashAttnFwdSm90INS1_25CollectiveMainloopFwdSm90ILi2EN4cute5tupleIJNS5_1CILi1EEES8_S8_EEENS6_IJNS7_ILi128EEESA_SA_EEELi128ENS_10bfloat16_tEfNS_4arch4Sm90ELb1ELb0ELb0ELb1ELb0ELb1ELb0ELb1ELb1ELb0ELb0ELb0EEENS1_21CollectiveEpilogueFwdISB_S9_SC_SE_Li256ELb1ELb0ELb0ELb0EEENS1_36VarlenDynamicPersistentTileSchedulerILi128ELi128ELi256ELi32ELb0ELb0ELb1ELb1ELb1ELb1EEEEEEEEEvNT_6ParamsE:
	.zero		3456


//--------------------- .nv.constant0._ZN7cutlass13device_kernelIN5flash11enable_sm90INS1_16FlashAttnFwdSm90INS1_25CollectiveMainloopFwdSm90ILi2EN4cute5tupleIJNS5_1CILi1EEES8_S8_EEENS6_IJNS7_ILi192EEENS7_ILi144EEENS7_ILi96EEEEEELi96ENS_10bfloat16_tEfNS_4arch4Sm90ELb0ELb0ELb0ELb0ELb0ELb0ELb0ELb0ELb1ELb0ELb0ELb0EEENS1_21CollectiveEpilogueFwdINS6_IJSA_SC_SB_EEES9_SE_SG_Li384ELb0ELb0ELb0ELb0EEENS1_29StaticPersistentTileSchedulerILb0EEEEEEEEEvNT_6ParamsE --------------------------
	.section	.nv.constant0._ZN7cutlass13device_kernelIN5flash11enable_sm90INS1_16FlashAttnFwdSm90INS1_25CollectiveMainloopFwdSm90ILi2EN4cute5tupleIJNS5_1CILi1EEES8_S8_EEENS6_IJNS7_ILi192EEENS7_ILi144EEENS7_ILi96EEEEEELi96ENS_10bfloat16_tEfNS_4arch4Sm90ELb0ELb0ELb0ELb0ELb0ELb0ELb0ELb0ELb1ELb0ELb0ELb0EEENS1_21CollectiveEpilogueFwdINS6_IJSA_SC_SB_EEES9_SE_SG_Li384ELb0ELb0ELb0ELb0EEENS1_29StaticPersistentTileSchedulerILb0EEEEEEEEEvNT_6ParamsE,"a",@progbits
	.sectionflags	@""
	.align	4
.nv.constant0._ZN7cutlass13device_kernelIN5flash11enable_sm90INS1_16FlashAttnFwdSm90INS1_25CollectiveMainloopFwdSm90ILi2EN4cute5tupleIJNS5_1CILi1EEES8_S8_EEENS6_IJNS7_ILi192EEENS7_ILi144EEENS7_ILi96EEEEEELi96ENS_10bfloat16_tEfNS_4arch4Sm90ELb0ELb0ELb0ELb0ELb0ELb0ELb0ELb0ELb1ELb0ELb0ELb0EEENS1_21CollectiveEpilogueFwdINS6_IJSA_SC_SB_EEES9_SE_SG_Li384ELb0ELb0ELb0ELb0EEENS1_29StaticPersistentTileSchedulerILb0EEEEEEEEEvNT_6ParamsE:
	.zero		3840


//--------------------- .nv.constant0._ZN7cutlass13device_kernelIN5flash11enable_sm90INS1_16FlashAttnFwdSm90INS1_25CollectiveMainloopFwdSm90ILi2EN4cute5tupleIJNS5_1CILi1EEES8_S8_EEENS6_IJNS7_ILi192EEENS7_ILi144EEENS7_ILi96EEEEEELi96ENS_10bfloat16_tEfNS_4arch4Sm90ELb0ELb0ELb0ELb1ELb0ELb0ELb0ELb0ELb1ELb0ELb0ELb0EEENS1_21CollectiveEpilogueFwdINS6_IJSA_SC_SB_EEES9_SE_SG_Li384ELb1ELb0ELb0ELb0EEENS1_36VarlenDynamicPersistentTileSchedulerILi192ELi144ELi384ELi32ELb0ELb0ELb1ELb0ELb1ELb1EEEEEEEEEvNT_6ParamsE --------------------------
	.section	.nv.constant0._ZN7cutlass13device_kernelIN5flash11enable_sm90INS1_16FlashAttnFwdSm90INS1_25CollectiveMainloopFwdSm90ILi2EN4cute5tupleIJNS5_1CILi1EEES8_S8_EEENS6_IJNS7_ILi192EEENS7_ILi144EEENS7_ILi96EEEEEELi96ENS_10bfloat16_tEfNS_4arch4Sm90ELb0ELb0ELb0ELb1ELb0ELb0ELb0ELb0ELb1ELb0ELb0ELb0EEENS1_21CollectiveEpilogueFwdINS6_IJSA_SC_SB_EEES9_SE_SG_Li384ELb1ELb0ELb0ELb0EEENS1_36VarlenDynamicPersistentTileSchedulerILi192ELi144ELi384ELi32ELb0ELb0ELb1ELb0ELb1ELb1EEEEEEEEEvNT_6ParamsE,"a",@progbits
	.sectionflags	@""
	.align	4
.nv.constant0._ZN7cutlass13device_kernelIN5flash11enable_sm90INS1_16FlashAttnFwdSm90INS1_25CollectiveMainloopFwdSm90ILi2EN4cute5tupleIJNS5_1CILi1EEES8_S8_EEENS6_IJNS7_ILi192EEENS7_ILi144EEENS7_ILi96EEEEEELi96ENS_10bfloat16_tEfNS_4arch4Sm90ELb0ELb0ELb0ELb1ELb0ELb0ELb0ELb0ELb1ELb0ELb0ELb0EEENS1_21CollectiveEpilogueFwdINS6_IJSA_SC_SB_EEES9_SE_SG_Li384ELb1ELb0ELb0ELb0EEENS1_36VarlenDynamicPersistentTileSchedulerILi192ELi144ELi384ELi32ELb0ELb0ELb1ELb0ELb1ELb1EEEEEEEEEvNT_6ParamsE:
	.zero		3456


//--------------------- .nv.constant0._ZN7cutlass13device_kernelIN5flash11enable_sm90INS1_16FlashAttnFwdSm90INS1_25CollectiveMainloopFwdSm90ILi2EN4cute5tupleIJNS5_1CILi1EEES8_S8_EEENS6_IJNS7_ILi192EEENS7_ILi144EEENS7_ILi96EEEEEELi96ENS_10bfloat16_tEfNS_4arch4Sm90ELb0ELb0ELb0ELb1ELb0ELb1ELb0ELb0ELb1ELb0ELb0ELb0EEENS1_21CollectiveEpilogueFwdINS6_IJSA_SC_SB_EEES9_SE_SG_Li384ELb1ELb0ELb0ELb0EEENS1_36VarlenDynamicPersistentTileSchedulerILi192ELi144ELi384ELi32ELb0ELb0ELb1ELb0ELb1ELb1EEEEEEEEEvNT_6ParamsE --------------------------
	.section	.nv.constant0._ZN7cutlass13device_kernelIN5flash11enable_sm90INS1_16FlashAttnFwdSm90INS1_25CollectiveMainloopFwdSm90ILi2EN4cute5tupleIJNS5_1CILi1EEES8_S8_EEENS6_IJNS7_ILi192EEENS7_ILi144EEENS7_ILi96EEEEEELi96ENS_10bfloat16_tEfNS_4arch4Sm90ELb0ELb0ELb0ELb1ELb0ELb1ELb0ELb0ELb1ELb0ELb0ELb0EEENS1_21CollectiveEpilogueFwdINS6_IJSA_SC_SB_EEES9_SE_SG_Li384ELb1ELb0ELb0ELb0EEENS1_36VarlenDynamicPersistentTileSchedulerILi192ELi144ELi384ELi32ELb0ELb0ELb1ELb0ELb1ELb1EEEEEEEEEvNT_6ParamsE,"a",@progbits
	.sectionflags	@""
	.align	4
.nv.constant0._ZN7cutlass13device_kernelIN5flash11enable_sm90INS1_16FlashAttnFwdSm90INS1_25CollectiveMainloopFwdSm90ILi2EN4cute5tupleIJNS5_1CILi1EEES8_S8_EEENS6_IJNS7_ILi192EEENS7_ILi144EEENS7_ILi96EEEEEELi96ENS_10bfloat16_tEfNS_4arch4Sm90ELb0ELb0ELb0ELb1ELb0ELb1ELb0ELb0ELb1ELb0ELb0ELb0EEENS1_21CollectiveEpilogueFwdINS6_IJSA_SC_SB_EEES9_SE_SG_Li384ELb1ELb0ELb0ELb0EEENS1_36VarlenDynamicPersistentTileSchedulerILi192ELi144ELi384ELi32ELb0ELb0ELb1ELb0ELb1ELb1EEEEEEEEEvNT_6ParamsE:
	.zero		3456


//--------------------- .nv.constant0._ZN7cutlass13device_kernelIN5flash11enable_sm90INS1_16FlashAttnFwdSm90INS1_25CollectiveMainloopFwdSm90ILi2EN4cute5tupleIJNS5_1CILi1EEES8_S8_EEENS6_IJNS7_ILi192EEENS7_ILi128EEENS7_ILi96EEEEEELi96ENS_10bfloat16_tEfNS_4arch4Sm90ELb0ELb1ELb0ELb0ELb0ELb0ELb0ELb0ELb1ELb0ELb0ELb0EEENS1_21CollectiveEpilogueFwdINS6_IJSA_SC_SB_EEES9_SE_SG_Li384ELb0ELb0ELb0ELb0EEENS1_30DynamicPersistentTileSchedulerILi384ELi32ELb0ELb0ELb1EEEEEEEEEvNT_6ParamsE --------------------------
	.section	.nv.constant0._ZN7cutlass13device_kernelIN5flash11enable_sm90INS1_16FlashAttnFwdSm90INS1_25CollectiveMainloopFwdSm90ILi2EN4cute5tupleIJNS5_1CILi1EEES8_S8_EEENS6_IJNS7_ILi192EEENS7_ILi128EEENS7_ILi96EEEEEELi96ENS_10bfloat16_tEfNS_4arch4Sm90ELb0ELb1ELb0ELb0ELb0ELb0ELb0ELb0ELb1ELb0ELb0ELb0EEENS1_21CollectiveEpilogueFwdINS6_IJSA_SC_SB_EEES9_SE_SG_Li384ELb0ELb0ELb0ELb0EEENS1_30DynamicPersistentTileSchedulerILi384ELi32ELb0ELb0ELb1EEEEEEEEEvNT_6ParamsE,"a",@progbits
	.sectionflags	@""
	.align	4
.nv.constant0._ZN7cutlass13device_kernelIN5flash11enable_sm90INS1_16FlashAttnFwdSm90INS1_25CollectiveMainloopFwdSm90ILi2EN4cute5tupleIJNS5_1CILi1EEES8_S8_EEENS6_IJNS7_ILi192EEENS7_ILi128EEENS7_ILi96EEEEEELi96ENS_10bfloat16_tEfNS_4arch4Sm90ELb0ELb1ELb0ELb0ELb0ELb0ELb0ELb0ELb1ELb0ELb0ELb0EEENS1_21CollectiveEpilogueFwdINS6_IJSA_SC_SB_EEES9_SE_SG_Li384ELb0ELb0ELb0ELb0EEENS1_30DynamicPersistentTileSchedulerILi384ELi32ELb0ELb0ELb1EEEEEEEEEvNT_6ParamsE:
	.zero		3840


//--------------------- .nv.constant0._ZN7cutlass13device_kernelIN5flash11enable_sm90INS1_16FlashAttnFwdSm90INS1_25CollectiveMainloopFwdSm90ILi2EN4cute5tupleIJNS5_1CILi1EEES8_S8_EEENS6_IJNS7_ILi192EEENS7_ILi128EEENS7_ILi96EEEEEELi96ENS_10bfloat16_tEfNS_4arch4Sm90ELb0ELb1ELb0ELb1ELb0ELb0ELb0ELb0ELb1ELb0ELb0ELb0EEENS1_21CollectiveEpilogueFwdINS6_IJSA_SC_SB_EEES9_SE_SG_Li384ELb1ELb0ELb0ELb0EEENS1_36VarlenDynamicPersistentTileSchedulerILi192ELi128ELi384ELi32ELb0ELb0ELb1ELb1ELb0ELb1EEEEEEEEEvNT_6ParamsE --------------------------
	.section	.nv.constant0._ZN7cutlass13device_kernelIN5flash11enable_sm90INS1_16FlashAttnFwdSm90INS1_25CollectiveMainloopFwdSm90ILi2EN4cute5tupleIJNS5_1CILi1EEES8_S8_EEENS6_IJNS7_ILi192EEENS7_ILi128EEENS7_ILi96EEEEEELi96ENS_10bfloat16_tEfNS_4arch4Sm90ELb0ELb1ELb0ELb1ELb0ELb0ELb0ELb0ELb1ELb0ELb0ELb0EEENS1_21CollectiveEpilogueFwdINS6_IJSA_SC_SB_EEES9_SE_SG_Li384ELb1ELb0ELb0ELb0EEENS1_36VarlenDynamicPersistentTileSchedulerILi192ELi128ELi384ELi32ELb0ELb0ELb1ELb1ELb0ELb1EEEEEEEEEvNT_6ParamsE,"a",@progbits
	.sectionflags	@""
	.align	4
.nv.constant0._ZN7cutlass13device_kernelIN5flash11enable_sm90INS1_16FlashAttnFwdSm90INS1_25CollectiveMainloopFwdSm90ILi2EN4cute5tupleIJNS5_1CILi1EEES8_S8_EEENS6_IJNS7_ILi192EEENS7_ILi128EEENS7_ILi96EEEEEELi96ENS_10bfloat16_tEfNS_4arch4Sm90ELb0ELb1ELb0ELb1ELb0ELb0ELb0ELb0ELb1ELb0ELb0ELb0EEENS1_21CollectiveEpilogueFwdINS6_IJSA_SC_SB_EEES9_SE_SG_Li384ELb1ELb0ELb0ELb0EEENS1_36VarlenDynamicPersistentTileSchedulerILi192ELi128ELi384ELi32ELb0ELb0ELb1ELb1ELb0ELb1EEEEEEEEEvNT_6ParamsE:
	.zero		3456


//--------------------- .nv.constant0._ZN7cutlass13device_kernelIN5flash11enable_sm90INS1_16FlashAttnFwdSm90INS1_25CollectiveMainloopFwdSm90ILi2EN4cute5tupleIJNS5_1CILi1EEES8_S8_EEENS6_IJNS7_ILi192EEENS7_ILi128EEENS7_ILi96EEEEEELi96ENS_10bfloat16_tEfNS_4arch4Sm90ELb0ELb1ELb0ELb1ELb0ELb1ELb0ELb0ELb1ELb0ELb0ELb0EEENS1_21CollectiveEpilogueFwdINS6_IJSA_SC_SB_EEES9_SE_SG_Li384ELb1ELb0ELb0ELb0EEENS1_36VarlenDynamicPersistentTileSchedulerILi192ELi128ELi384ELi32ELb0ELb0ELb1ELb1ELb0ELb1EEEEEEEEEvNT_6ParamsE --------------------------
	.section	.nv.constant0._ZN7cutlass13device_kernelIN5flash11enable_sm90INS1_16FlashAttnFwdSm90INS1_25CollectiveMainloopFwdSm90ILi2EN4cute5tupleIJNS5_1CILi1EEES8_S8_EEENS6_IJNS7_ILi192EEENS7_ILi128EEENS7_ILi96EEEEEELi96ENS_10bfloat16_tEfNS_4arch4Sm90ELb0ELb1ELb0ELb1ELb0ELb1ELb0ELb0ELb1ELb0ELb0ELb0EEENS1_21CollectiveEpilogueFwdINS6_IJSA_SC_SB_EEES9_SE_SG_Li384ELb1ELb0ELb0ELb0EEENS1_36VarlenDynamicPersistentTileSchedulerILi192ELi128ELi384ELi32ELb0ELb0ELb1ELb1ELb0ELb1EEEEEEEEEvNT_6ParamsE,"a",@progbits
	.sectionflags	@""
	.align	4
.nv.constant0._ZN7cutlass13device_kernelIN5flash11enable_sm90INS1_16FlashAttnFwdSm90INS1_25CollectiveMainloopFwdSm90ILi2EN4cute5tupleIJNS5_1CILi1EEES8_S8_EEENS6_IJNS7_ILi192EEENS7_ILi128EEENS7_ILi96EEEEEELi96ENS_10bfloat16_tEfNS_4arch4Sm90ELb0ELb1ELb0ELb1ELb0ELb1ELb0ELb0ELb1ELb0ELb0ELb0EEENS1_21CollectiveEpilogueFwdINS6_IJSA_SC_SB_EEES9_SE_SG_Li384ELb1ELb0ELb0ELb0EEENS1_36VarlenDynamicPersistentTileSchedulerILi192ELi128ELi384ELi32ELb0ELb0ELb1ELb1ELb0ELb1EEEEEEEEEvNT_6ParamsE:
	.zero		3456


//--------------------- .nv.constant0._ZN7cutlass13device_kernelIN5flash11enable_sm90INS1_16FlashAttnFwdSm90INS1_25CollectiveMainloopFwdSm90ILi2EN4cute5tupleIJNS5_1CILi1EEES8_S8_EEENS6_IJNS7_ILi192EEENS7_ILi144EEENS7_ILi96EEEEEELi96ENS_10bfloat16_tEfNS_4arch4Sm90ELb1ELb0ELb0ELb0ELb0ELb0ELb0ELb0ELb1ELb0ELb0ELb0EEENS1_21CollectiveEpilogueFwdINS6_IJSA_SC_SB_EEES9_SE_SG_Li384ELb0ELb0ELb0ELb0EEENS1_30DynamicPersistentTileSchedulerILi384ELi32ELb0ELb0ELb1EEEEEEEEEvNT_6ParamsE --------------------------
	.section	.nv.constant0._ZN7cutlass13device_kernelIN5flash11enable_sm90INS1_16FlashAttnFwdSm90INS1_25CollectiveMainloopFwdSm90ILi2EN4cute5tupleIJNS5_1CILi1EEES8_S8_EEENS6_IJNS7_ILi192EEENS7_ILi144EEENS7_ILi96EEEEEELi96ENS_10bfloat16_tEfNS_4arch4Sm90ELb1ELb0ELb0ELb0ELb0ELb0ELb0ELb0ELb1ELb0ELb0ELb0EEENS1_21CollectiveEpilogueFwdINS6_IJSA_SC_SB_EEES9_SE_SG_Li384ELb0ELb0ELb0ELb0EEENS1_30DynamicPersistentTileSchedulerILi384ELi32ELb0ELb0ELb1EEEEEEEEEvNT_6ParamsE,"a",@progbits
	.sectionflags	@""
	.align	4
.nv.constant0._ZN7cutlass13device_kernelIN5flash11enable_sm90INS1_16FlashAttnFwdSm90INS1_25CollectiveMainloopFwdSm90ILi2EN4cute5tupleIJNS5_1CILi1EEES8_S8_EEENS6_IJNS7_ILi192EEENS7_ILi144EEENS7_ILi96EEEEEELi96ENS_10bfloat16_tEfNS_4arch4Sm90ELb1ELb0ELb0ELb0ELb0ELb0ELb0ELb0ELb1ELb0ELb0ELb0EEENS1_21CollectiveEpilogueFwdINS6_IJSA_SC_SB_EEES9_SE_SG_Li384ELb0ELb0ELb0ELb0EEENS1_30DynamicPersistentTileSchedulerILi384ELi32ELb0ELb0ELb1EEEEEEEEEvNT_6ParamsE:
	.zero		3840


//--------------------- .nv.constant0._ZN7cutlass13device_kernelIN5flash11enable_sm90INS1_16FlashAttnFwdSm90INS1_25CollectiveMainloopFwdSm90ILi2EN4cute5tupleIJNS5_1CILi1EEES8_S8_EEENS6_IJNS7_ILi192EEENS7_ILi144EEENS7_ILi96EEEEEELi96ENS_10bfloat16_tEfNS_4arch4Sm90ELb1ELb0ELb0ELb1ELb0ELb0ELb0ELb0ELb1ELb0ELb0ELb0EEENS1_21CollectiveEpilogueFwdINS6_IJSA_SC_SB_EEES9_SE_SG_Li384ELb1ELb0ELb0ELb0EEENS1_36VarlenDynamicPersistentTileSchedulerILi192ELi144ELi384ELi32ELb0ELb0ELb1ELb1ELb1ELb1EEEEEEEEEvNT_6ParamsE --------------------------
	.section	.nv.constant0._ZN7cutlass13device_kernelIN5flash11enable_sm90INS1_16FlashAttnFwdSm90INS1_25CollectiveMainloopFwdSm90ILi2EN4cute5tupleIJNS5_1CILi1EEES8_S8_EEENS6_IJNS7_ILi192EEENS7_ILi144EEENS7_ILi96EEEEEELi96ENS_10bfloat16_tEfNS_4arch4Sm90ELb1ELb0ELb0ELb1ELb0ELb0ELb0ELb0ELb1ELb0ELb0ELb0EEENS1_21CollectiveEpilogueFwdINS6_IJSA_SC_SB_EEES9_SE_SG_Li384ELb1ELb0ELb0ELb0EEENS1_36VarlenDynamicPersistentTileSchedulerILi192ELi144ELi384ELi32ELb0ELb0ELb1ELb1ELb1ELb1EEEEEEEEEvNT_6ParamsE,"a",@progbits
	.sectionflags	@""
	.align	4
.nv.constant0._ZN7cutlass13device_kernelIN5flash11enable_sm90INS1_16FlashAttnFwdSm90INS1_25CollectiveMainloopFwdSm90ILi2EN4cute5tupleIJNS5_1CILi1EEES8_S8_EEENS6_IJNS7_ILi192EEENS7_ILi144EEENS7_ILi96EEEEEELi96ENS_10bfloat16_tEfNS_4arch4Sm90ELb1ELb0ELb0ELb1ELb0ELb0ELb0ELb0ELb1ELb0ELb0ELb0EEENS1_21CollectiveEpilogueFwdINS6_IJSA_SC_SB_EEES9_SE_SG_Li384ELb1ELb0ELb0ELb0EEENS1_36VarlenDynamicPersistentTileSchedulerILi192ELi144ELi384ELi32ELb0ELb0ELb1ELb1ELb1ELb1EEEEEEEEEvNT_6ParamsE:
	.zero		3456


//--------------------- .nv.constant0._ZN7cutlass13device_kernelIN5flash11enable_sm90INS1_16FlashAttnFwdSm90INS1_25CollectiveMainloopFwdSm90ILi2EN4cute5tupleIJNS5_1CILi1EEES8_S8_EEENS6_IJNS7_ILi192EEENS7_ILi144EEENS7_ILi96EEEEEELi96ENS_10bfloat16_tEfNS_4arch4Sm90ELb1ELb0ELb0ELb1ELb0ELb1ELb0ELb0ELb1ELb0ELb0ELb0EEENS1_21CollectiveEpilogueFwdINS6_IJSA_SC_SB_EEES9_SE_SG_Li384ELb1ELb0ELb0ELb0EEENS1_36VarlenDynamicPersistentTileSchedulerILi192ELi144ELi384ELi32ELb0ELb0ELb1ELb1ELb1ELb1EEEEEEEEEvNT_6ParamsE --------------------------
	.section	.nv.constant0._ZN7cutlass13device_kernelIN5flash11enable_sm90INS1_16FlashAttnFwdSm90INS1_25CollectiveMainloopFwdSm90ILi2EN4cute5tupleIJNS5_1CILi1EEES8_S8_EEENS6_IJNS7_ILi192EEENS7_ILi144EEENS7_ILi96EEEEEELi96ENS_10bfloat16_tEfNS_4arch4Sm90ELb1ELb0ELb0ELb1ELb0ELb1ELb0ELb0ELb1ELb0ELb0ELb0EEENS1_21CollectiveEpilogueFwdINS6_IJSA_SC_SB_EEES9_SE_SG_Li384ELb1ELb0ELb0ELb0EEENS1_36VarlenDynamicPersistentTileSchedulerILi192ELi144ELi384ELi32ELb0ELb0ELb1ELb1ELb1ELb1EEEEEEEEEvNT_6ParamsE,"a",@progbits
	.sectionflags	@""
	.align	4
.nv.constant0._ZN7cutlass13device_kernelIN5flash11enable_sm90INS1_16FlashAttnFwdSm90INS1_25CollectiveMainloopFwdSm90ILi2EN4cute5tupleIJNS5_1CILi1EEES8_S8_EEENS6_IJNS7_ILi192EEENS7_ILi144EEENS7_ILi96EEEEEELi96ENS_10bfloat16_tEfNS_4arch4Sm90ELb1ELb0ELb0ELb1ELb0ELb1ELb0ELb0ELb1ELb0ELb0ELb0EEENS1_21CollectiveEpilogueFwdINS6_IJSA_SC_SB_EEES9_SE_SG_Li384ELb1ELb0ELb0ELb0EEENS1_36VarlenDynamicPersistentTileSchedulerILi192ELi144ELi384ELi32ELb0ELb0ELb1ELb1ELb1ELb1EEEEEEEEEvNT_6ParamsE:
	.zero		3456


//--------------------- .nv.constant0._ZN7cutlass13device_kernelIN5flash11enable_sm90INS1_16FlashAttnFwdSm90INS1_25CollectiveMainloopFwdSm90ILi2EN4cute5tupleIJNS5_1CILi1EEES8_S8_EEENS6_IJNS7_ILi192EEESA_NS7_ILi64EEEEEELi64ENS_10bfloat16_tEfNS_4arch4Sm90ELb0ELb0ELb0ELb0ELb0ELb0ELb0ELb0ELb1ELb0ELb0ELb0EEENS1_21CollectiveEpilogueFwdINS6_IJSA_SB_SA_EEES9_SD_SF_Li384ELb0ELb0ELb0ELb0EEENS1_29StaticPersistentTileSchedulerILb0EEEEEEEEEvNT_6ParamsE --------------------------
	.section	.nv.constant0._ZN7cutlass13device_kernelIN5flash11enable_sm90INS1_16FlashAttnFwdSm90INS1_25CollectiveMainloopFwdSm90ILi2EN4cute5tupleIJNS5_1CILi1EEES8_S8_EEENS6_IJNS7_ILi192EEESA_NS7_ILi64EEEEEELi64ENS_10bfloat16_tEfNS_4arch4Sm90ELb0ELb0ELb0ELb0ELb0ELb0ELb0ELb0ELb1ELb0ELb0ELb0EEENS1_21CollectiveEpilogueFwdINS6_IJSA_SB_SA_EEES9_SD_SF_Li384ELb0ELb0ELb0ELb0EEENS1_29StaticPersistentTileSchedulerILb0EEEEEEEEEvNT_6ParamsE,"a",@progbits
	.sectionflags	@""
	.align	4
.nv.constant0._ZN7cutlass13device_kernelIN5flash11enable_sm90INS1_16FlashAttnFwdSm90INS1_25CollectiveMainloopFwdSm90ILi2EN4cute5tupleIJNS5_1CILi1EEES8_S8_EEENS6_IJNS7_ILi192EEESA_NS7_ILi64EEEEEELi64ENS_10bfloat16_tEfNS_4arch4Sm90ELb0ELb0ELb0ELb0ELb0ELb0ELb0ELb0ELb1ELb0ELb0ELb0EEENS1_21CollectiveEpilogueFwdINS6_IJSA_SB_SA_EEES9_SD_SF_Li384ELb0ELb0ELb0ELb0EEENS1_29StaticPersistentTileSchedulerILb0EEEEEEEEEvNT_6ParamsE:
	.zero		3840


//--------------------- .nv.constant0._ZN7cutlass13device_kernelIN5flash11enable_sm90INS1_16FlashAttnFwdSm90INS1_25CollectiveMainloopFwdSm90ILi2EN4cute5tupleIJNS5_1CILi1EEES8_S8_EEENS6_IJNS7_ILi192EEESA_NS7_ILi64EEEEEELi64ENS_10bfloat16_tEfNS_4arch4Sm90ELb0ELb0ELb0ELb1ELb0ELb0ELb0ELb0ELb1ELb0ELb0ELb0EEENS1_21CollectiveEpilogueFwdINS6_IJSA_SB_SA_EEES9_SD_SF_Li384ELb1ELb0ELb0ELb0EEENS1_36VarlenDynamicPersistentTileSchedulerILi192ELi192ELi384ELi32ELb0ELb0ELb1ELb0ELb1ELb1EEEEEEEEEvNT_6ParamsE --------------------------
	.section	.nv.constant0._ZN7cutlass13device_kernelIN5flash11enable_sm90INS1_16FlashAttnFwdSm90INS1_25CollectiveMainloopFwdSm90ILi2EN4cute5tupleIJNS5_1CILi1EEES8_S8_EEENS6_IJNS7_ILi192EEESA_NS7_ILi64EEEEEELi64ENS_10bfloat16_tEfNS_4arch4Sm90ELb0ELb0ELb0ELb1ELb0ELb0ELb0ELb0ELb1ELb0ELb0ELb0EEENS1_21CollectiveEpilogueFwdINS6_IJSA_SB_SA_EEES9_SD_SF_Li384ELb1ELb0ELb0ELb0EEENS1_36VarlenDynamicPersistentTileSchedulerILi192ELi192ELi384ELi32ELb0ELb0ELb1ELb0ELb1ELb1EEEEEEEEEvNT_6ParamsE,"a",@progbits
	.sectionflags	@""
	.align	4
.nv.constant0._ZN7cutlass13device_kernelIN5flash11enable_sm90INS1_16FlashAttnFwdSm90INS1_25CollectiveMainloopFwdSm90ILi2EN4cute5tupleIJNS5_1CILi1EEES8_S8_EEENS6_IJNS7_ILi192EEESA_NS7_ILi64EEEEEELi64ENS_10bfloat16_tEfNS_4arch4Sm90ELb0ELb0ELb0ELb1ELb0ELb0ELb0ELb0ELb1ELb0ELb0ELb0EEENS1_21CollectiveEpilogueFwdINS6_IJSA_SB_SA_EEES9_SD_SF_Li384ELb1ELb0ELb0ELb0EEENS1_36VarlenDynamicPersistentTileSchedulerILi192ELi192ELi384ELi32ELb0ELb0ELb1ELb0ELb1ELb1EEEEEEEEEvNT_6ParamsE:
	.zero		3456


//--------------------- .nv.constant0._ZN7cutlass13device_kernelIN5flash11enable_sm90INS1_16FlashAttnFwdSm90INS1_25CollectiveMainloopFwdSm90ILi2EN4cute5tupleIJNS5_1CILi1EEES8_S8_EEENS6_IJNS7_ILi192EEESA_NS7_ILi64EEEEEELi64ENS_10bfloat16_tEfNS_4arch4Sm90ELb0ELb0ELb0ELb1ELb0ELb1ELb0ELb0ELb1ELb0ELb0ELb0EEENS1_21CollectiveEpilogueFwdINS6_IJSA_SB_SA_EEES9_SD_SF_Li384ELb1ELb0ELb0ELb0EEENS1_36VarlenDynamicPersistentTileSchedulerILi192ELi192ELi384ELi32ELb0ELb0ELb1ELb0ELb1ELb1EEEEEEEEEvNT_6ParamsE --------------------------
	.section	.nv.constant0._ZN7cutlass13device_kernelIN5flash11enable_sm90INS1_16FlashAttnFwdSm90INS1_25CollectiveMainloopFwdSm90ILi2EN4cute5tupleIJNS5_1CILi1EEES8_S8_EEENS6_IJNS7_ILi192EEESA_NS7_ILi64EEEEEELi64ENS_10bfloat16_tEfNS_4arch4Sm90ELb0ELb0ELb0ELb1ELb0ELb1ELb0ELb0ELb1ELb0ELb0ELb0EEENS1_21CollectiveEpilogueFwdINS6_IJSA_SB_SA_EEES9_SD_SF_Li384ELb1ELb0ELb0ELb0EEENS1_36VarlenDynamicPersistentTileSchedulerILi192ELi192ELi384ELi32ELb0ELb0ELb1ELb0ELb1ELb1EEEEEEEEEvNT_6ParamsE,"a",@progbits
	.sectionflags	@""
	.align	4
.nv.constant0._ZN7cutlass13device_kernelIN5flash11enable_sm90INS1_16FlashAttnFwdSm90INS1_25CollectiveMainloopFwdSm90ILi2EN4cute5tupleIJNS5_1CILi1EEES8_S8_EEENS6_IJNS7_ILi192EEESA_NS7_ILi64EEEEEELi64ENS_10bfloat16_tEfNS_4arch4Sm90ELb0ELb0ELb0ELb1ELb0ELb1ELb0ELb0ELb1ELb0ELb0ELb0EEENS1_21CollectiveEpilogueFwdINS6_IJSA_SB_SA_EEES9_SD_SF_Li384ELb1ELb0ELb0ELb0EEENS1_36VarlenDynamicPersistentTileSchedulerILi192ELi192ELi384ELi32ELb0ELb0ELb1ELb0ELb1ELb1EEEEEEEEEvNT_6ParamsE:
	.zero		3456


//--------------------- .nv.constant0._ZN7cutlass13device_kernelIN5flash11enable_sm90INS1_16FlashAttnFwdSm90INS1_25CollectiveMainloopFwdSm90ILi2EN4cute5tupleIJNS5_1CILi1EEES8_S8_EEENS6_IJNS7_ILi192EEENS7_ILi128EEENS7_ILi64EEEEEELi64ENS_10bfloat16_tEfNS_4arch4Sm90ELb0ELb1ELb0ELb0ELb0ELb0ELb0ELb1ELb1ELb0ELb0ELb0EEENS1_21CollectiveEpilogueFwdINS6_IJSA_SC_SB_EEES9_SE_SG_Li384ELb0ELb0ELb0ELb0EEENS1_30DynamicPersistentTileSchedulerILi384ELi32ELb0ELb0ELb1EEEEEEEEEvNT_6ParamsE --------------------------
	.section	.nv.constant0._ZN7cutlass13device_kernelIN5flash11enable_sm90INS1_16FlashAttnFwdSm90INS1_25CollectiveMainloopFwdSm90ILi2EN4cute5tupleIJNS5_1CILi1EEES8_S8_EEENS6_IJNS7_ILi192EEENS7_ILi128EEENS7_ILi64EEEEEELi64ENS_10bfloat16_tEfNS_4arch4Sm90ELb0ELb1ELb0ELb0ELb0ELb0ELb0ELb1ELb1ELb0ELb0ELb0EEENS1_21CollectiveEpilogueFwdINS6_IJSA_SC_SB_EEES9_SE_SG_Li384ELb0ELb0ELb0ELb0EEENS1_30DynamicPersistentTileSchedulerILi384ELi32ELb0ELb0ELb1EEEEEEEEEvNT_6ParamsE,"a",@progbits
	.sectionflags	@""
	.align	4
.nv.constant0._ZN7cutlass13device_kernelIN5flash11enable_sm90INS1_16FlashAttnFwdSm90INS1_25CollectiveMainloopFwdSm90ILi2EN4cute5tupleIJNS5_1CILi1EEES8_S8_EEENS6_IJNS7_ILi192EEENS7_ILi128EEENS7_ILi64EEEEEELi64ENS_10bfloat16_tEfNS_4arch4Sm90ELb0ELb1ELb0ELb0ELb0ELb0ELb0ELb1ELb1ELb0ELb0ELb0EEENS1_21CollectiveEpilogueFwdINS6_IJSA_SC_SB_EEES9_SE_SG_Li384ELb0ELb0ELb0ELb0EEENS1_30DynamicPersistentTileSchedulerILi384ELi32ELb0ELb0ELb1EEEEEEEEEvNT_6ParamsE:
	.zero		3840


//--------------------- .nv.constant0._ZN7cutlass13device_kernelIN5flash11enable_sm90INS1_16FlashAttnFwdSm90INS1_25CollectiveMainloopFwdSm90ILi2EN4cute5tupleIJNS5_1CILi1EEES8_S8_EEENS6_IJNS7_ILi192EEENS7_ILi128EEENS7_ILi64EEEEEELi64ENS_10bfloat16_tEfNS_4arch4Sm90ELb0ELb1ELb0ELb1ELb0ELb0ELb0ELb1ELb1ELb0ELb0ELb0EEENS1_21CollectiveEpilogueFwdINS6_IJSA_SC_SB_EEES9_SE_SG_Li384ELb1ELb0ELb0ELb0EEENS1_36VarlenDynamicPersistentTileSchedulerILi192ELi128ELi384ELi32ELb0ELb0ELb1ELb1ELb0ELb1EEEEEEEEEvNT_6ParamsE --------------------------
	.section	.nv.constant0._ZN7cutlass13device_kernelIN5flash11enable_sm90INS1_16FlashAttnFwdSm90INS1_25CollectiveMainloopFwdSm90ILi2EN4cute5tupleIJNS5_1CILi1EEES8_S8_EEENS6_IJNS7_ILi192EEENS7_ILi128EEENS7_ILi64EEEEEELi64ENS_10bfloat16_tEfNS_4arch4Sm90ELb0ELb1ELb0ELb1ELb0ELb0ELb0ELb1ELb1ELb0ELb0ELb0EEENS1_21CollectiveEpilogueFwdINS6_IJSA_SC_SB_EEES9_SE_SG_Li384ELb1ELb0ELb0ELb0EEENS1_36VarlenDynamicPersistentTileSchedulerILi192ELi128ELi384ELi32ELb0ELb0ELb1ELb1ELb0ELb1EEEEEEEEEvNT_6ParamsE,"a",@progbits
	.sectionflags	@""
	.align	4
.nv.constant0._ZN7cutlass13device_kernelIN5flash11enable_sm90INS1_16FlashAttnFwdSm90INS1_25CollectiveMainloopFwdSm90ILi2EN4cute5tupleIJNS5_1CILi1EEES8_S8_EEENS6_IJNS7_ILi192EEENS7_ILi128EEENS7_ILi64EEEEEELi64ENS_10bfloat16_tEfNS_4arch4Sm90ELb0ELb1ELb0ELb1ELb0ELb0ELb0ELb1ELb1ELb0ELb0ELb0EEENS1_21CollectiveEpilogueFwdINS6_IJSA_SC_SB_EEES9_SE_SG_Li384ELb1ELb0ELb0ELb0EEENS1_36VarlenDynamicPersistentTileSchedulerILi192ELi128ELi384ELi32ELb0ELb0ELb1ELb1ELb0ELb1EEEEEEEEEvNT_6ParamsE:
	.zero		3456


//--------------------- .nv.constant0._ZN7cutlass13device_kernelIN5flash11enable_sm90INS1_16FlashAttnFwdSm90INS1_25CollectiveMainloopFwdSm90ILi2EN4cute5tupleIJNS5_1CILi1EEES8_S8_EEENS6_IJNS7_ILi192EEENS7_ILi128EEENS7_ILi64EEEEEELi64ENS_10bfloat16_tEfNS_4arch4Sm90ELb0ELb1ELb0ELb1ELb0ELb1ELb0ELb1ELb1ELb0ELb0ELb0EEENS1_21CollectiveEpilogueFwdINS6_IJSA_SC_SB_EEES9_SE_SG_Li384ELb1ELb0ELb0ELb0EEENS1_36VarlenDynamicPersistentTileSchedulerILi192ELi128ELi384ELi32ELb0ELb0ELb1ELb1ELb0ELb1EEEEEEEEEvNT_6ParamsE --------------------------
	.section	.nv.constant0._ZN7cutlass13device_kernelIN5flash11enable_sm90INS1_16FlashAttnFwdSm90INS1_25CollectiveMainloopFwdSm90ILi2EN4cute5tupleIJNS5_1CILi1EEES8_S8_EEENS6_IJNS7_ILi192EEENS7_ILi128EEENS7_ILi64EEEEEELi64ENS_10bfloat16_tEfNS_4arch4Sm90ELb0ELb1ELb0ELb1ELb0ELb1ELb0ELb1ELb1ELb0ELb0ELb0EEENS1_21CollectiveEpilogueFwdINS6_IJSA_SC_SB_EEES9_SE_SG_Li384ELb1ELb0ELb0ELb0EEENS1_36VarlenDynamicPersistentTileSchedulerILi192ELi128ELi384ELi32ELb0ELb0ELb1ELb1ELb0ELb1EEEEEEEEEvNT_6ParamsE,"a",@progbits
	.sectionflags	@""
	.align	4
.nv.constant0._ZN7cutlass13device_kernelIN5flash11enable_sm90INS1_16FlashAttnFwdSm90INS1_25CollectiveMainloopFwdSm90ILi2EN4cute5tupleIJNS5_1CILi1EEES8_S8_EEENS6_IJNS7_ILi192EEENS7_ILi128EEENS7_ILi64EEEEEELi64ENS_10bfloat16_tEfNS_4arch4Sm90ELb0ELb1ELb0ELb1ELb0ELb1ELb0ELb1ELb1ELb0ELb0ELb0EEENS1_21CollectiveEpilogueFwdINS6_IJSA_SC_SB_EEES9_SE_SG_Li384ELb1ELb0ELb0ELb0EEENS1_36VarlenDynamicPersistentTileSchedulerILi192ELi128ELi384ELi32ELb0ELb0ELb1ELb1ELb0ELb1EEEEEEEEEvNT_6ParamsE:
	.zero		3456


//--------------------- .nv.constant0._ZN7cutlass13device_kernelIN5flash11enable_sm90INS1_16FlashAttnFwdSm90INS1_25CollectiveMainloopFwdSm90ILi2EN4cute5tupleIJNS5_1CILi1EEES8_S8_EEENS6_IJNS7_ILi192EEENS7_ILi128EEENS7_ILi64EEEEEELi64ENS_10bfloat16_tEfNS_4arch4Sm90ELb1ELb0ELb0ELb0ELb0ELb0ELb0ELb1ELb1ELb0ELb0ELb0EEENS1_21CollectiveEpilogueFwdINS6_IJSA_SC_SB_EEES9_SE_SG_Li384ELb0ELb0ELb0ELb0EEENS1_30DynamicPersistentTileSchedulerILi384ELi32ELb0ELb0ELb1EEEEEEEEEvNT_6ParamsE --------------------------
	.section	.nv.constant0._ZN7cutlass13device_kernelIN5flash11enable_sm90INS1_16FlashAttnFwdSm90INS1_25CollectiveMainloopFwdSm90ILi2EN4cute5tupleIJNS5_1CILi1EEES8_S8_EEENS6_IJNS7_ILi192EEENS7_ILi128EEENS7_ILi64EEEEEELi64ENS_10bfloat16_tEfNS_4arch4Sm90ELb1ELb0ELb0ELb0ELb0ELb0ELb0ELb1ELb1ELb0ELb0ELb0EEENS1_21CollectiveEpilogueFwdINS6_IJSA_SC_SB_EEES9_SE_SG_Li384ELb0ELb0ELb0ELb0EEENS1_30DynamicPersistentTileSchedulerILi384ELi32ELb0ELb0ELb1EEEEEEEEEvNT_6ParamsE,"a",@progbits
	.sectionflags	@""
	.align	4
.nv.constant0._ZN7cutlass13device_kernelIN5flash11enable_sm90INS1_16FlashAttnFwdSm90INS1_25CollectiveMainloopFwdSm90ILi2EN4cute5tupleIJNS5_1CILi1EEES8_S8_EEENS6_IJNS7_ILi192EEENS7_ILi128EEENS7_ILi64EEEEEELi64ENS_10bfloat16_tEfNS_4arch4Sm90ELb1ELb0ELb0ELb0ELb0ELb0ELb0ELb1ELb1ELb0ELb0ELb0EEENS1_21CollectiveEpilogueFwdINS6_IJSA_SC_SB_EEES9_SE_SG_Li384ELb0ELb0ELb0ELb0EEENS1_30DynamicPersistentTileSchedulerILi384ELi32ELb0ELb0ELb1EEEEEEEEEvNT_6ParamsE:
	.zero		3840


//--------------------- .nv.constant0._ZN7cutlass13device_kernelIN5flash11enable_sm90INS1_16FlashAttnFwdSm90INS1_25CollectiveMainloopFwdSm90ILi2EN4cute5tupleIJNS5_1CILi1EEES8_S8_EEENS6_IJNS7_ILi192EEENS7_ILi128EEENS7_ILi64EEEEEELi64ENS_10bfloat16_tEfNS_4arch4Sm90ELb1ELb0ELb0ELb1ELb0ELb0ELb0ELb1ELb1ELb0ELb0ELb0EEENS1_21CollectiveEpilogueFwdINS6_IJSA_SC_SB_EEES9_SE_SG_Li384ELb1ELb0ELb0ELb0EEENS1_36VarlenDynamicPersistentTileSchedulerILi192ELi128ELi384ELi32ELb0ELb0ELb1ELb1ELb1ELb1EEEEEEEEEvNT_6ParamsE --------------------------
	.section	.nv.constant0._ZN7cutlass13device_kernelIN5flash11enable_sm90INS1_16FlashAttnFwdSm90INS1_25CollectiveMainloopFwdSm90ILi2EN4cute5tupleIJNS5_1CILi1EEES8_S8_EEENS6_IJNS7_ILi192EEENS7_ILi128EEENS7_ILi64EEEEEELi64ENS_10bfloat16_tEfNS_4arch4Sm90ELb1ELb0ELb0ELb1ELb0ELb0ELb0ELb1ELb1ELb0ELb0ELb0EEENS1_21CollectiveEpilogueFwdINS6_IJSA_SC_SB_EEES9_SE_SG_Li384ELb1ELb0ELb0ELb0EEENS1_36VarlenDynamicPersistentTileSchedulerILi192ELi128ELi384ELi32ELb0ELb0ELb1ELb1ELb1ELb1EEEEEEEEEvNT_6ParamsE,"a",@progbits
	.sectionflags	@""
	.align	4
.nv.constant0._ZN7cutlass13device_kernelIN5flash11enable_sm90INS1_16FlashAttnFwdSm90INS1_25CollectiveMainloopFwdSm90ILi2EN4cute5tupleIJNS5_1CILi1EEES8_S8_EEENS6_IJNS7_ILi192EEENS7_ILi128EEENS7_ILi64EEEEEELi64ENS_10bfloat16_tEfNS_4arch4Sm90ELb1ELb0ELb0ELb1ELb0ELb0ELb0ELb1ELb1ELb0ELb0ELb0EEENS1_21CollectiveEpilogueFwdINS6_IJSA_SC_SB_EEES9_SE_SG_Li384ELb1ELb0ELb0ELb0EEENS1_36VarlenDynamicPersistentTileSchedulerILi192ELi128ELi384ELi32ELb0ELb0ELb1ELb1ELb1ELb1EEEEEEEEEvNT_6ParamsE:
	.zero		3456


//--------------------- .nv.constant0._ZN7cutlass13device_kernelIN5flash11enable_sm90INS1_16FlashAttnFwdSm90INS1_25CollectiveMainloopFwdSm90ILi2EN4cute5tupleIJNS5_1CILi1EEES8_S8_EEENS6_IJNS7_ILi192EEENS7_ILi128EEENS7_ILi64EEEEEELi64ENS_10bfloat16_tEfNS_4arch4Sm90ELb1ELb0ELb0ELb1ELb0ELb1ELb0ELb1ELb1ELb0ELb0ELb0EEENS1_21CollectiveEpilogueFwdINS6_IJSA_SC_SB_EEES9_SE_SG_Li384ELb1ELb0ELb0ELb0EEENS1_36VarlenDynamicPersistentTileSchedulerILi192ELi128ELi384ELi32ELb0ELb0ELb1ELb1ELb1ELb1EEEEEEEEEvNT_6ParamsE --------------------------
	.section	.nv.constant0._ZN7cutlass13device_kernelIN5flash11enable_sm90INS1_16FlashAttnFwdSm90INS1_25CollectiveMainloopFwdSm90ILi2EN4cute5tupleIJNS5_1CILi1EEES8_S8_EEENS6_IJNS7_ILi192EEENS7_ILi128EEENS7_ILi64EEEEEELi64ENS_10bfloat16_tEfNS_4arch4Sm90ELb1ELb0ELb0ELb1ELb0ELb1ELb0ELb1ELb1ELb0ELb0ELb0EEENS1_21CollectiveEpilogueFwdINS6_IJSA_SC_SB_EEES9_SE_SG_Li384ELb1ELb0ELb0ELb0EEENS1_36VarlenDynamicPersistentTileSchedulerILi192ELi128ELi384ELi32ELb0ELb0ELb1ELb1ELb1ELb1EEEEEEEEEvNT_6ParamsE,"a",@progbits
	.sectionflags	@""
	.align	4
.nv.constant0._ZN7cutlass13device_kernelIN5flash11enable_sm90INS1_16FlashAttnFwdSm90INS1_25CollectiveMainloopFwdSm90ILi2EN4cute5tupleIJNS5_1CILi1EEES8_S8_EEENS6_IJNS7_ILi192EEENS7_ILi128EEENS7_ILi64EEEEEELi64ENS_10bfloat16_tEfNS_4arch4Sm90ELb1ELb0ELb0ELb1ELb0ELb1ELb0ELb1ELb1ELb0ELb0ELb0EEENS1_21CollectiveEpilogueFwdINS6_IJSA_SC_SB_EEES9_SE_SG_Li384ELb1ELb0ELb0ELb0EEENS1_36VarlenDynamicPersistentTileSchedulerILi192ELi128ELi384ELi32ELb0ELb0ELb1ELb1ELb1ELb1EEEEEEEEEvNT_6ParamsE:
	.zero		3456


//--------------------- SYMBOLS --------------------------

	.type		.nv.reservedSmem.offset0,@object
	.size		.nv.reservedSmem.offset0,0x4
